// auto-generated by cutlass_sweep.grouped_gemm — config: {"arch": "sm_100", "cluster_m": 2, "cluster_n": 1, "dtype": "e4m3", "schedule": "2sm", "tile_k": 128, "tile_m": 256, "tile_n": 128}
#include "cutlass/cutlass.h"
#include "cutlass/gemm/group_array_problem_shape.hpp"
#include "cutlass/gemm/collective/collective_builder.hpp"
#include "cutlass/gemm/device/gemm_universal_adapter.h"
#include "cutlass/gemm/kernel/gemm_universal.hpp"
#include "cutlass/epilogue/collective/collective_builder.hpp"

using Elem = cutlass::float_e4m3_t;
using Acc  = float;
using ElemC = cutlass::half_t;
using TileShape    = cute::Shape<cute::_256, cute::_128, cute::_128>;
using ClusterShape = cute::Shape<cute::_2, cute::_1, cute::_1>;
using ProblemShape = cutlass::gemm::GroupProblemShape<cute::Shape<int,int,int>>;

using CollectiveEpilogue = typename cutlass::epilogue::collective::CollectiveBuilder<
    cutlass::arch::Sm100, cutlass::arch::OpClassTensorOp,
    TileShape, ClusterShape,
    cutlass::epilogue::collective::EpilogueTileAuto,
    Acc, Acc,
    ElemC, cutlass::layout::ColumnMajor *, 128 / cutlass::sizeof_bits<ElemC>::value,
    ElemC, cutlass::layout::ColumnMajor *, 128 / cutlass::sizeof_bits<ElemC>::value,
    cutlass::epilogue::PtrArrayTmaWarpSpecialized2Sm
  >::CollectiveOp;

using CollectiveMainloop = typename cutlass::gemm::collective::CollectiveBuilder<
    cutlass::arch::Sm100, cutlass::arch::OpClassTensorOp,
    Elem, cutlass::layout::RowMajor *, 128 / cutlass::sizeof_bits<Elem>::value,
    Elem, cutlass::layout::ColumnMajor *, 128 / cutlass::sizeof_bits<Elem>::value,
    Acc,
    TileShape, ClusterShape,
    cutlass::gemm::collective::StageCountAutoCarveout<
        static_cast<int>(sizeof(typename CollectiveEpilogue::SharedStorage))>,
    cutlass::gemm::KernelPtrArrayTmaWarpSpecialized2SmSm100
  >::CollectiveOp;

using GemmKernel = cutlass::gemm::kernel::GemmUniversal<
    ProblemShape, CollectiveMainloop, CollectiveEpilogue>;
using Gemm = cutlass::gemm::device::GemmUniversalAdapter<GemmKernel>;

auto* _anchor = &cutlass::device_kernel<GemmKernel>;


// ===== COMPILED SASS (sm_100a) =====

	.target	sm_100a

	.elftype	@"ET_EXEC"


//--------------------- .note.nv.tkinfo           --------------------------
	.section	.note.nv.tkinfo,"",@"SHT_NOTE"
	.sectionflags	@"SHF_NOTE_NV_TKINFO"
	.tkinfo
        /*0018*/ 	.word	0x00000002
        /*0030*/ 	.string	""
        /*0030*/ 	.string	"ptxas"
        /*0030*/ 	.string	"Cuda compilation tools, release 13.0, V13.0.88"
        /*0030*/ 	.string	"Build cuda_13.0.r13.0/compiler.36424714_0"
        /*0030*/ 	.string	"-arch sm_100a -m 64 "



//--------------------- .note.nv.cuinfo           --------------------------
	.section	.note.nv.cuinfo,"",@"SHT_NOTE"
	.sectionflags	@"SHF_NOTE_NV_CUINFO"
        /*0018*/ 	.short	0x0002
        /*001a*/ 	.short	0x0064
        /*001c*/ 	.short	0x0082
	.zero		2


//--------------------- .nv.info                  --------------------------
	.section	.nv.info,"",@"SHT_CUDA_INFO"
	.align	4


	//----- nvinfo : EIATTR_REGCOUNT
	.align		4
        /*0000*/ 	.byte	0x04, 0x2f
        /*0002*/ 	.short	(.L_19 - .L_18)
	.align		4
.L_18:
        /*0004*/ 	.word	index@(_ZN7cutlass13device_kernelINS_4gemm6kernel13GemmUniversalINS1_17GroupProblemShapeIN4cute5tupleIJiiiEEEEENS1_10collective13CollectiveMmaINS1_40MainloopSm100ArrayTmaUmmaWarpSpecializedILi7ELi8ELi4ENS6_IJNS5_1CILi2EEENSC_ILi1EEESE_EEEEENS6_IJNSC_ILi256EEENSC_ILi128EEESI_EEENS_12float_e4m3_tEPNS6_IJlSE_NSC_ILi0EEEEEESK_SN_NS5_8TiledMMAINS5_8MMA_AtomIJNS5_10MMA_TraitsINS5_25SM100_MMA_F8F6F4_2x1SM_SSEJSK_SK_fSH_SI_NS5_17integral_constantINS5_4UMMA5MajorELSU_0EEESV_NSS_INST_7ScaleInELSW_0EEESX_EEEEEENS5_6LayoutINS6_IJSE_SE_SE_EEENS6_IJSL_SL_SL_EEEEENS6_IJNS5_10UnderscoreES14_S14_EEEEENS5_18SM100_TMA_2SM_LOADENS5_14ComposedLayoutINS5_7SwizzleILi3ELi4ELi3EEENS5_18smem_ptr_flag_bitsILi8EEENS10_INS6_IJNSC_ILi8EEESI_EEENS6_IJSI_SE_EEEEEEEvNS5_8identityES17_S1H_vS1I_EENS_8epilogue10collective18CollectiveEpilogueINS1K_31Sm100PtrArrayTmaWarpSpecializedILi4ELi2ELi32ELb1ELb0EEEJNS6_IJSI_SI_SI_EEENS6_IJNS10_ISI_SE_EENS10_INSC_ILi32EEESE_EEEEENS_6half_tEPNS6_IJSE_lSL_EEES1U_S1W_NS1K_6fusion15FusionCallbacksIS1O_NS1X_17LinearCombinationIS1U_fS1U_fLNS_15FloatRoundStyleE2EEES1P_S1T_JEEENS5_5SM1004TMEM4LOAD26SM100_TMEM_LOAD_16dp256b4xENS5_13SM90_TMA_LOADENS18_IS1A_NS1B_ILi16EEENS10_INS6_IJNSC_ILi64EEES1D_EEENS6_IJSE_S29_EEEEEEENS5_17SM75_U16x8_LDSM_TENS5_14SM90_TMA_STOREES2D_NS5_17SM90_U16x8_STSM_TENS5_39AutoVectorizingCopyWithAssumedAlignmentILi128EEEEEEvvEEEEvNT_6ParamsE)
        /*0008*/ 	.word	0x000000a8


	//----- nvinfo : EIATTR_FRAME_SIZE
	.align		4
.L_19:
        /*000c*/ 	.byte	0x04, 0x11
        /*000e*/ 	.short	(.L_21 - .L_20)
	.align		4
.L_20:
        /*0010*/ 	.word	index@($__internal_3_$__cuda_sm20_div_u64)
        /*0014*/ 	.word	0x00000000


	//----- nvinfo : EIATTR_FRAME_SIZE
	.align		4
.L_21:
        /*0018*/ 	.byte	0x04, 0x11
        /*001a*/ 	.short	(.L_23 - .L_22)
	.align		4
.L_22:
        /*001c*/ 	.word	index@($__internal_2_$__cuda_sm10x_tcgen05_guardrail_trap_unallocated_columns_being_dealloced)
        /*0020*/ 	.word	0x00000000


	//----- nvinfo : EIATTR_FRAME_SIZE
	.align		4
.L_23:
        /*0024*/ 	.byte	0x04, 0x11
        /*0026*/ 	.short	(.L_25 - .L_24)
	.align		4
.L_24:
        /*0028*/ 	.word	index@($__internal_1_$__cuda_sm10x_tcgen05_guardrail_trap_phase_invalid_during_alloc)
        /*002c*/ 	.word	0x00000000


	//----- nvinfo : EIATTR_FRAME_SIZE
	.align		4
.L_25:
        /*0030*/ 	.byte	0x04, 0x11
        /*0032*/ 	.short	(.L_27 - .L_26)
	.align		4
.L_26:
        /*0034*/ 	.word	index@($__internal_0_$__cuda_sm10x_tcgen05_guardrail_trap_col_being_dealloced_not_returned_by_alloc)
        /*0038*/ 	.word	0x00000000


	//----- nvinfo : EIATTR_FRAME_SIZE
	.align		4
.L_27:
        /*003c*/ 	.byte	0x04, 0x11
        /*003e*/ 	.short	(.L_29 - .L_28)
	.align		4
.L_28:
        /*0040*/ 	.word	index@(_ZN7cutlass13device_kernelINS_4gemm6kernel13GemmUniversalINS1_17GroupProblemShapeIN4cute5tupleIJiiiEEEEENS1_10collective13CollectiveMmaINS1_40MainloopSm100ArrayTmaUmmaWarpSpecializedILi7ELi8ELi4ENS6_IJNS5_1CILi2EEENSC_ILi1EEESE_EEEEENS6_IJNSC_ILi256EEENSC_ILi128EEESI_EEENS_12float_e4m3_tEPNS6_IJlSE_NSC_ILi0EEEEEESK_SN_NS5_8TiledMMAINS5_8MMA_AtomIJNS5_10MMA_TraitsINS5_25SM100_MMA_F8F6F4_2x1SM_SSEJSK_SK_fSH_SI_NS5_17integral_constantINS5_4UMMA5MajorELSU_0EEESV_NSS_INST_7ScaleInELSW_0EEESX_EEEEEENS5_6LayoutINS6_IJSE_SE_SE_EEENS6_IJSL_SL_SL_EEEEENS6_IJNS5_10UnderscoreES14_S14_EEEEENS5_18SM100_TMA_2SM_LOADENS5_14ComposedLayoutINS5_7SwizzleILi3ELi4ELi3EEENS5_18smem_ptr_flag_bitsILi8EEENS10_INS6_IJNSC_ILi8EEESI_EEENS6_IJSI_SE_EEEEEEEvNS5_8identityES17_S1H_vS1I_EENS_8epilogue10collective18CollectiveEpilogueINS1K_31Sm100PtrArrayTmaWarpSpecializedILi4ELi2ELi32ELb1ELb0EEEJNS6_IJSI_SI_SI_EEENS6_IJNS10_ISI_SE_EENS10_INSC_ILi32EEESE_EEEEENS_6half_tEPNS6_IJSE_lSL_EEES1U_S1W_NS1K_6fusion15FusionCallbacksIS1O_NS1X_17LinearCombinationIS1U_fS1U_fLNS_15FloatRoundStyleE2EEES1P_S1T_JEEENS5_5SM1004TMEM4LOAD26SM100_TMEM_LOAD_16dp256b4xENS5_13SM90_TMA_LOADENS18_IS1A_NS1B_ILi16EEENS10_INS6_IJNSC_ILi64EEES1D_EEENS6_IJSE_S29_EEEEEEENS5_17SM75_U16x8_LDSM_TENS5_14SM90_TMA_STOREES2D_NS5_17SM90_U16x8_STSM_TENS5_39AutoVectorizingCopyWithAssumedAlignmentILi128EEEEEEvvEEEEvNT_6ParamsE)
        /*0044*/ 	.word	0x00000000


	//----- nvinfo : EIATTR_MIN_STACK_SIZE
	.align		4
.L_29:
        /*0048*/ 	.byte	0x04, 0x12
        /*004a*/ 	.short	(.L_31 - .L_30)
	.align		4
.L_30:
        /*004c*/ 	.word	index@(_ZN7cutlass13device_kernelINS_4gemm6kernel13GemmUniversalINS1_17GroupProblemShapeIN4cute5tupleIJiiiEEEEENS1_10collective13CollectiveMmaINS1_40MainloopSm100ArrayTmaUmmaWarpSpecializedILi7ELi8ELi4ENS6_IJNS5_1CILi2EEENSC_ILi1EEESE_EEEEENS6_IJNSC_ILi256EEENSC_ILi128EEESI_EEENS_12float_e4m3_tEPNS6_IJlSE_NSC_ILi0EEEEEESK_SN_NS5_8TiledMMAINS5_8MMA_AtomIJNS5_10MMA_TraitsINS5_25SM100_MMA_F8F6F4_2x1SM_SSEJSK_SK_fSH_SI_NS5_17integral_constantINS5_4UMMA5MajorELSU_0EEESV_NSS_INST_7ScaleInELSW_0EEESX_EEEEEENS5_6LayoutINS6_IJSE_SE_SE_EEENS6_IJSL_SL_SL_EEEEENS6_IJNS5_10UnderscoreES14_S14_EEEEENS5_18SM100_TMA_2SM_LOADENS5_14ComposedLayoutINS5_7SwizzleILi3ELi4ELi3EEENS5_18smem_ptr_flag_bitsILi8EEENS10_INS6_IJNSC_ILi8EEESI_EEENS6_IJSI_SE_EEEEEEEvNS5_8identityES17_S1H_vS1I_EENS_8epilogue10collective18CollectiveEpilogueINS1K_31Sm100PtrArrayTmaWarpSpecializedILi4ELi2ELi32ELb1ELb0EEEJNS6_IJSI_SI_SI_EEENS6_IJNS10_ISI_SE_EENS10_INSC_ILi32EEESE_EEEEENS_6half_tEPNS6_IJSE_lSL_EEES1U_S1W_NS1K_6fusion15FusionCallbacksIS1O_NS1X_17LinearCombinationIS1U_fS1U_fLNS_15FloatRoundStyleE2EEES1P_S1T_JEEENS5_5SM1004TMEM4LOAD26SM100_TMEM_LOAD_16dp256b4xENS5_13SM90_TMA_LOADENS18_IS1A_NS1B_ILi16EEENS10_INS6_IJNSC_ILi64EEES1D_EEENS6_IJSE_S29_EEEEEEENS5_17SM75_U16x8_LDSM_TENS5_14SM90_TMA_STOREES2D_NS5_17SM90_U16x8_STSM_TENS5_39AutoVectorizingCopyWithAssumedAlignmentILi128EEEEEEvvEEEEvNT_6ParamsE)
        /*0050*/ 	.word	0x00000000
.L_31:


//--------------------- .nv.compat                --------------------------
	.section	.nv.compat,"",@"SHT_CUDA_COMPAT_INFO"
	.align	4
        /*0000*/ 	.byte	0x02, 0x09, 0x01, 0x00, 0x02, 0x02, 0x02, 0x00, 0x02, 0x05, 0x05, 0x00, 0x03, 0x07, 0x01, 0x01
        /*0010*/ 	.byte	0x02, 0x03, 0x03, 0x00, 0x02, 0x06, 0x01, 0x00, 0x04, 0x0b, 0x08, 0x00, 0x09, 0x00, 0x00, 0x00
        /*0020*/ 	.byte	0x00, 0x00, 0x00, 0x00


//--------------------- .nv.info._ZN7cutlass13device_kernelINS_4gemm6kernel13GemmUniversalINS1_17GroupProblemShapeIN4cute5tupleIJiiiEEEEENS1_10collective13CollectiveMmaINS1_40MainloopSm100ArrayTmaUmmaWarpSpecializedILi7ELi8ELi4ENS6_IJNS5_1CILi2EEENSC_ILi1EEESE_EEEEENS6_IJNSC_ILi256EEENSC_ILi128EEESI_EEENS_12float_e4m3_tEPNS6_IJlSE_NSC_ILi0EEEEEESK_SN_NS5_8TiledMMAINS5_8MMA_AtomIJNS5_10MMA_TraitsINS5_25SM100_MMA_F8F6F4_2x1SM_SSEJSK_SK_fSH_SI_NS5_17integral_constantINS5_4UMMA5MajorELSU_0EEESV_NSS_INST_7ScaleInELSW_0EEESX_EEEEEENS5_6LayoutINS6_IJSE_SE_SE_EEENS6_IJSL_SL_SL_EEEEENS6_IJNS5_10UnderscoreES14_S14_EEEEENS5_18SM100_TMA_2SM_LOADENS5_14ComposedLayoutINS5_7SwizzleILi3ELi4ELi3EEENS5_18smem_ptr_flag_bitsILi8EEENS10_INS6_IJNSC_ILi8EEESI_EEENS6_IJSI_SE_EEEEEEEvNS5_8identityES17_S1H_vS1I_EENS_8epilogue10collective18CollectiveEpilogueINS1K_31Sm100PtrArrayTmaWarpSpecializedILi4ELi2ELi32ELb1ELb0EEEJNS6_IJSI_SI_SI_EEENS6_IJNS10_ISI_SE_EENS10_INSC_ILi32EEESE_EEEEENS_6half_tEPNS6_IJSE_lSL_EEES1U_S1W_NS1K_6fusion15FusionCallbacksIS1O_NS1X_17LinearCombinationIS1U_fS1U_fLNS_15FloatRoundStyleE2EEES1P_S1T_JEEENS5_5SM1004TMEM4LOAD26SM100_TMEM_LOAD_16dp256b4xENS5_13SM90_TMA_LOADENS18_IS1A_NS1B_ILi16EEENS10_INS6_IJNSC_ILi64EEES1D_EEENS6_IJSE_S29_EEEEEEENS5_17SM75_U16x8_LDSM_TENS5_14SM90_TMA_STOREES2D_NS5_17SM90_U16x8_STSM_TENS5_39AutoVectorizingCopyWithAssumedAlignmentILi128EEEEEEvvEEEEvNT_6ParamsE --------------------------
	.section	.nv.info._ZN7cutlass13device_kernelINS_4gemm6kernel13GemmUniversalINS1_17GroupProblemShapeIN4cute5tupleIJiiiEEEEENS1_10collective13CollectiveMmaINS1_40MainloopSm100ArrayTmaUmmaWarpSpecializedILi7ELi8ELi4ENS6_IJNS5_1CILi2EEENSC_ILi1EEESE_EEEEENS6_IJNSC_ILi256EEENSC_ILi128EEESI_EEENS_12float_e4m3_tEPNS6_IJlSE_NSC_ILi0EEEEEESK_SN_NS5_8TiledMMAINS5_8MMA_AtomIJNS5_10MMA_TraitsINS5_25SM100_MMA_F8F6F4_2x1SM_SSEJSK_SK_fSH_SI_NS5_17integral_constantINS5_4UMMA5MajorELSU_0EEESV_NSS_INST_7ScaleInELSW_0EEESX_EEEEEENS5_6LayoutINS6_IJSE_SE_SE_EEENS6_IJSL_SL_SL_EEEEENS6_IJNS5_10UnderscoreES14_S14_EEEEENS5_18SM100_TMA_2SM_LOADENS5_14ComposedLayoutINS5_7SwizzleILi3ELi4ELi3EEENS5_18smem_ptr_flag_bitsILi8EEENS10_INS6_IJNSC_ILi8EEESI_EEENS6_IJSI_SE_EEEEEEEvNS5_8identityES17_S1H_vS1I_EENS_8epilogue10collective18CollectiveEpilogueINS1K_31Sm100PtrArrayTmaWarpSpecializedILi4ELi2ELi32ELb1ELb0EEEJNS6_IJSI_SI_SI_EEENS6_IJNS10_ISI_SE_EENS10_INSC_ILi32EEESE_EEEEENS_6half_tEPNS6_IJSE_lSL_EEES1U_S1W_NS1K_6fusion15FusionCallbacksIS1O_NS1X_17LinearCombinationIS1U_fS1U_fLNS_15FloatRoundStyleE2EEES1P_S1T_JEEENS5_5SM1004TMEM4LOAD26SM100_TMEM_LOAD_16dp256b4xENS5_13SM90_TMA_LOADENS18_IS1A_NS1B_ILi16EEENS10_INS6_IJNSC_ILi64EEES1D_EEENS6_IJSE_S29_EEEEEEENS5_17SM75_U16x8_LDSM_TENS5_14SM90_TMA_STOREES2D_NS5_17SM90_U16x8_STSM_TENS5_39AutoVectorizingCopyWithAssumedAlignmentILi128EEEEEEvvEEEEvNT_6ParamsE,"",@"SHT_CUDA_INFO"
	.sectionflags	@""
	.align	4


	//----- nvinfo : EIATTR_CUDA_API_VERSION
	.align		4
        /*0000*/ 	.byte	0x04, 0x37
        /*0002*/ 	.short	(.L_33 - .L_32)
.L_32:
        /*0004*/ 	.word	0x00000082


	//----- nvinfo : EIATTR_KPARAM_INFO
	.align		4
.L_33:
        /*0008*/ 	.byte	0x04, 0x17
        /*000a*/ 	.short	(.L_35 - .L_34)
.L_34:
        /*000c*/ 	.word	0x00000000
        /*0010*/ 	.short	0x0000
        /*0012*/ 	.short	0x0000
        /*0014*/ 	.byte	0x00, 0xf0, 0x01, 0x24


	//----- nvinfo : EIATTR_AT_ENTRY_FRAGMENTS
	.align		4
.L_35:
        /*0018*/ 	.byte	0x04, 0x4f
        /*001a*/ 	.short	(.L_37 - .L_36)


	//   ....[0]....
.L_36:
        /*001c*/ 	.word	0x00000007


	//----- nvinfo : EIATTR_RESERVED_SMEM_USED
	.align		4
.L_37:
        /*0020*/ 	.byte	0x01, 0x41
	.zero		2


	//----- nvinfo : EIATTR_SPARSE_MMA_MASK
	.align		4
        /*0024*/ 	.byte	0x03, 0x50
        /*0026*/ 	.short	0x0000


	//----- nvinfo : EIATTR_TCGEN05_2CTA_USED
	.align		4
        /*0028*/ 	.byte	0x01, 0x52
	.zero		2


	//----- nvinfo : EIATTR_MAXREG_COUNT
	.align		4
        /*002c*/ 	.byte	0x03, 0x1b
        /*002e*/ 	.short	0x00a8


	//----- nvinfo : EIATTR_NUM_BARRIERS
	.align		4
        /*0030*/ 	.byte	0x02, 0x4c
        /*0032*/ 	.byte	0x07
	.zero		1


	//----- nvinfo : EIATTR_EXTERNS
	.align		4
        /*0034*/ 	.byte	0x04, 0x0f
        /*0036*/ 	.short	(.L_39 - .L_38)


	//   ....[0]....
	.align		4
.L_38:
        /*0038*/ 	.word	index@(__assertfail)


	//----- nvinfo : EIATTR_MERCURY_ISA_VERSION
	.align		4
.L_39:
        /*003c*/ 	.byte	0x03, 0x5f
        /*003e*/ 	.short	0x0101


	//----- nvinfo : EIATTR_INT_WARP_WIDE_INSTR_OFFSETS
	.align		4
        /*0040*/ 	.byte	0x04, 0x31
        /*0042*/ 	.short	(.L_41 - .L_40)


	//   ....[0]....
.L_40:
        /*0044*/ 	.word	0x00001120


	//   ....[1]....
        /*0048*/ 	.word	0x000011c0


	//   ....[2]....
        /*004c*/ 	.word	0x00011990


	//   ....[3]....
        /*0050*/ 	.word	0x000119b0


	//   ....[4]....
        /*0054*/ 	.word	0x000119e0


	//----- nvinfo : EIATTR_COOP_GROUP_MASK_REGIDS
	.align		4
.L_41:
        /*0058*/ 	.byte	0x04, 0x29
        /*005a*/ 	.short	(.L_43 - .L_42)


	//   ....[0]....
.L_42:
        /*005c*/ 	.word	0xffffffff


	//   ....[1]....
        /*0060*/ 	.word	0xffffffff


	//   ....[2]....
        /*0064*/ 	.word	0xffffffff


	//   ....[3]....
        /*0068*/ 	.word	0xffffffff


	//   ....[4]....
        /*006c*/ 	.word	0xffffffff


	//   ....[5]....
        /*0070*/ 	.word	0xffffffff


	//   ....[6]....
        /*0074*/ 	.word	0xffffffff


	//   ....[7]....
        /*0078*/ 	.word	0xffffffff


	//   ....[8]....
        /*007c*/ 	.word	0xffffffff


	//   ....[9]....
        /*0080*/ 	.word	0xffffffff


	//   ....[10]....
        /*0084*/ 	.word	0xffffffff


	//   ....[11]....
        /*0088*/ 	.word	0xffffffff


	//   ....[12]....
        /*008c*/ 	.word	0xffffffff


	//   ....[13]....
        /*0090*/ 	.word	0xffffffff


	//   ....[14]....
        /*0094*/ 	.word	0xffffffff


	//   ....[15]....
        /*0098*/ 	.word	0xffffffff


	//   ....[16]....
        /*009c*/ 	.word	0xffffffff


	//   ....[17]....
        /*00a0*/ 	.word	0xffffffff


	//   ....[18]....
        /*00a4*/ 	.word	0xffffffff


	//   ....[19]....
        /*00a8*/ 	.word	0xffffffff


	//   ....[20]....
        /*00ac*/ 	.word	0xffffffff


	//   ....[21]....
        /*00b0*/ 	.word	0xffffffff


	//   ....[22]....
        /*00b4*/ 	.word	0xffffffff


	//   ....[23]....
        /*00b8*/ 	.word	0xffffffff


	//   ....[24]....
        /*00bc*/ 	.word	0xffffffff


	//   ....[25]....
        /*00c0*/ 	.word	0xffffffff


	//   ....[26]....
        /*00c4*/ 	.word	0xffffffff


	//   ....[27]....
        /*00c8*/ 	.word	0xffffffff


	//   ....[28]....
        /*00cc*/ 	.word	0xffffffff


	//   ....[29]....
        /*00d0*/ 	.word	0xffffffff


	//   ....[30]....
        /*00d4*/ 	.word	0xffffffff


	//   ....[31]....
        /*00d8*/ 	.word	0xffffffff


	//   ....[32]....
        /*00dc*/ 	.word	0xffffffff


	//   ....[33]....
        /*00e0*/ 	.word	0xffffffff


	//   ....[34]....
        /*00e4*/ 	.word	0xffffffff


	//   ....[35]....
        /*00e8*/ 	.word	0xffffffff


	//   ....[36]....
        /*00ec*/ 	.word	0xffffffff


	//   ....[37]....
        /*00f0*/ 	.word	0xffffffff


	//   ....[38]....
        /*00f4*/ 	.word	0xffffffff


	//   ....[39]....
        /*00f8*/ 	.word	0xffffffff


	//   ....[40]....
        /*00fc*/ 	.word	0xffffffff


	//   ....[41]....
        /*0100*/ 	.word	0xffffffff


	//   ....[42]....
        /*0104*/ 	.word	0xffffffff


	//   ....[43]....
        /*0108*/ 	.word	0xffffffff


	//   ....[44]....
        /*010c*/ 	.word	0xffffffff


	//   ....[45]....
        /*0110*/ 	.word	0xffffffff


	//   ....[46]....
        /*0114*/ 	.word	0xffffffff


	//   ....[47]....
        /*0118*/ 	.word	0xffffffff


	//   ....[48]....
        /*011c*/ 	.word	0xffffffff


	//   ....[49]....
        /*0120*/ 	.word	0xffffffff


	//   ....[50]....
        /*0124*/ 	.word	0xffffffff


	//   ....[51]....
        /*0128*/ 	.word	0xffffffff


	//   ....[52]....
        /*012c*/ 	.word	0xffffffff


	//   ....[53]....
        /*0130*/ 	.word	0xffffffff


	//   ....[54]....
        /*0134*/ 	.word	0xffffffff


	//   ....[55]....
        /*0138*/ 	.word	0xffffffff


	//   ....[56]....
        /*013c*/ 	.word	0xffffffff


	//   ....[57]....
        /*0140*/ 	.word	0xffffffff


	//   ....[58]....
        /*0144*/ 	.word	0xffffffff


	//   ....[59]....
        /*0148*/ 	.word	0xffffffff


	//   ....[60]....
        /*014c*/ 	.word	0xffffffff


	//   ....[61]....
        /*0150*/ 	.word	0xffffffff


	//   ....[62]....
        /*0154*/ 	.word	0xffffffff


	//   ....[63]....
        /*0158*/ 	.word	0xffffffff


	//   ....[64]....
        /*015c*/ 	.word	0xffffffff


	//   ....[65]....
        /*0160*/ 	.word	0xffffffff


	//   ....[66]....
        /*0164*/ 	.word	0xffffffff


	//   ....[67]....
        /*0168*/ 	.word	0xffffffff


	//   ....[68]....
        /*016c*/ 	.word	0xffffffff


	//   ....[69]....
        /*0170*/ 	.word	0xffffffff


	//   ....[70]....
        /*0174*/ 	.word	0xffffffff


	//   ....[71]....
        /*0178*/ 	.word	0xffffffff


	//   ....[72]....
        /*017c*/ 	.word	0xffffffff


	//   ....[73]....
        /*0180*/ 	.word	0xffffffff


	//   ....[74]....
        /*0184*/ 	.word	0xffffffff


	//   ....[75]....
        /*0188*/ 	.word	0xffffffff


	//   ....[76]....
        /*018c*/ 	.word	0xffffffff


	//   ....[77]....
        /*0190*/ 	.word	0xffffffff


	//   ....[78]....
        /*0194*/ 	.word	0xffffffff


	//   ....[79]....
        /*0198*/ 	.word	0xffffffff


	//   ....[80]....
        /*019c*/ 	.word	0xffffffff


	//   ....[81]....
        /*01a0*/ 	.word	0xffffffff


	//   ....[82]....
        /*01a4*/ 	.word	0xffffffff


	//   ....[83]....
        /*01a8*/ 	.word	0xffffffff


	//   ....[84]....
        /*01ac*/ 	.word	0xffffffff


	//   ....[85]....
        /*01b0*/ 	.word	0xffffffff


	//   ....[86]....
        /*01b4*/ 	.word	0xffffffff


	//   ....[87]....
        /*01b8*/ 	.word	0xffffffff


	//   ....[88]....
        /*01bc*/ 	.word	0xffffffff


	//   ....[89]....
        /*01c0*/ 	.word	0xffffffff


	//   ....[90]....
        /*01c4*/ 	.word	0xffffffff


	//   ....[91]....
        /*01c8*/ 	.word	0xffffffff


	//   ....[92]....
        /*01cc*/ 	.word	0xffffffff


	//   ....[93]....
        /*01d0*/ 	.word	0xffffffff


	//   ....[94]....
        /*01d4*/ 	.word	0xffffffff


	//   ....[95]....
        /*01d8*/ 	.word	0xffffffff


	//   ....[96]....
        /*01dc*/ 	.word	0xffffffff


	//   ....[97]....
        /*01e0*/ 	.word	0xffffffff


	//   ....[98]....
        /*01e4*/ 	.word	0xffffffff


	//   ....[99]....
        /*01e8*/ 	.word	0xffffffff


	//   ....[100]....
        /*01ec*/ 	.word	0xffffffff


	//   ....[101]....
        /*01f0*/ 	.word	0xffffffff


	//   ....[102]....
        /*01f4*/ 	.word	0xffffffff


	//   ....[103]....
        /*01f8*/ 	.word	0xffffffff


	//   ....[104]....
        /*01fc*/ 	.word	0xffffffff


	//   ....[105]....
        /*0200*/ 	.word	0xffffffff


	//   ....[106]....
        /*0204*/ 	.word	0xffffffff


	//   ....[107]....
        /*0208*/ 	.word	0xffffffff


	//   ....[108]....
        /*020c*/ 	.word	0xffffffff


	//   ....[109]....
        /*0210*/ 	.word	0xffffffff


	//   ....[110]....
        /*0214*/ 	.word	0xffffffff


	//   ....[111]....
        /*0218*/ 	.word	0xffffffff


	//   ....[112]....
        /*021c*/ 	.word	0xffffffff


	//   ....[113]....
        /*0220*/ 	.word	0xffffffff


	//   ....[114]....
        /*0224*/ 	.word	0xffffffff


	//   ....[115]....
        /*0228*/ 	.word	0xffffffff


	//   ....[116]....
        /*022c*/ 	.word	0xffffffff


	//   ....[117]....
        /*0230*/ 	.word	0xffffffff


	//   ....[118]....
        /*0234*/ 	.word	0xffffffff


	//   ....[119]....
        /*0238*/ 	.word	0xffffffff


	//   ....[120]....
        /*023c*/ 	.word	0xffffffff


	//----- nvinfo : EIATTR_COOP_GROUP_INSTR_OFFSETS
	.align		4
.L_43:
        /*0240*/ 	.byte	0x04, 0x28
        /*0242*/ 	.short	(.L_45 - .L_44)


	//   ....[0]....
.L_44:
        /*0244*/ 	.word	0x000000b0


	//   ....[1]....
        /*0248*/ 	.word	0x00000520


	//   ....[2]....
        /*024c*/ 	.word	0x00000730


	//   ....[3]....
        /*0250*/ 	.word	0x00000740


	//   ....[4]....
        /*0254*/ 	.word	0x000008e0


	//   ....[5]....
        /*0258*/ 	.word	0x00000a70


	//   ....[6]....
        /*025c*/ 	.word	0x00000b60


	//   ....[7]....
        /*0260*/ 	.word	0x00000d70


	//   ....[8]....
        /*0264*/ 	.word	0x00000f80


	//   ....[9]....
        /*0268*/ 	.word	0x00001280


	//   ....[10]....
        /*026c*/ 	.word	0x00002620


	//   ....[11]....
        /*0270*/ 	.word	0x00002650


	//   ....[12]....
        /*0274*/ 	.word	0x000026d0


	//   ....[13]....
        /*0278*/ 	.word	0x000026e0


	//   ....[14]....
        /*027c*/ 	.word	0x00002730


	//   ....[15]....
        /*0280*/ 	.word	0x00002740


	//   ....[16]....
        /*0284*/ 	.word	0x00002780


	//   ....[17]....
        /*0288*/ 	.word	0x000027a0


	//   ....[18]....
        /*028c*/ 	.word	0x000027e0


	//   ....[19]....
        /*0290*/ 	.word	0x00002800


	//   ....[20]....
        /*0294*/ 	.word	0x000028b0


	//   ....[21]....
        /*0298*/ 	.word	0x000029c0


	//   ....[22]....
        /*029c*/ 	.word	0x000029f0


	//   ....[23]....
        /*02a0*/ 	.word	0x00002fc0


	//   ....[24]....
        /*02a4*/ 	.word	0x00002fd0


	//   ....[25]....
        /*02a8*/ 	.word	0x00003020


	//   ....[26]....
        /*02ac*/ 	.word	0x00003030


	//   ....[27]....
        /*02b0*/ 	.word	0x00003080


	//   ....[28]....
        /*02b4*/ 	.word	0x00003090


	//   ....[29]....
        /*02b8*/ 	.word	0x000030e0


	//   ....[30]....
        /*02bc*/ 	.word	0x000030f0


	//   ....[31]....
        /*02c0*/ 	.word	0x00003150


	//   ....[32]....
        /*02c4*/ 	.word	0x00003160


	//   ....[33]....
        /*02c8*/ 	.word	0x000031f0


	//   ....[34]....
        /*02cc*/ 	.word	0x00003240


	//   ....[35]....
        /*02d0*/ 	.word	0x000032c0


	//   ....[36]....
        /*02d4*/ 	.word	0x000032e0


	//   ....[37]....
        /*02d8*/ 	.word	0x000032f0


	//   ....[38]....
        /*02dc*/ 	.word	0x00003300


	//   ....[39]....
        /*02e0*/ 	.word	0x00003310


	//   ....[40]....
        /*02e4*/ 	.word	0x00003320


	//   ....[41]....
        /*02e8*/ 	.word	0x00003ec0


	//   ....[42]....
        /*02ec*/ 	.word	0x000048a0


	//   ....[43]....
        /*02f0*/ 	.word	0x00005820


	//   ....[44]....
        /*02f4*/ 	.word	0x00005850


	//   ....[45]....
        /*02f8*/ 	.word	0x000058d0


	//   ....[46]....
        /*02fc*/ 	.word	0x000058e0


	//   ....[47]....
        /*0300*/ 	.word	0x00005920


	//   ....[48]....
        /*0304*/ 	.word	0x00005940


	//   ....[49]....
        /*0308*/ 	.word	0x00005990


	//   ....[50]....
        /*030c*/ 	.word	0x000059a0


	//   ....[51]....
        /*0310*/ 	.word	0x000059f0


	//   ....[52]....
        /*0314*/ 	.word	0x00005a00


	//   ....[53]....
        /*0318*/ 	.word	0x00005aa0


	//   ....[54]....
        /*031c*/ 	.word	0x00005b90


	//   ....[55]....
        /*0320*/ 	.word	0x00005bc0


	//   ....[56]....
        /*0324*/ 	.word	0x00006180


	//   ....[57]....
        /*0328*/ 	.word	0x000061b0


	//   ....[58]....
        /*032c*/ 	.word	0x00006200


	//   ....[59]....
        /*0330*/ 	.word	0x00006210


	//   ....[60]....
        /*0334*/ 	.word	0x00006260


	//   ....[61]....
        /*0338*/ 	.word	0x00006270


	//   ....[62]....
        /*033c*/ 	.word	0x000062c0


	//   ....[63]....
        /*0340*/ 	.word	0x000062d0


	//   ....[64]....
        /*0344*/ 	.word	0x00006320


	//   ....[65]....
        /*0348*/ 	.word	0x00006330


	//   ....[66]....
        /*034c*/ 	.word	0x000063d0


	//   ....[67]....
        /*0350*/ 	.word	0x00006420


	//   ....[68]....
        /*0354*/ 	.word	0x000064a0


	//   ....[69]....
        /*0358*/ 	.word	0x000064c0


	//   ....[70]....
        /*035c*/ 	.word	0x000064d0


	//   ....[71]....
        /*0360*/ 	.word	0x000064e0


	//   ....[72]....
        /*0364*/ 	.word	0x000064f0


	//   ....[73]....
        /*0368*/ 	.word	0x00006500


	//   ....[74]....
        /*036c*/ 	.word	0x00007410


	//   ....[75]....
        /*0370*/ 	.word	0x00007440


	//   ....[76]....
        /*0374*/ 	.word	0x000074c0


	//   ....[77]....
        /*0378*/ 	.word	0x000074d0


	//   ....[78]....
        /*037c*/ 	.word	0x00007510


	//   ....[79]....
        /*0380*/ 	.word	0x00007530


	//   ....[80]....
        /*0384*/ 	.word	0x00007570


	//   ....[81]....
        /*0388*/ 	.word	0x00007590


	//   ....[82]....
        /*038c*/ 	.word	0x000075e0


	//   ....[83]....
        /*0390*/ 	.word	0x00007600


	//   ....[84]....
        /*0394*/ 	.word	0x00007690


	//   ....[85]....
        /*0398*/ 	.word	0x00007780


	//   ....[86]....
        /*039c*/ 	.word	0x000077b0


	//   ....[87]....
        /*03a0*/ 	.word	0x00007d70


	//   ....[88]....
        /*03a4*/ 	.word	0x00007da0


	//   ....[89]....
        /*03a8*/ 	.word	0x00007df0


	//   ....[90]....
        /*03ac*/ 	.word	0x00007e00


	//   ....[91]....
        /*03b0*/ 	.word	0x00007e50


	//   ....[92]....
        /*03b4*/ 	.word	0x00007e60


	//   ....[93]....
        /*03b8*/ 	.word	0x00007eb0


	//   ....[94]....
        /*03bc*/ 	.word	0x00007ec0


	//   ....[95]....
        /*03c0*/ 	.word	0x00007f10


	//   ....[96]....
        /*03c4*/ 	.word	0x00007f20


	//   ....[97]....
        /*03c8*/ 	.word	0x00007fc0


	//   ....[98]....
        /*03cc*/ 	.word	0x00008010


	//   ....[99]....
        /*03d0*/ 	.word	0x00008090


	//   ....[100]....
        /*03d4*/ 	.word	0x000080b0


	//   ....[101]....
        /*03d8*/ 	.word	0x000080c0


	//   ....[102]....
        /*03dc*/ 	.word	0x000080d0


	//   ....[103]....
        /*03e0*/ 	.word	0x000080e0


	//   ....[104]....
        /*03e4*/ 	.word	0x000080f0


	//   ....[105]....
        /*03e8*/ 	.word	0x00008e40


	//   ....[106]....
        /*03ec*/ 	.word	0x00009c80


	//   ....[107]....
        /*03f0*/ 	.word	0x0000a040


	//   ....[108]....
        /*03f4*/ 	.word	0x0000a540


	//   ....[109]....
        /*03f8*/ 	.word	0x0000e940


	//   ....[110]....
        /*03fc*/ 	.word	0x0000ed90


	//   ....[111]....
        /*0400*/ 	.word	0x0000efe0


	//   ....[112]....
        /*0404*/ 	.word	0x0000f180


	//   ....[113]....
        /*0408*/ 	.word	0x0000f9f0


	//   ....[114]....
        /*040c*/ 	.word	0x0000fde0


	//   ....[115]....
        /*0410*/ 	.word	0x000101b0


	//   ....[116]....
        /*0414*/ 	.word	0x00010580


	//   ....[117]....
        /*0418*/ 	.word	0x00010a70


	//   ....[118]....
        /*041c*/ 	.word	0x00010aa0


	//   ....[119]....
        /*0420*/ 	.word	0x00011890


	//   ....[120]....
        /*0424*/ 	.word	0x00011aa0


	//----- nvinfo : EIATTR_REG_RECONFIG
	.align		4
.L_45:
        /*0428*/ 	.byte	0x01, 0x54
	.zero		2


	//----- nvinfo : EIATTR_VRC_CTA_INIT_COUNT
	.align		4
        /*042c*/ 	.byte	0x02, 0x4a
        /*042e*/ 	.byte	0x80
	.zero		1


	//----- nvinfo : EIATTR_SYSCALL_OFFSETS
	.align		4
        /*0430*/ 	.byte	0x04, 0x46
        /*0432*/ 	.short	(.L_47 - .L_46)


	//   ....[0]....
.L_46:
        /*0434*/ 	.word	0x0000a900


	//   ....[1]....
        /*0438*/ 	.word	0x0000a9f0


	//   ....[2]....
        /*043c*/ 	.word	0x0000b140


	//   ....[3]....
        /*0440*/ 	.word	0x0000b2b0


	//   ....[4]....
        /*0444*/ 	.word	0x0000bfb0


	//   ....[5]....
        /*0448*/ 	.word	0x0000c120


	//   ....[6]....
        /*044c*/ 	.word	0x0000cdb0


	//   ....[7]....
        /*0450*/ 	.word	0x0000cf20


	//   ....[8]....
        /*0454*/ 	.word	0x0000dbf0


	//   ....[9]....
        /*0458*/ 	.word	0x0000dd60


	//----- nvinfo : EIATTR_MBARRIER_INSTR_OFFSETS
	.align		4
.L_47:
        /*045c*/ 	.byte	0x04, 0x39
        /*045e*/ 	.short	(.L_49 - .L_48)


	//   ....[0]....
.L_48:
        /*0460*/ 	.word	0x000007f0
        /*0464*/ 	.word	0x000000ff
        /*0468*/ 	.word	0x00000000
        /*046c*/ 	.short	0x0100
        /*046e*/ 	.byte	0x05
	.zero		1


	//   ....[1]....
        /*0470*/ 	.word	0x00000800
        /*0474*/ 	.word	0x000000ff
        /*0478*/ 	.word	0x00000038
        /*047c*/ 	.short	0x0100
        /*047e*/ 	.byte	0x05
	.zero		1


	//   ....[2]....
        /*0480*/ 	.word	0x00000810
        /*0484*/ 	.word	0x000000ff
        /*0488*/ 	.word	0x00000008
        /*048c*/ 	.short	0x0100
        /*048e*/ 	.byte	0x05
	.zero		1


	//   ....[3]....
        /*0490*/ 	.word	0x00000820
        /*0494*/ 	.word	0x000000ff
        /*0498*/ 	.word	0x00000040
        /*049c*/ 	.short	0x0100
        /*049e*/ 	.byte	0x05
	.zero		1


	//   ....[4]....
        /*04a0*/ 	.word	0x00000830
        /*04a4*/ 	.word	0x000000ff
        /*04a8*/ 	.word	0x00000010
        /*04ac*/ 	.short	0x0100
        /*04ae*/ 	.byte	0x05
	.zero		1


	//   ....[5]....
        /*04b0*/ 	.word	0x00000840
        /*04b4*/ 	.word	0x000000ff
        /*04b8*/ 	.word	0x00000048
        /*04bc*/ 	.short	0x0100
        /*04be*/ 	.byte	0x05
	.zero		1


	//   ....[6]....
        /*04c0*/ 	.word	0x00000850
        /*04c4*/ 	.word	0x000000ff
        /*04c8*/ 	.word	0x00000018
        /*04cc*/ 	.short	0x0100
        /*04ce*/ 	.byte	0x05
	.zero		1


	//   ....[7]....
        /*04d0*/ 	.word	0x00000860
        /*04d4*/ 	.word	0x000000ff
        /*04d8*/ 	.word	0x00000050
        /*04dc*/ 	.short	0x0100
        /*04de*/ 	.byte	0x05
	.zero		1


	//   ....[8]....
        /*04e0*/ 	.word	0x00000870
        /*04e4*/ 	.word	0x000000ff
        /*04e8*/ 	.word	0x00000020
        /*04ec*/ 	.short	0x0100
        /*04ee*/ 	.byte	0x05
	.zero		1


	//   ....[9]....
        /*04f0*/ 	.word	0x00000880
        /*04f4*/ 	.word	0x000000ff
        /*04f8*/ 	.word	0x00000058
        /*04fc*/ 	.short	0x0100
        /*04fe*/ 	.byte	0x05
	.zero		1


	//   ....[10]....
        /*0500*/ 	.word	0x00000890
        /*0504*/ 	.word	0x000000ff
        /*0508*/ 	.word	0x00000028
        /*050c*/ 	.short	0x0100
        /*050e*/ 	.byte	0x05
	.zero		1


	//   ....[11]....
        /*0510*/ 	.word	0x000008a0
        /*0514*/ 	.word	0x000000ff
        /*0518*/ 	.word	0x00000060
        /*051c*/ 	.short	0x0100
        /*051e*/ 	.byte	0x05
	.zero		1


	//   ....[12]....
        /*0520*/ 	.word	0x000008b0
        /*0524*/ 	.word	0x000000ff
        /*0528*/ 	.word	0x00000030
        /*052c*/ 	.short	0x0100
        /*052e*/ 	.byte	0x05
	.zero		1


	//   ....[13]....
        /*0530*/ 	.word	0x000008c0
        /*0534*/ 	.word	0x000000ff
        /*0538*/ 	.word	0x00000068
        /*053c*/ 	.short	0x0100
        /*053e*/ 	.byte	0x05
	.zero		1


	//   ....[14]....
        /*0540*/ 	.word	0x000009e0
        /*0544*/ 	.word	0x000000ff
        /*0548*/ 	.word	0x00000070
        /*054c*/ 	.short	0x0100
        /*054e*/ 	.byte	0x06
	.zero		1


	//   ....[15]....
        /*0550*/ 	.word	0x000009f0
        /*0554*/ 	.word	0x000000ff
        /*0558*/ 	.word	0x00000090
        /*055c*/ 	.short	0x0100
        /*055e*/ 	.byte	0x06
	.zero		1


	//   ....[16]....
        /*0560*/ 	.word	0x00000a00
        /*0564*/ 	.word	0x000000ff
        /*0568*/ 	.word	0x00000078
        /*056c*/ 	.short	0x0100
        /*056e*/ 	.byte	0x06
	.zero		1


	//   ....[17]....
        /*0570*/ 	.word	0x00000a10
        /*0574*/ 	.word	0x000000ff
        /*0578*/ 	.word	0x00000098
        /*057c*/ 	.short	0x0100
        /*057e*/ 	.byte	0x06
	.zero		1


	//   ....[18]....
        /*0580*/ 	.word	0x00000a20
        /*0584*/ 	.word	0x000000ff
        /*0588*/ 	.word	0x00000080
        /*058c*/ 	.short	0x0100
        /*058e*/ 	.byte	0x06
	.zero		1


	//   ....[19]....
        /*0590*/ 	.word	0x00000a30
        /*0594*/ 	.word	0x000000ff
        /*0598*/ 	.word	0x000000a0
        /*059c*/ 	.short	0x0100
        /*059e*/ 	.byte	0x06
	.zero		1


	//   ....[20]....
        /*05a0*/ 	.word	0x00000a40
        /*05a4*/ 	.word	0x000000ff
        /*05a8*/ 	.word	0x00000088
        /*05ac*/ 	.short	0x0100
        /*05ae*/ 	.byte	0x06
	.zero		1


	//   ....[21]....
        /*05b0*/ 	.word	0x00000a50
        /*05b4*/ 	.word	0x000000ff
        /*05b8*/ 	.word	0x000000a8
        /*05bc*/ 	.short	0x0100
        /*05be*/ 	.byte	0x06
	.zero		1


	//   ....[22]....
        /*05c0*/ 	.word	0x00000b30
        /*05c4*/ 	.word	0x000000ff
        /*05c8*/ 	.word	0x000000b0
        /*05cc*/ 	.short	0x0100
        /*05ce*/ 	.byte	0x05
	.zero		1


	//   ....[23]....
        /*05d0*/ 	.word	0x00000b40
        /*05d4*/ 	.word	0x000000ff
        /*05d8*/ 	.word	0x000000b8
        /*05dc*/ 	.short	0x0100
        /*05de*/ 	.byte	0x05
	.zero		1


	//   ....[24]....
        /*05e0*/ 	.word	0x00000c60
        /*05e4*/ 	.word	0x000000ff
        /*05e8*/ 	.word	0x000000c0
        /*05ec*/ 	.short	0x0100
        /*05ee*/ 	.byte	0x06
	.zero		1


	//   ....[25]....
        /*05f0*/ 	.word	0x00000c70
        /*05f4*/ 	.word	0x000000ff
        /*05f8*/ 	.word	0x00000100
        /*05fc*/ 	.short	0x0100
        /*05fe*/ 	.byte	0x06
	.zero		1


	//   ....[26]....
        /*0600*/ 	.word	0x00000c80
        /*0604*/ 	.word	0x000000ff
        /*0608*/ 	.word	0x000000c8
        /*060c*/ 	.short	0x0100
        /*060e*/ 	.byte	0x06
	.zero		1


	//   ....[27]....
        /*0610*/ 	.word	0x00000c90
        /*0614*/ 	.word	0x000000ff
        /*0618*/ 	.word	0x00000108
        /*061c*/ 	.short	0x0100
        /*061e*/ 	.byte	0x06
	.zero		1


	//   ....[28]....
        /*0620*/ 	.word	0x00000ca0
        /*0624*/ 	.word	0x000000ff
        /*0628*/ 	.word	0x000000d0
        /*062c*/ 	.short	0x0100
        /*062e*/ 	.byte	0x06
	.zero		1


	//   ....[29]....
        /*0630*/ 	.word	0x00000cb0
        /*0634*/ 	.word	0x000000ff
        /*0638*/ 	.word	0x00000110
        /*063c*/ 	.short	0x0100
        /*063e*/ 	.byte	0x06
	.zero		1


	//   ....[30]....
        /*0640*/ 	.word	0x00000cc0
        /*0644*/ 	.word	0x000000ff
        /*0648*/ 	.word	0x000000d8
        /*064c*/ 	.short	0x0100
        /*064e*/ 	.byte	0x06
	.zero		1


	//   ....[31]....
        /*0650*/ 	.word	0x00000cd0
        /*0654*/ 	.word	0x000000ff
        /*0658*/ 	.word	0x00000118
        /*065c*/ 	.short	0x0100
        /*065e*/ 	.byte	0x06
	.zero		1


	//   ....[32]....
        /*0660*/ 	.word	0x00000ce0
        /*0664*/ 	.word	0x000000ff
        /*0668*/ 	.word	0x000000e0
        /*066c*/ 	.short	0x0100
        /*066e*/ 	.byte	0x06
	.zero		1


	//   ....[33]....
        /*0670*/ 	.word	0x00000cf0
        /*0674*/ 	.word	0x000000ff
        /*0678*/ 	.word	0x00000120
        /*067c*/ 	.short	0x0100
        /*067e*/ 	.byte	0x06
	.zero		1


	//   ....[34]....
        /*0680*/ 	.word	0x00000d00
        /*0684*/ 	.word	0x000000ff
        /*0688*/ 	.word	0x000000e8
        /*068c*/ 	.short	0x0100
        /*068e*/ 	.byte	0x06
	.zero		1


	//   ....[35]....
        /*0690*/ 	.word	0x00000d10
        /*0694*/ 	.word	0x000000ff
        /*0698*/ 	.word	0x00000128
        /*069c*/ 	.short	0x0100
        /*069e*/ 	.byte	0x06
	.zero		1


	//   ....[36]....
        /*06a0*/ 	.word	0x00000d20
        /*06a4*/ 	.word	0x000000ff
        /*06a8*/ 	.word	0x000000f0
        /*06ac*/ 	.short	0x0100
        /*06ae*/ 	.byte	0x06
	.zero		1


	//   ....[37]....
        /*06b0*/ 	.word	0x00000d30
        /*06b4*/ 	.word	0x000000ff
        /*06b8*/ 	.word	0x00000130
        /*06bc*/ 	.short	0x0100
        /*06be*/ 	.byte	0x06
	.zero		1


	//   ....[38]....
        /*06c0*/ 	.word	0x00000d40
        /*06c4*/ 	.word	0x000000ff
        /*06c8*/ 	.word	0x000000f8
        /*06cc*/ 	.short	0x0100
        /*06ce*/ 	.byte	0x06
	.zero		1


	//   ....[39]....
        /*06d0*/ 	.word	0x00000d50
        /*06d4*/ 	.word	0x000000ff
        /*06d8*/ 	.word	0x00000138
        /*06dc*/ 	.short	0x0100
        /*06de*/ 	.byte	0x06
	.zero		1


	//   ....[40]....
        /*06e0*/ 	.word	0x00000e70
        /*06e4*/ 	.word	0x000000ff
        /*06e8*/ 	.word	0x000001a0
        /*06ec*/ 	.short	0x0100
        /*06ee*/ 	.byte	0x06
	.zero		1


	//   ....[41]....
        /*06f0*/ 	.word	0x00000e80
        /*06f4*/ 	.word	0x000000ff
        /*06f8*/ 	.word	0x000001e0
        /*06fc*/ 	.short	0x0100
        /*06fe*/ 	.byte	0x06
	.zero		1


	//   ....[42]....
        /*0700*/ 	.word	0x00000e90
        /*0704*/ 	.word	0x000000ff
        /*0708*/ 	.word	0x000001a8
        /*070c*/ 	.short	0x0100
        /*070e*/ 	.byte	0x06
	.zero		1


	//   ....[43]....
        /*0710*/ 	.word	0x00000ea0
        /*0714*/ 	.word	0x000000ff
        /*0718*/ 	.word	0x000001e8
        /*071c*/ 	.short	0x0100
        /*071e*/ 	.byte	0x06
	.zero		1


	//   ....[44]....
        /*0720*/ 	.word	0x00000eb0
        /*0724*/ 	.word	0x000000ff
        /*0728*/ 	.word	0x000001b0
        /*072c*/ 	.short	0x0100
        /*072e*/ 	.byte	0x06
	.zero		1


	//   ....[45]....
        /*0730*/ 	.word	0x00000ec0
        /*0734*/ 	.word	0x000000ff
        /*0738*/ 	.word	0x000001f0
        /*073c*/ 	.short	0x0100
        /*073e*/ 	.byte	0x06
	.zero		1


	//   ....[46]....
        /*0740*/ 	.word	0x00000ed0
        /*0744*/ 	.word	0x000000ff
        /*0748*/ 	.word	0x000001b8
        /*074c*/ 	.short	0x0100
        /*074e*/ 	.byte	0x06
	.zero		1


	//   ....[47]....
        /*0750*/ 	.word	0x00000ee0
        /*0754*/ 	.word	0x000000ff
        /*0758*/ 	.word	0x000001f8
        /*075c*/ 	.short	0x0100
        /*075e*/ 	.byte	0x06
	.zero		1


	//   ....[48]....
        /*0760*/ 	.word	0x00000ef0
        /*0764*/ 	.word	0x000000ff
        /*0768*/ 	.word	0x000001c0
        /*076c*/ 	.short	0x0100
        /*076e*/ 	.byte	0x06
	.zero		1


	//   ....[49]....
        /*0770*/ 	.word	0x00000f00
        /*0774*/ 	.word	0x000000ff
        /*0778*/ 	.word	0x00000200
        /*077c*/ 	.short	0x0100
        /*077e*/ 	.byte	0x06
	.zero		1


	//   ....[50]....
        /*0780*/ 	.word	0x00000f10
        /*0784*/ 	.word	0x000000ff
        /*0788*/ 	.word	0x000001c8
        /*078c*/ 	.short	0x0100
        /*078e*/ 	.byte	0x06
	.zero		1


	//   ....[51]....
        /*0790*/ 	.word	0x00000f20
        /*0794*/ 	.word	0x000000ff
        /*0798*/ 	.word	0x00000208
        /*079c*/ 	.short	0x0100
        /*079e*/ 	.byte	0x06
	.zero		1


	//   ....[52]....
        /*07a0*/ 	.word	0x00000f30
        /*07a4*/ 	.word	0x000000ff
        /*07a8*/ 	.word	0x000001d0
        /*07ac*/ 	.short	0x0100
        /*07ae*/ 	.byte	0x06
	.zero		1


	//   ....[53]....
        /*07b0*/ 	.word	0x00000f40
        /*07b4*/ 	.word	0x000000ff
        /*07b8*/ 	.word	0x00000210
        /*07bc*/ 	.short	0x0100
        /*07be*/ 	.byte	0x06
	.zero		1


	//   ....[54]....
        /*07c0*/ 	.word	0x00000f50
        /*07c4*/ 	.word	0x000000ff
        /*07c8*/ 	.word	0x000001d8
        /*07cc*/ 	.short	0x0100
        /*07ce*/ 	.byte	0x06
	.zero		1


	//   ....[55]....
        /*07d0*/ 	.word	0x00000f60
        /*07d4*/ 	.word	0x000000ff
        /*07d8*/ 	.word	0x00000218
        /*07dc*/ 	.short	0x0100
        /*07de*/ 	.byte	0x06
	.zero		1


	//   ....[56]....
        /*07e0*/ 	.word	0x00001090
        /*07e4*/ 	.word	0x000000ff
        /*07e8*/ 	.word	0x00000140
        /*07ec*/ 	.short	0x0100
        /*07ee*/ 	.byte	0x06
	.zero		1


	//   ....[57]....
        /*07f0*/ 	.word	0x000010a0
        /*07f4*/ 	.word	0x000000ff
        /*07f8*/ 	.word	0x00000160
        /*07fc*/ 	.short	0x0100
        /*07fe*/ 	.byte	0x06
	.zero		1


	//   ....[58]....
        /*0800*/ 	.word	0x000010b0
        /*0804*/ 	.word	0x000000ff
        /*0808*/ 	.word	0x00000148
        /*080c*/ 	.short	0x0100
        /*080e*/ 	.byte	0x06
	.zero		1


	//   ....[59]....
        /*0810*/ 	.word	0x000010c0
        /*0814*/ 	.word	0x000000ff
        /*0818*/ 	.word	0x00000168
        /*081c*/ 	.short	0x0100
        /*081e*/ 	.byte	0x06
	.zero		1


	//   ....[60]....
        /*0820*/ 	.word	0x000010d0
        /*0824*/ 	.word	0x000000ff
        /*0828*/ 	.word	0x00000150
        /*082c*/ 	.short	0x0100
        /*082e*/ 	.byte	0x06
	.zero		1


	//   ....[61]....
        /*0830*/ 	.word	0x000010e0
        /*0834*/ 	.word	0x000000ff
        /*0838*/ 	.word	0x00000170
        /*083c*/ 	.short	0x0100
        /*083e*/ 	.byte	0x06
	.zero		1


	//   ....[62]....
        /*0840*/ 	.word	0x000010f0
        /*0844*/ 	.word	0x000000ff
        /*0848*/ 	.word	0x00000158
        /*084c*/ 	.short	0x0100
        /*084e*/ 	.byte	0x06
	.zero		1


	//   ....[63]....
        /*0850*/ 	.word	0x00001100
        /*0854*/ 	.word	0x000000ff
        /*0858*/ 	.word	0x00000178
        /*085c*/ 	.short	0x0100
        /*085e*/ 	.byte	0x06
	.zero		1


	//   ....[64]....
        /*0860*/ 	.word	0x00001200
        /*0864*/ 	.word	0x000000ff
        /*0868*/ 	.word	0x00000190
        /*086c*/ 	.short	0x0100
        /*086e*/ 	.byte	0x05
	.zero		1


	//   ....[65]....
        /*0870*/ 	.word	0x00004200
        /*0874*/ 	.word	0x000000ff
        /*0878*/ 	.word	0x00000038
        /*087c*/ 	.short	0x010a
        /*087e*/ 	.byte	0x05
	.zero		1


	//   ....[66]....
        /*0880*/ 	.word	0x00004380
        /*0884*/ 	.word	0x000000ff
        /*0888*/ 	.word	0x00000038
        /*088c*/ 	.short	0x010a
        /*088e*/ 	.byte	0x09
	.zero		1


	//   ....[67]....
        /*0890*/ 	.word	0x00004520
        /*0894*/ 	.word	0x000000ff
        /*0898*/ 	.word	0x00000038
        /*089c*/ 	.short	0x010a
        /*089e*/ 	.byte	0x04
	.zero		1


	//   ....[68]....
        /*08a0*/ 	.word	0x000045c0
        /*08a4*/ 	.word	0x000000ff
        /*08a8*/ 	.word	0x000000b8
        /*08ac*/ 	.short	0x0101
        /*08ae*/ 	.byte	0x0c
	.zero		1


	//   ....[69]....
        /*08b0*/ 	.word	0x000045e0
        /*08b4*/ 	.word	0x000000ff
        /*08b8*/ 	.word	0x00000038
        /*08bc*/ 	.short	0x010a
        /*08be*/ 	.byte	0x04
	.zero		1


	//   ....[70]....
        /*08c0*/ 	.word	0x00004660
        /*08c4*/ 	.word	0x000000ff
        /*08c8*/ 	.word	0x00000038
        /*08cc*/ 	.short	0x010a
        /*08ce*/ 	.byte	0x09
	.zero		1


	//   ....[71]....
        /*08d0*/ 	.word	0x00004800
        /*08d4*/ 	.word	0x000000ff
        /*08d8*/ 	.word	0x00000038
        /*08dc*/ 	.short	0x010a
        /*08de*/ 	.byte	0x04
	.zero		1


	//   ....[72]....
        /*08e0*/ 	.word	0x000048f0
        /*08e4*/ 	.word	0x000000ff
        /*08e8*/ 	.word	0x000001a0
        /*08ec*/ 	.short	0x010a
        /*08ee*/ 	.byte	0x04
	.zero		1


	//   ....[73]....
        /*08f0*/ 	.word	0x00004a80
        /*08f4*/ 	.word	0x000000ff
        /*08f8*/ 	.word	0x00000000
        /*08fc*/ 	.short	0x0101
        /*08fe*/ 	.byte	0x04
	.zero		1


	//   ....[74]....
        /*0900*/ 	.word	0x00004af0
        /*0904*/ 	.word	0x000000ff
        /*0908*/ 	.word	0x00000000
        /*090c*/ 	.short	0x010a
        /*090e*/ 	.byte	0x04
	.zero		1


	//   ....[75]....
        /*0910*/ 	.word	0x00004b80
        /*0914*/ 	.word	0x000000ff
        /*0918*/ 	.word	0x00000000
        /*091c*/ 	.short	0x010a
        /*091e*/ 	.byte	0x04
	.zero		1


	//   ....[76]....
        /*0920*/ 	.word	0x00004c10
        /*0924*/ 	.word	0x000000ff
        /*0928*/ 	.word	0x00000000
        /*092c*/ 	.short	0x010a
        /*092e*/ 	.byte	0x04
	.zero		1


	//   ....[77]....
        /*0930*/ 	.word	0x00004ca0
        /*0934*/ 	.word	0x000000ff
        /*0938*/ 	.word	0x00000000
        /*093c*/ 	.short	0x010a
        /*093e*/ 	.byte	0x04
	.zero		1


	//   ....[78]....
        /*0940*/ 	.word	0x00004d30
        /*0944*/ 	.word	0x000000ff
        /*0948*/ 	.word	0x00000000
        /*094c*/ 	.short	0x010a
        /*094e*/ 	.byte	0x04
	.zero		1


	//   ....[79]....
        /*0950*/ 	.word	0x00004dc0
        /*0954*/ 	.word	0x000000ff
        /*0958*/ 	.word	0x00000000
        /*095c*/ 	.short	0x010a
        /*095e*/ 	.byte	0x04
	.zero		1


	//   ....[80]....
        /*0960*/ 	.word	0x00004e60
        /*0964*/ 	.word	0x00000000
        /*0968*/ 	.word	0x00000000
        /*096c*/ 	.short	0x010a
        /*096e*/ 	.byte	0xff
	.zero		1


	//   ....[81]....
        /*0970*/ 	.word	0x000069f0
        /*0974*/ 	.word	0x000000ff
        /*0978*/ 	.word	0x00000100
        /*097c*/ 	.short	0x010a
        /*097e*/ 	.byte	0x04
	.zero		1


	//   ....[82]....
        /*0980*/ 	.word	0x00006b90
        /*0984*/ 	.word	0x000000ff
        /*0988*/ 	.word	0x000000c0
        /*098c*/ 	.short	0x0101
        /*098e*/ 	.byte	0x04
	.zero		1


	//   ....[83]....
        /*0990*/ 	.word	0x00008610
        /*0994*/ 	.word	0x000000ff
        /*0998*/ 	.word	0x00000100
        /*099c*/ 	.short	0x010a
        /*099e*/ 	.byte	0x04
	.zero		1


	//   ....[84]....
        /*09a0*/ 	.word	0x00008790
        /*09a4*/ 	.word	0x000000ff
        /*09a8*/ 	.word	0x000000c0
        /*09ac*/ 	.short	0x0101
        /*09ae*/ 	.byte	0x04
	.zero		1


	//   ....[85]....
        /*09b0*/ 	.word	0x00008eb0
        /*09b4*/ 	.word	0x0000000f
        /*09b8*/ 	.word	0x000000b8
        /*09bc*/ 	.short	0x010a
        /*09be*/ 	.byte	0xff
	.zero		1


	//   ....[86]....
        /*09c0*/ 	.word	0x00009120
        /*09c4*/ 	.word	0x000000ff
        /*09c8*/ 	.word	0x00000090
        /*09cc*/ 	.short	0x010a
        /*09ce*/ 	.byte	0x18
	.zero		1


	//   ....[87]....
        /*09d0*/ 	.word	0x00009240
        /*09d4*/ 	.word	0x000000ff
        /*09d8*/ 	.word	0x00000070
        /*09dc*/ 	.short	0x010b
        /*09de*/ 	.byte	0x18
	.zero		1


	//   ....[88]....
        /*09e0*/ 	.word	0x000092b0
        /*09e4*/ 	.word	0x000000ff
        /*09e8*/ 	.word	0x00000000
        /*09ec*/ 	.short	0x0101
        /*09ee*/ 	.byte	0x04
	.zero		1


	//   ....[89]....
        /*09f0*/ 	.word	0x000092e0
        /*09f4*/ 	.word	0x000000ff
        /*09f8*/ 	.word	0x00000098
        /*09fc*/ 	.short	0x010a
        /*09fe*/ 	.byte	0x18
	.zero		1


	//   ....[90]....
        /*0a00*/ 	.word	0x00009410
        /*0a04*/ 	.word	0x000000ff
        /*0a08*/ 	.word	0x00000078
        /*0a0c*/ 	.short	0x010b
        /*0a0e*/ 	.byte	0x18
	.zero		1


	//   ....[91]....
        /*0a10*/ 	.word	0x00009470
        /*0a14*/ 	.word	0x000000ff
        /*0a18*/ 	.word	0x00000000
        /*0a1c*/ 	.short	0x0101
        /*0a1e*/ 	.byte	0x04
	.zero		1


	//   ....[92]....
        /*0a20*/ 	.word	0x000094a0
        /*0a24*/ 	.word	0x000000ff
        /*0a28*/ 	.word	0x000000a0
        /*0a2c*/ 	.short	0x010a
        /*0a2e*/ 	.byte	0x18
	.zero		1


	//   ....[93]....
        /*0a30*/ 	.word	0x000095d0
        /*0a34*/ 	.word	0x000000ff
        /*0a38*/ 	.word	0x00000080
        /*0a3c*/ 	.short	0x010b
        /*0a3e*/ 	.byte	0x18
	.zero		1


	//   ....[94]....
        /*0a40*/ 	.word	0x00009630
        /*0a44*/ 	.word	0x000000ff
        /*0a48*/ 	.word	0x00000000
        /*0a4c*/ 	.short	0x0101
        /*0a4e*/ 	.byte	0x04
	.zero		1


	//   ....[95]....
        /*0a50*/ 	.word	0x00009660
        /*0a54*/ 	.word	0x000000ff
        /*0a58*/ 	.word	0x000000a8
        /*0a5c*/ 	.short	0x010a
        /*0a5e*/ 	.byte	0x18
	.zero		1


	//   ....[96]....
        /*0a60*/ 	.word	0x00009790
        /*0a64*/ 	.word	0x000000ff
        /*0a68*/ 	.word	0x00000088
        /*0a6c*/ 	.short	0x010b
        /*0a6e*/ 	.byte	0x18
	.zero		1


	//   ....[97]....
        /*0a70*/ 	.word	0x00009810
        /*0a74*/ 	.word	0x000000ff
        /*0a78*/ 	.word	0x00000000
        /*0a7c*/ 	.short	0x0101
        /*0a7e*/ 	.byte	0x04
	.zero		1


	//   ....[98]....
        /*0a80*/ 	.word	0x00009860
        /*0a84*/ 	.word	0x000000ff
        /*0a88*/ 	.word	0x000001a0
        /*0a8c*/ 	.short	0x010a
        /*0a8e*/ 	.byte	0x08
	.zero		1


	//   ....[99]....
        /*0a90*/ 	.word	0x000099c0
        /*0a94*/ 	.word	0x000000ff
        /*0a98*/ 	.word	0x00000000
        /*0a9c*/ 	.short	0x0101
        /*0a9e*/ 	.byte	0x08
	.zero		1


	//   ....[100]....
        /*0aa0*/ 	.word	0x00009a70
        /*0aa4*/ 	.word	0x000000ff
        /*0aa8*/ 	.word	0x00000090
        /*0aac*/ 	.short	0x010a
        /*0aae*/ 	.byte	0x18
	.zero		1


	//   ....[101]....
        /*0ab0*/ 	.word	0x00009ab0
        /*0ab4*/ 	.word	0x000000ff
        /*0ab8*/ 	.word	0x00000098
        /*0abc*/ 	.short	0x010a
        /*0abe*/ 	.byte	0x18
	.zero		1


	//   ....[102]....
        /*0ac0*/ 	.word	0x00009af0
        /*0ac4*/ 	.word	0x000000ff
        /*0ac8*/ 	.word	0x000000a0
        /*0acc*/ 	.short	0x010a
        /*0ace*/ 	.byte	0x18
	.zero		1


	//   ....[103]....
        /*0ad0*/ 	.word	0x00009b50
        /*0ad4*/ 	.word	0x00000000
        /*0ad8*/ 	.word	0x000000a8
        /*0adc*/ 	.short	0x010a
        /*0ade*/ 	.byte	0xff
	.zero		1


	//   ....[104]....
        /*0ae0*/ 	.word	0x0000a5e0
        /*0ae4*/ 	.word	0x000000ff
        /*0ae8*/ 	.word	0x000001a0
        /*0aec*/ 	.short	0x010a
        /*0aee*/ 	.byte	0x06
	.zero		1


	//   ....[105]....
        /*0af0*/ 	.word	0x0000a770
        /*0af4*/ 	.word	0x000000ff
        /*0af8*/ 	.word	0x00000000
        /*0afc*/ 	.short	0x0101
        /*0afe*/ 	.byte	0x04
	.zero		1


	//   ....[106]....
        /*0b00*/ 	.word	0x0000ace0
        /*0b04*/ 	.word	0x000000ff
        /*0b08*/ 	.word	0x00000070
        /*0b0c*/ 	.short	0x010a
        /*0b0e*/ 	.byte	0x2b
	.zero		1


	//   ....[107]....
        /*0b10*/ 	.word	0x0000ad40
        /*0b14*/ 	.word	0x00000061
        /*0b18*/ 	.word	0x00000140
        /*0b1c*/ 	.short	0x010a
        /*0b1e*/ 	.byte	0xff
	.zero		1


	//   ....[108]....
        /*0b20*/ 	.word	0x0000ad60
        /*0b24*/ 	.word	0x000000ff
        /*0b28*/ 	.word	0x00000070
        /*0b2c*/ 	.short	0x010a
        /*0b2e*/ 	.byte	0x2b
	.zero		1


	//   ....[109]....
        /*0b30*/ 	.word	0x0000b010
        /*0b34*/ 	.word	0x00000061
        /*0b38*/ 	.word	0x00000140
        /*0b3c*/ 	.short	0x010a
        /*0b3e*/ 	.byte	0xff
	.zero		1


	//   ....[110]....
        /*0b40*/ 	.word	0x0000bc50
        /*0b44*/ 	.word	0x000000ff
        /*0b48*/ 	.word	0x00000000
        /*0b4c*/ 	.short	0x0101
        /*0b4e*/ 	.byte	0x04
	.zero		1


	//   ....[111]....
        /*0b50*/ 	.word	0x0000bca0
        /*0b54*/ 	.word	0x000000ff
        /*0b58*/ 	.word	0x00000078
        /*0b5c*/ 	.short	0x010a
        /*0b5e*/ 	.byte	0x2b
	.zero		1


	//   ....[112]....
        /*0b60*/ 	.word	0x0000bcd0
        /*0b64*/ 	.word	0x000000ff
        /*0b68*/ 	.word	0x00000078
        /*0b6c*/ 	.short	0x010a
        /*0b6e*/ 	.byte	0x2b
	.zero		1


	//   ....[113]....
        /*0b70*/ 	.word	0x0000ca90
        /*0b74*/ 	.word	0x000000ff
        /*0b78*/ 	.word	0x00000000
        /*0b7c*/ 	.short	0x0101
        /*0b7e*/ 	.byte	0x04
	.zero		1


	//   ....[114]....
        /*0b80*/ 	.word	0x0000cab0
        /*0b84*/ 	.word	0x000000ff
        /*0b88*/ 	.word	0x00000080
        /*0b8c*/ 	.short	0x010a
        /*0b8e*/ 	.byte	0x2b
	.zero		1


	//   ....[115]....
        /*0b90*/ 	.word	0x0000cad0
        /*0b94*/ 	.word	0x000000ff
        /*0b98*/ 	.word	0x00000080
        /*0b9c*/ 	.short	0x010a
        /*0b9e*/ 	.byte	0x2b
	.zero		1


	//   ....[116]....
        /*0ba0*/ 	.word	0x0000d8d0
        /*0ba4*/ 	.word	0x000000ff
        /*0ba8*/ 	.word	0x00000000
        /*0bac*/ 	.short	0x0101
        /*0bae*/ 	.byte	0x04
	.zero		1


	//   ....[117]....
        /*0bb0*/ 	.word	0x0000d8f0
        /*0bb4*/ 	.word	0x000000ff
        /*0bb8*/ 	.word	0x00000088
        /*0bbc*/ 	.short	0x010a
        /*0bbe*/ 	.byte	0x2b
	.zero		1


	//   ....[118]....
        /*0bc0*/ 	.word	0x0000d910
        /*0bc4*/ 	.word	0x000000ff
        /*0bc8*/ 	.word	0x00000088
        /*0bcc*/ 	.short	0x010a
        /*0bce*/ 	.byte	0x2b
	.zero		1


	//   ....[119]....
        /*0bd0*/ 	.word	0x0000dfb0
        /*0bd4*/ 	.word	0x00000061
        /*0bd8*/ 	.word	0x00000000
        /*0bdc*/ 	.short	0x0101
        /*0bde*/ 	.byte	0xff
	.zero		1


	//   ....[120]....
        /*0be0*/ 	.word	0x0000e830
        /*0be4*/ 	.word	0x000000ff
        /*0be8*/ 	.word	0x00000000
        /*0bec*/ 	.short	0x0101
        /*0bee*/ 	.byte	0x04
	.zero		1


	//   ....[121]....
        /*0bf0*/ 	.word	0x0000e8d0
        /*0bf4*/ 	.word	0x000000ff
        /*0bf8*/ 	.word	0x00000000
        /*0bfc*/ 	.short	0x0101
        /*0bfe*/ 	.byte	0x04
	.zero		1


	//   ....[122]....
        /*0c00*/ 	.word	0x0000f1e0
        /*0c04*/ 	.word	0x000000ff
        /*0c08*/ 	.word	0x000000c0
        /*0c0c*/ 	.short	0x010a
        /*0c0e*/ 	.byte	0x18
	.zero		1


	//   ....[123]....
        /*0c10*/ 	.word	0x0000f320
        /*0c14*/ 	.word	0x000000ff
        /*0c18*/ 	.word	0x00000000
        /*0c1c*/ 	.short	0x0101
        /*0c1e*/ 	.byte	0x06
	.zero		1


	//   ....[124]....
        /*0c20*/ 	.word	0x0000f390
        /*0c24*/ 	.word	0x000000ff
        /*0c28*/ 	.word	0x000001e0
        /*0c2c*/ 	.short	0x010a
        /*0c2e*/ 	.byte	0x18
	.zero		1


	//   ....[125]....
        /*0c30*/ 	.word	0x00010480
        /*0c34*/ 	.word	0x000000ff
        /*0c38*/ 	.word	0x000001a0
        /*0c3c*/ 	.short	0x0101
        /*0c3e*/ 	.byte	0x18
	.zero		1


	//   ....[126]....
        /*0c40*/ 	.word	0x00010770
        /*0c44*/ 	.word	0x000000ff
        /*0c48*/ 	.word	0x00000008
        /*0c4c*/ 	.short	0x010a
        /*0c4e*/ 	.byte	0x06
	.zero		1


	//   ....[127]....
        /*0c50*/ 	.word	0x00010790
        /*0c54*/ 	.word	0x000000ff
        /*0c58*/ 	.word	0x00000008
        /*0c5c*/ 	.short	0x010a
        /*0c5e*/ 	.byte	0x06
	.zero		1


	//   ....[128]....
        /*0c60*/ 	.word	0x00010920
        /*0c64*/ 	.word	0x000000ff
        /*0c68*/ 	.word	0x00000008
        /*0c6c*/ 	.short	0x010a
        /*0c6e*/ 	.byte	0x06
	.zero		1


	//   ....[129]....
        /*0c70*/ 	.word	0x00010940
        /*0c74*/ 	.word	0x000000ff
        /*0c78*/ 	.word	0x00000008
        /*0c7c*/ 	.short	0x010a
        /*0c7e*/ 	.byte	0x06
	.zero		1


	//   ....[130]....
        /*0c80*/ 	.word	0x00010a00
        /*0c84*/ 	.word	0x000000ff
        /*0c88*/ 	.word	0x00000000
        /*0c8c*/ 	.short	0x0101
        /*0c8e*/ 	.byte	0x05
	.zero		1


	//   ....[131]....
        /*0c90*/ 	.word	0x00010cf0
        /*0c94*/ 	.word	0x000000ff
        /*0c98*/ 	.word	0x00000000
        /*0c9c*/ 	.short	0x010a
        /*0c9e*/ 	.byte	0x06
	.zero		1


	//   ....[132]....
        /*0ca0*/ 	.word	0x00010d50
        /*0ca4*/ 	.word	0x000000ff
        /*0ca8*/ 	.word	0x00000160
        /*0cac*/ 	.short	0x010a
        /*0cae*/ 	.byte	0x09
	.zero		1


	//   ....[133]....
        /*0cb0*/ 	.word	0x00010eb0
        /*0cb4*/ 	.word	0x000000ff
        /*0cb8*/ 	.word	0x00000000
        /*0cbc*/ 	.short	0x010a
        /*0cbe*/ 	.byte	0x06
	.zero		1


	//   ....[134]....
        /*0cc0*/ 	.word	0x00010fe0
        /*0cc4*/ 	.word	0x000000ff
        /*0cc8*/ 	.word	0x00000000
        /*0ccc*/ 	.short	0x010a
        /*0cce*/ 	.byte	0x1e
	.zero		1


	//   ....[135]....
        /*0cd0*/ 	.word	0x00011280
        /*0cd4*/ 	.word	0x000000ff
        /*0cd8*/ 	.word	0x000001a0
        /*0cdc*/ 	.short	0x010a
        /*0cde*/ 	.byte	0x06
	.zero		1


	//   ....[136]....
        /*0ce0*/ 	.word	0x000113b0
        /*0ce4*/ 	.word	0x000000ff
        /*0ce8*/ 	.word	0x00000000
        /*0cec*/ 	.short	0x0101
        /*0cee*/ 	.byte	0x06
	.zero		1


	//   ....[137]....
        /*0cf0*/ 	.word	0x00011500
        /*0cf4*/ 	.word	0x000000ff
        /*0cf8*/ 	.word	0x00000160
        /*0cfc*/ 	.short	0x010a
        /*0cfe*/ 	.byte	0x06
	.zero		1


	//   ....[138]....
        /*0d00*/ 	.word	0x000115c0
        /*0d04*/ 	.word	0x000000ff
        /*0d08*/ 	.word	0x00000160
        /*0d0c*/ 	.short	0x010a
        /*0d0e*/ 	.byte	0x07
	.zero		1


	//   ....[139]....
        /*0d10*/ 	.word	0x00011680
        /*0d14*/ 	.word	0x000000ff
        /*0d18*/ 	.word	0x00000160
        /*0d1c*/ 	.short	0x010a
        /*0d1e*/ 	.byte	0x07
	.zero		1


	//   ....[140]....
        /*0d20*/ 	.word	0x00011740
        /*0d24*/ 	.word	0x00000000
        /*0d28*/ 	.word	0x00000160
        /*0d2c*/ 	.short	0x010a
        /*0d2e*/ 	.byte	0xff
	.zero		1


	//   ....[141]....
        /*0d30*/ 	.word	0x00011780
        /*0d34*/ 	.word	0x00000000
        /*0d38*/ 	.word	0x00000160
        /*0d3c*/ 	.short	0x010a
        /*0d3e*/ 	.byte	0xff
	.zero		1


	//   ....[142]....
        /*0d40*/ 	.word	0x000117f0
        /*0d44*/ 	.word	0x000000ff
        /*0d48*/ 	.word	0x00000000
        /*0d4c*/ 	.short	0x0101
        /*0d4e*/ 	.byte	0x06
	.zero		1


	//   ....[143]....
        /*0d50*/ 	.word	0x00011830
        /*0d54*/ 	.word	0x000000ff
        /*0d58*/ 	.word	0x00000190
        /*0d5c*/ 	.short	0x010a
        /*0d5e*/ 	.byte	0x04
	.zero		1


	//   ....[144]....
        /*0d60*/ 	.word	0x00011880
        /*0d64*/ 	.word	0x000000ff
        /*0d68*/ 	.word	0x00000000
        /*0d6c*/ 	.short	0x0101
        /*0d6e*/ 	.byte	0x06
	.zero		1


	//   ....[145]....
        /*0d70*/ 	.word	0x00011ad0
        /*0d74*/ 	.word	0x00000000
        /*0d78*/ 	.word	0x00000038
        /*0d7c*/ 	.short	0x010a
        /*0d7e*/ 	.byte	0xff
	.zero		1


	//   ....[146]....
        /*0d80*/ 	.word	0x00011b30
        /*0d84*/ 	.word	0x00000000
        /*0d88*/ 	.word	0x00000038
        /*0d8c*/ 	.short	0x010a
        /*0d8e*/ 	.byte	0xff
	.zero		1


	//   ....[147]....
        /*0d90*/ 	.word	0x00011b90
        /*0d94*/ 	.word	0x00000000
        /*0d98*/ 	.word	0x000001a0
        /*0d9c*/ 	.short	0x010a
        /*0d9e*/ 	.byte	0xff
	.zero		1


	//   ....[148]....
        /*0da0*/ 	.word	0x00011bf0
        /*0da4*/ 	.word	0x00000000
        /*0da8*/ 	.word	0x00000000
        /*0dac*/ 	.short	0x010a
        /*0dae*/ 	.byte	0xff
	.zero		1


	//   ....[149]....
        /*0db0*/ 	.word	0x00011c50
        /*0db4*/ 	.word	0x00000000
        /*0db8*/ 	.word	0x00000000
        /*0dbc*/ 	.short	0x010a
        /*0dbe*/ 	.byte	0xff
	.zero		1


	//   ....[150]....
        /*0dc0*/ 	.word	0x00011cb0
        /*0dc4*/ 	.word	0x00000000
        /*0dc8*/ 	.word	0x00000000
        /*0dcc*/ 	.short	0x010a
        /*0dce*/ 	.byte	0xff
	.zero		1


	//   ....[151]....
        /*0dd0*/ 	.word	0x00011d10
        /*0dd4*/ 	.word	0x00000000
        /*0dd8*/ 	.word	0x00000000
        /*0ddc*/ 	.short	0x010a
        /*0dde*/ 	.byte	0xff
	.zero		1


	//   ....[152]....
        /*0de0*/ 	.word	0x00011d70
        /*0de4*/ 	.word	0x00000000
        /*0de8*/ 	.word	0x00000000
        /*0dec*/ 	.short	0x010a
        /*0dee*/ 	.byte	0xff
	.zero		1


	//   ....[153]....
        /*0df0*/ 	.word	0x00011dd0
        /*0df4*/ 	.word	0x00000000
        /*0df8*/ 	.word	0x00000000
        /*0dfc*/ 	.short	0x010a
        /*0dfe*/ 	.byte	0xff
	.zero		1


	//   ....[154]....
        /*0e00*/ 	.word	0x00011e30
        /*0e04*/ 	.word	0x00000011
        /*0e08*/ 	.word	0x00000100
        /*0e0c*/ 	.short	0x010a
        /*0e0e*/ 	.byte	0xff
	.zero		1


	//   ....[155]....
        /*0e10*/ 	.word	0x00011e90
        /*0e14*/ 	.word	0x0000000b
        /*0e18*/ 	.word	0x00000100
        /*0e1c*/ 	.short	0x010a
        /*0e1e*/ 	.byte	0xff
	.zero		1


	//   ....[156]....
        /*0e20*/ 	.word	0x00011ee0
        /*0e24*/ 	.word	0x0000000f
        /*0e28*/ 	.word	0x000000b8
        /*0e2c*/ 	.short	0x010a
        /*0e2e*/ 	.byte	0xff
	.zero		1


	//   ....[157]....
        /*0e30*/ 	.word	0x00011f40
        /*0e34*/ 	.word	0x00000000
        /*0e38*/ 	.word	0x00000090
        /*0e3c*/ 	.short	0x010a
        /*0e3e*/ 	.byte	0xff
	.zero		1


	//   ....[158]....
        /*0e40*/ 	.word	0x00011fa0
        /*0e44*/ 	.word	0x00000000
        /*0e48*/ 	.word	0x00000098
        /*0e4c*/ 	.short	0x010a
        /*0e4e*/ 	.byte	0xff
	.zero		1


	//   ....[159]....
        /*0e50*/ 	.word	0x00012000
        /*0e54*/ 	.word	0x00000000
        /*0e58*/ 	.word	0x000000a0
        /*0e5c*/ 	.short	0x010a
        /*0e5e*/ 	.byte	0xff
	.zero		1


	//   ....[160]....
        /*0e60*/ 	.word	0x00012060
        /*0e64*/ 	.word	0x00000000
        /*0e68*/ 	.word	0x000000a8
        /*0e6c*/ 	.short	0x010a
        /*0e6e*/ 	.byte	0xff
	.zero		1


	//   ....[161]....
        /*0e70*/ 	.word	0x000120c0
        /*0e74*/ 	.word	0x00000000
        /*0e78*/ 	.word	0x000001a0
        /*0e7c*/ 	.short	0x010a
        /*0e7e*/ 	.byte	0xff
	.zero		1


	//   ....[162]....
        /*0e80*/ 	.word	0x00012120
        /*0e84*/ 	.word	0x00000000
        /*0e88*/ 	.word	0x00000090
        /*0e8c*/ 	.short	0x010a
        /*0e8e*/ 	.byte	0xff
	.zero		1


	//   ....[163]....
        /*0e90*/ 	.word	0x00012180
        /*0e94*/ 	.word	0x00000000
        /*0e98*/ 	.word	0x00000098
        /*0e9c*/ 	.short	0x010a
        /*0e9e*/ 	.byte	0xff
	.zero		1


	//   ....[164]....
        /*0ea0*/ 	.word	0x000121e0
        /*0ea4*/ 	.word	0x00000000
        /*0ea8*/ 	.word	0x000000a0
        /*0eac*/ 	.short	0x010a
        /*0eae*/ 	.byte	0xff
	.zero		1


	//   ....[165]....
        /*0eb0*/ 	.word	0x00012240
        /*0eb4*/ 	.word	0x00000000
        /*0eb8*/ 	.word	0x000001a0
        /*0ebc*/ 	.short	0x010a
        /*0ebe*/ 	.byte	0xff
	.zero		1


	//   ....[166]....
        /*0ec0*/ 	.word	0x00012300
        /*0ec4*/ 	.word	0x00000003
        /*0ec8*/ 	.word	0x00000070
        /*0ecc*/ 	.short	0x010a
        /*0ece*/ 	.byte	0xff
	.zero		1


	//   ....[167]....
        /*0ed0*/ 	.word	0x00012350
        /*0ed4*/ 	.word	0x00000061
        /*0ed8*/ 	.word	0x00000140
        /*0edc*/ 	.short	0x010a
        /*0ede*/ 	.byte	0xff
	.zero		1


	//   ....[168]....
        /*0ee0*/ 	.word	0x000123b0
        /*0ee4*/ 	.word	0x00000003
        /*0ee8*/ 	.word	0x00000078
        /*0eec*/ 	.short	0x010a
        /*0eee*/ 	.byte	0xff
	.zero		1


	//   ....[169]....
        /*0ef0*/ 	.word	0x00012410
        /*0ef4*/ 	.word	0x00000000
        /*0ef8*/ 	.word	0x00000080
        /*0efc*/ 	.short	0x010a
        /*0efe*/ 	.byte	0xff
	.zero		1


	//   ....[170]....
        /*0f00*/ 	.word	0x00012470
        /*0f04*/ 	.word	0x00000000
        /*0f08*/ 	.word	0x00000088
        /*0f0c*/ 	.short	0x010a
        /*0f0e*/ 	.byte	0xff
	.zero		1


	//   ....[171]....
        /*0f10*/ 	.word	0x000124d0
        /*0f14*/ 	.word	0x00000004
        /*0f18*/ 	.word	0x000000c0
        /*0f1c*/ 	.short	0x010a
        /*0f1e*/ 	.byte	0xff
	.zero		1


	//   ....[172]....
        /*0f20*/ 	.word	0x00012530
        /*0f24*/ 	.word	0x00000004
        /*0f28*/ 	.word	0x000001e0
        /*0f2c*/ 	.short	0x010a
        /*0f2e*/ 	.byte	0xff
	.zero		1


	//   ....[173]....
        /*0f30*/ 	.word	0x00012590
        /*0f34*/ 	.word	0x00000000
        /*0f38*/ 	.word	0x00000008
        /*0f3c*/ 	.short	0x010a
        /*0f3e*/ 	.byte	0xff
	.zero		1


	//   ....[174]....
        /*0f40*/ 	.word	0x00012670
        /*0f44*/ 	.word	0x00000000
        /*0f48*/ 	.word	0x00000008
        /*0f4c*/ 	.short	0x010a
        /*0f4e*/ 	.byte	0xff
	.zero		1


	//   ....[175]....
        /*0f50*/ 	.word	0x000126d0
        /*0f54*/ 	.word	0x00000003
        /*0f58*/ 	.word	0x00000160
        /*0f5c*/ 	.short	0x010a
        /*0f5e*/ 	.byte	0xff
	.zero		1


	//   ....[176]....
        /*0f60*/ 	.word	0x00012730
        /*0f64*/ 	.word	0x00000003
        /*0f68*/ 	.word	0x00000000
        /*0f6c*/ 	.short	0x010a
        /*0f6e*/ 	.byte	0xff
	.zero		1


	//   ....[177]....
        /*0f70*/ 	.word	0x00012790
        /*0f74*/ 	.word	0x00000003
        /*0f78*/ 	.word	0x000001a0
        /*0f7c*/ 	.short	0x010a
        /*0f7e*/ 	.byte	0xff
	.zero		1


	//   ....[178]....
        /*0f80*/ 	.word	0x000127f0
        /*0f84*/ 	.word	0x00000000
        /*0f88*/ 	.word	0x00000160
        /*0f8c*/ 	.short	0x010a
        /*0f8e*/ 	.byte	0xff
	.zero		1


	//   ....[179]....
        /*0f90*/ 	.word	0x00012850
        /*0f94*/ 	.word	0x00000000
        /*0f98*/ 	.word	0x00000160
        /*0f9c*/ 	.short	0x010a
        /*0f9e*/ 	.byte	0xff
	.zero		1


	//   ....[180]....
        /*0fa0*/ 	.word	0x000128b0
        /*0fa4*/ 	.word	0x00000000
        /*0fa8*/ 	.word	0x00000160
        /*0fac*/ 	.short	0x010a
        /*0fae*/ 	.byte	0xff
	.zero		1


	//   ....[181]....
        /*0fb0*/ 	.word	0x00012910
        /*0fb4*/ 	.word	0x00000000
        /*0fb8*/ 	.word	0x00000190
        /*0fbc*/ 	.short	0x010a
        /*0fbe*/ 	.byte	0xff
	.zero		1


	//----- nvinfo : EIATTR_NUM_MBARRIERS
	.align		4
.L_49:
        /*0fc0*/ 	.byte	0x03, 0x38
        /*0fc2*/ 	.short	0x0041


	//----- nvinfo : EIATTR_EXIT_INSTR_OFFSETS
	.align		4
        /*0fc4*/ 	.byte	0x04, 0x1c
        /*0fc6*/ 	.short	(.L_51 - .L_50)


	//   ....[0]....
.L_50:
        /*0fc8*/ 	.word	0x00003850


	//   ....[1]....
        /*0fcc*/ 	.word	0x00004e90


	//   ....[2]....
        /*0fd0*/ 	.word	0x00008830


	//   ....[3]....
        /*0fd4*/ 	.word	0x00009b80


	//   ....[4]....
        /*0fd8*/ 	.word	0x0000e8e0


	//   ....[5]....
        /*0fdc*/ 	.word	0x0000e910


	//   ....[6]....
        /*0fe0*/ 	.word	0x00010550


	//   ....[7]....
        /*0fe4*/ 	.word	0x00011ab0


	//----- nvinfo : EIATTR_INDIRECT_BRANCH_TARGETS
	.align		4
.L_51:
        /*0fe8*/ 	.byte	0x04, 0x34
        /*0fea*/ 	.short	(.L_53 - .L_52)


	//   ....[0]....
.L_52:
        /*0fec*/ 	.word	.L_x_303@srel
        /*0ff0*/ 	.short	0x0
        /*0ff2*/ 	.short	0x0
        /*0ff4*/ 	.word	0xa
        /*0ff8*/ 	.word	.L_x_304@srel
        /* <DEDUP_REMOVED lines=9> */


	//----- nvinfo : EIATTR_MAX_THREADS
	.align		4
.L_53:
        /*1020*/ 	.byte	0x04, 0x05
        /*1022*/ 	.short	(.L_55 - .L_54)
.L_54:
        /*1024*/ 	.word	0x00000180
        /*1028*/ 	.word	0x00000001
        /*102c*/ 	.word	0x00000001


	//----- nvinfo : EIATTR_CRS_STACK_SIZE
	.align		4
.L_55:
        /*1030*/ 	.byte	0x04, 0x1e
        /*1032*/ 	.short	(.L_57 - .L_56)
.L_56:
        /*1034*/ 	.word	0x00000000


	//----- nvinfo : EIATTR_CBANK_PARAM_SIZE
	.align		4
.L_57:
        /*1038*/ 	.byte	0x03, 0x19
        /*103a*/ 	.short	0x0900


	//----- nvinfo : EIATTR_PARAM_CBANK
	.align		4
        /*103c*/ 	.byte	0x04, 0x0a
        /*103e*/ 	.short	(.L_59 - .L_58)
	.align		4
.L_58:
        /*1040*/ 	.word	index@(.nv.constant0._ZN7cutlass13device_kernelINS_4gemm6kernel13GemmUniversalINS1_17GroupProblemShapeIN4cute5tupleIJiiiEEEEENS1_10collective13CollectiveMmaINS1_40MainloopSm100ArrayTmaUmmaWarpSpecializedILi7ELi8ELi4ENS6_IJNS5_1CILi2EEENSC_ILi1EEESE_EEEEENS6_IJNSC_ILi256EEENSC_ILi128EEESI_EEENS_12float_e4m3_tEPNS6_IJlSE_NSC_ILi0EEEEEESK_SN_NS5_8TiledMMAINS5_8MMA_AtomIJNS5_10MMA_TraitsINS5_25SM100_MMA_F8F6F4_2x1SM_SSEJSK_SK_fSH_SI_NS5_17integral_constantINS5_4UMMA5MajorELSU_0EEESV_NSS_INST_7ScaleInELSW_0EEESX_EEEEEENS5_6LayoutINS6_IJSE_SE_SE_EEENS6_IJSL_SL_SL_EEEEENS6_IJNS5_10UnderscoreES14_S14_EEEEENS5_18SM100_TMA_2SM_LOADENS5_14ComposedLayoutINS5_7SwizzleILi3ELi4ELi3EEENS5_18smem_ptr_flag_bitsILi8EEENS10_INS6_IJNSC_ILi8EEESI_EEENS6_IJSI_SE_EEEEEEEvNS5_8identityES17_S1H_vS1I_EENS_8epilogue10collective18CollectiveEpilogueINS1K_31Sm100PtrArrayTmaWarpSpecializedILi4ELi2ELi32ELb1ELb0EEEJNS6_IJSI_SI_SI_EEENS6_IJNS10_ISI_SE_EENS10_INSC_ILi32EEESE_EEEEENS_6half_tEPNS6_IJSE_lSL_EEES1U_S1W_NS1K_6fusion15FusionCallbacksIS1O_NS1X_17LinearCombinationIS1U_fS1U_fLNS_15FloatRoundStyleE2EEES1P_S1T_JEEENS5_5SM1004TMEM4LOAD26SM100_TMEM_LOAD_16dp256b4xENS5_13SM90_TMA_LOADENS18_IS1A_NS1B_ILi16EEENS10_INS6_IJNSC_ILi64EEES1D_EEENS6_IJSE_S29_EEEEEEENS5_17SM75_U16x8_LDSM_TENS5_14SM90_TMA_STOREES2D_NS5_17SM90_U16x8_STSM_TENS5_39AutoVectorizingCopyWithAssumedAlignmentILi128EEEEEEvvEEEEvNT_6ParamsE)
        /*1044*/ 	.short	0x0380
        /*1046*/ 	.short	0x0900


	//----- nvinfo : EIATTR_SW_WAR
	.align		4
.L_59:
        /*1048*/ 	.byte	0x04, 0x36
        /*104a*/ 	.short	(.L_61 - .L_60)
.L_60:
        /*104c*/ 	.word	0x00000008
.L_61:


//--------------------- .nv.callgraph             --------------------------
	.section	.nv.callgraph,"",@"SHT_CUDA_CALLGRAPH"
	.align	4
	.sectionentsize	8
	.align		4
        /*0000*/ 	.word	0x00000000
	.align		4
        /*0004*/ 	.word	0xffffffff
	.align		4
        /*0008*/ 	.word	index@(_ZN7cutlass13device_kernelINS_4gemm6kernel13GemmUniversalINS1_17GroupProblemShapeIN4cute5tupleIJiiiEEEEENS1_10collective13CollectiveMmaINS1_40MainloopSm100ArrayTmaUmmaWarpSpecializedILi7ELi8ELi4ENS6_IJNS5_1CILi2EEENSC_ILi1EEESE_EEEEENS6_IJNSC_ILi256EEENSC_ILi128EEESI_EEENS_12float_e4m3_tEPNS6_IJlSE_NSC_ILi0EEEEEESK_SN_NS5_8TiledMMAINS5_8MMA_AtomIJNS5_10MMA_TraitsINS5_25SM100_MMA_F8F6F4_2x1SM_SSEJSK_SK_fSH_SI_NS5_17integral_constantINS5_4UMMA5MajorELSU_0EEESV_NSS_INST_7ScaleInELSW_0EEESX_EEEEEENS5_6LayoutINS6_IJSE_SE_SE_EEENS6_IJSL_SL_SL_EEEEENS6_IJNS5_10UnderscoreES14_S14_EEEEENS5_18SM100_TMA_2SM_LOADENS5_14ComposedLayoutINS5_7SwizzleILi3ELi4ELi3EEENS5_18smem_ptr_flag_bitsILi8EEENS10_INS6_IJNSC_ILi8EEESI_EEENS6_IJSI_SE_EEEEEEEvNS5_8identityES17_S1H_vS1I_EENS_8epilogue10collective18CollectiveEpilogueINS1K_31Sm100PtrArrayTmaWarpSpecializedILi4ELi2ELi32ELb1ELb0EEEJNS6_IJSI_SI_SI_EEENS6_IJNS10_ISI_SE_EENS10_INSC_ILi32EEESE_EEEEENS_6half_tEPNS6_IJSE_lSL_EEES1U_S1W_NS1K_6fusion15FusionCallbacksIS1O_NS1X_17LinearCombinationIS1U_fS1U_fLNS_15FloatRoundStyleE2EEES1P_S1T_JEEENS5_5SM1004TMEM4LOAD26SM100_TMEM_LOAD_16dp256b4xENS5_13SM90_TMA_LOADENS18_IS1A_NS1B_ILi16EEENS10_INS6_IJNSC_ILi64EEES1D_EEENS6_IJSE_S29_EEEEEEENS5_17SM75_U16x8_LDSM_TENS5_14SM90_TMA_STOREES2D_NS5_17SM90_U16x8_STSM_TENS5_39AutoVectorizingCopyWithAssumedAlignmentILi128EEEEEEvvEEEEvNT_6ParamsE)
	.align		4
        /*000c*/ 	.word	index@(__assertfail)
	.align		4
        /*0010*/ 	.word	0x00000000
	.align		4
        /*0014*/ 	.word	0xfffffffe
	.align		4
        /*0018*/ 	.word	0x00000000
	.align		4
        /*001c*/ 	.word	0xfffffffd
	.align		4
        /*0020*/ 	.word	0x00000000
	.align		4
        /*0024*/ 	.word	0xfffffffc


//--------------------- .nv.constant4             --------------------------
	.section	.nv.constant4,"a",@progbits
	.align	8
	.align		8
.nv.constant4:
        /*0000*/ 	.dword	__assertfail
	.align		8
        /*0008*/ 	.dword	__unnamed_1
	.align		8
        /*0010*/ 	.dword	__unnamed_2
	.align		8
        /*0018*/ 	.dword	_ZN39_INTERNAL_3edd9a1a_4_k_cu_e4fb044a_38864cuda3std3__45__cpo5beginE
	.align		8
        /*0020*/ 	.dword	_ZN39_INTERNAL_3edd9a1a_4_k_cu_e4fb044a_38864cuda3std3__45__cpo3endE
	.align		8
        /*0028*/ 	.dword	_ZN39_INTERNAL_3edd9a1a_4_k_cu_e4fb044a_38864cuda3std3__45__cpo6cbeginE
	.align		8
        /*0030*/ 	.dword	_ZN39_INTERNAL_3edd9a1a_4_k_cu_e4fb044a_38864cuda3std3__45__cpo4cendE
	.align		8
        /*0038*/ 	.dword	_ZN39_INTERNAL_3edd9a1a_4_k_cu_e4fb044a_38864cuda3std3__441_GLOBAL__N__3edd9a1a_4_k_cu_e4fb044a_38866ignoreE
	.align		8
        /*0040*/ 	.dword	_ZN39_INTERNAL_3edd9a1a_4_k_cu_e4fb044a_38864cuda3std3__419piecewise_constructE
	.align		8
        /*0048*/ 	.dword	_ZN39_INTERNAL_3edd9a1a_4_k_cu_e4fb044a_38864cuda3std3__48in_placeE
	.align		8
        /*0050*/ 	.dword	_ZN39_INTERNAL_3edd9a1a_4_k_cu_e4fb044a_38864cuda3std6ranges3__45__cpo4swapE
	.align		8
        /*0058*/ 	.dword	_ZN39_INTERNAL_3edd9a1a_4_k_cu_e4fb044a_38864cuda3std6ranges3__45__cpo9iter_moveE
	.align		8
        /*0060*/ 	.dword	_ZN39_INTERNAL_3edd9a1a_4_k_cu_e4fb044a_38864cute7productE
	.align		8
        /*0068*/ 	.dword	_ZN39_INTERNAL_3edd9a1a_4_k_cu_e4fb044a_38864cute1_E
	.align		8
        /*0070*/ 	.dword	$str$24
	.align		8
        /*0078*/ 	.dword	$str$25
	.align		8
        /*0080*/ 	.dword	$str$26
	.align		8
        /*0088*/ 	.dword	$str$27


//--------------------- .nv.constant2._ZN7cutlass13device_kernelINS_4gemm6kernel13GemmUniversalINS1_17GroupProblemShapeIN4cute5tupleIJiiiEEEEENS1_10collective13CollectiveMmaINS1_40MainloopSm100ArrayTmaUmmaWarpSpecializedILi7ELi8ELi4ENS6_IJNS5_1CILi2EEENSC_ILi1EEESE_EEEEENS6_IJNSC_ILi256EEENSC_ILi128EEESI_EEENS_12float_e4m3_tEPNS6_IJlSE_NSC_ILi0EEEEEESK_SN_NS5_8TiledMMAINS5_8MMA_AtomIJNS5_10MMA_TraitsINS5_25SM100_MMA_F8F6F4_2x1SM_SSEJSK_SK_fSH_SI_NS5_17integral_constantINS5_4UMMA5MajorELSU_0EEESV_NSS_INST_7ScaleInELSW_0EEESX_EEEEEENS5_6LayoutINS6_IJSE_SE_SE_EEENS6_IJSL_SL_SL_EEEEENS6_IJNS5_10UnderscoreES14_S14_EEEEENS5_18SM100_TMA_2SM_LOADENS5_14ComposedLayoutINS5_7SwizzleILi3ELi4ELi3EEENS5_18smem_ptr_flag_bitsILi8EEENS10_INS6_IJNSC_ILi8EEESI_EEENS6_IJSI_SE_EEEEEEEvNS5_8identityES17_S1H_vS1I_EENS_8epilogue10collective18CollectiveEpilogueINS1K_31Sm100PtrArrayTmaWarpSpecializedILi4ELi2ELi32ELb1ELb0EEEJNS6_IJSI_SI_SI_EEENS6_IJNS10_ISI_SE_EENS10_INSC_ILi32EEESE_EEEEENS_6half_tEPNS6_IJSE_lSL_EEES1U_S1W_NS1K_6fusion15FusionCallbacksIS1O_NS1X_17LinearCombinationIS1U_fS1U_fLNS_15FloatRoundStyleE2EEES1P_S1T_JEEENS5_5SM1004TMEM4LOAD26SM100_TMEM_LOAD_16dp256b4xENS5_13SM90_TMA_LOADENS18_IS1A_NS1B_ILi16EEENS10_INS6_IJNSC_ILi64EEES1D_EEENS6_IJSE_S29_EEEEEEENS5_17SM75_U16x8_LDSM_TENS5_14SM90_TMA_STOREES2D_NS5_17SM90_U16x8_STSM_TENS5_39AutoVectorizingCopyWithAssumedAlignmentILi128EEEEEEvvEEEEvNT_6ParamsE --------------------------
	.section	.nv.constant2._ZN7cutlass13device_kernelINS_4gemm6kernel13GemmUniversalINS1_17GroupProblemShapeIN4cute5tupleIJiiiEEEEENS1_10collective13CollectiveMmaINS1_40MainloopSm100ArrayTmaUmmaWarpSpecializedILi7ELi8ELi4ENS6_IJNS5_1CILi2EEENSC_ILi1EEESE_EEEEENS6_IJNSC_ILi256EEENSC_ILi128EEESI_EEENS_12float_e4m3_tEPNS6_IJlSE_NSC_ILi0EEEEEESK_SN_NS5_8TiledMMAINS5_8MMA_AtomIJNS5_10MMA_TraitsINS5_25SM100_MMA_F8F6F4_2x1SM_SSEJSK_SK_fSH_SI_NS5_17integral_constantINS5_4UMMA5MajorELSU_0EEESV_NSS_INST_7ScaleInELSW_0EEESX_EEEEEENS5_6LayoutINS6_IJSE_SE_SE_EEENS6_IJSL_SL_SL_EEEEENS6_IJNS5_10UnderscoreES14_S14_EEEEENS5_18SM100_TMA_2SM_LOADENS5_14ComposedLayoutINS5_7SwizzleILi3ELi4ELi3EEENS5_18smem_ptr_flag_bitsILi8EEENS10_INS6_IJNSC_ILi8EEESI_EEENS6_IJSI_SE_EEEEEEEvNS5_8identityES17_S1H_vS1I_EENS_8epilogue10collective18CollectiveEpilogueINS1K_31Sm100PtrArrayTmaWarpSpecializedILi4ELi2ELi32ELb1ELb0EEEJNS6_IJSI_SI_SI_EEENS6_IJNS10_ISI_SE_EENS10_INSC_ILi32EEESE_EEEEENS_6half_tEPNS6_IJSE_lSL_EEES1U_S1W_NS1K_6fusion15FusionCallbacksIS1O_NS1X_17LinearCombinationIS1U_fS1U_fLNS_15FloatRoundStyleE2EEES1P_S1T_JEEENS5_5SM1004TMEM4LOAD26SM100_TMEM_LOAD_16dp256b4xENS5_13SM90_TMA_LOADENS18_IS1A_NS1B_ILi16EEENS10_INS6_IJNSC_ILi64EEES1D_EEENS6_IJSE_S29_EEEEEEENS5_17SM75_U16x8_LDSM_TENS5_14SM90_TMA_STOREES2D_NS5_17SM90_U16x8_STSM_TENS5_39AutoVectorizingCopyWithAssumedAlignmentILi128EEEEEEvvEEEEvNT_6ParamsE,"a",@progbits
	.sectionflags	@""
	.align	4
.nv.constant2._ZN7cutlass13device_kernelINS_4gemm6kernel13GemmUniversalINS1_17GroupProblemShapeIN4cute5tupleIJiiiEEEEENS1_10collective13CollectiveMmaINS1_40MainloopSm100ArrayTmaUmmaWarpSpecializedILi7ELi8ELi4ENS6_IJNS5_1CILi2EEENSC_ILi1EEESE_EEEEENS6_IJNSC_ILi256EEENSC_ILi128EEESI_EEENS_12float_e4m3_tEPNS6_IJlSE_NSC_ILi0EEEEEESK_SN_NS5_8TiledMMAINS5_8MMA_AtomIJNS5_10MMA_TraitsINS5_25SM100_MMA_F8F6F4_2x1SM_SSEJSK_SK_fSH_SI_NS5_17integral_constantINS5_4UMMA5MajorELSU_0EEESV_NSS_INST_7ScaleInELSW_0EEESX_EEEEEENS5_6LayoutINS6_IJSE_SE_SE_EEENS6_IJSL_SL_SL_EEEEENS6_IJNS5_10UnderscoreES14_S14_EEEEENS5_18SM100_TMA_2SM_LOADENS5_14ComposedLayoutINS5_7SwizzleILi3ELi4ELi3EEENS5_18smem_ptr_flag_bitsILi8EEENS10_INS6_IJNSC_ILi8EEESI_EEENS6_IJSI_SE_EEEEEEEvNS5_8identityES17_S1H_vS1I_EENS_8epilogue10collective18CollectiveEpilogueINS1K_31Sm100PtrArrayTmaWarpSpecializedILi4ELi2ELi32ELb1ELb0EEEJNS6_IJSI_SI_SI_EEENS6_IJNS10_ISI_SE_EENS10_INSC_ILi32EEESE_EEEEENS_6half_tEPNS6_IJSE_lSL_EEES1U_S1W_NS1K_6fusion15FusionCallbacksIS1O_NS1X_17LinearCombinationIS1U_fS1U_fLNS_15FloatRoundStyleE2EEES1P_S1T_JEEENS5_5SM1004TMEM4LOAD26SM100_TMEM_LOAD_16dp256b4xENS5_13SM90_TMA_LOADENS18_IS1A_NS1B_ILi16EEENS10_INS6_IJNSC_ILi64EEES1D_EEENS6_IJSE_S29_EEEEEEENS5_17SM75_U16x8_LDSM_TENS5_14SM90_TMA_STOREES2D_NS5_17SM90_U16x8_STSM_TENS5_39AutoVectorizingCopyWithAssumedAlignmentILi128EEEEEEvvEEEEvNT_6ParamsE:
        /*0000*/ 	.byte	0x70, 0x05, 0x01, 0x00, 0x10, 0x4f, 0x00, 0x00, 0x10, 0x4f, 0x00, 0x00, 0x10, 0x4f, 0x00, 0x00
        /*0010*/ 	.byte	0x10, 0x4f, 0x00, 0x00, 0x10, 0x4f, 0x00, 0x00, 0x10, 0x4f, 0x00, 0x00, 0x10, 0x4f, 0x00, 0x00
        /*0020*/ 	.byte	0x20, 0xe9, 0x00, 0x00, 0x10, 0x4f, 0x00, 0x00


//--------------------- .text._ZN7cutlass13device_kernelINS_4gemm6kernel13GemmUniversalINS1_17GroupProblemShapeIN4cute5tupleIJiiiEEEEENS1_10collective13CollectiveMmaINS1_40MainloopSm100ArrayTmaUmmaWarpSpecializedILi7ELi8ELi4ENS6_IJNS5_1CILi2EEENSC_ILi1EEESE_EEEEENS6_IJNSC_ILi256EEENSC_ILi128EEESI_EEENS_12float_e4m3_tEPNS6_IJlSE_NSC_ILi0EEEEEESK_SN_NS5_8TiledMMAINS5_8MMA_AtomIJNS5_10MMA_TraitsINS5_25SM100_MMA_F8F6F4_2x1SM_SSEJSK_SK_fSH_SI_NS5_17integral_constantINS5_4UMMA5MajorELSU_0EEESV_NSS_INST_7ScaleInELSW_0EEESX_EEEEEENS5_6LayoutINS6_IJSE_SE_SE_EEENS6_IJSL_SL_SL_EEEEENS6_IJNS5_10UnderscoreES14_S14_EEEEENS5_18SM100_TMA_2SM_LOADENS5_14ComposedLayoutINS5_7SwizzleILi3ELi4ELi3EEENS5_18smem_ptr_flag_bitsILi8EEENS10_INS6_IJNSC_ILi8EEESI_EEENS6_IJSI_SE_EEEEEEEvNS5_8identityES17_S1H_vS1I_EENS_8epilogue10collective18CollectiveEpilogueINS1K_31Sm100PtrArrayTmaWarpSpecializedILi4ELi2ELi32ELb1ELb0EEEJNS6_IJSI_SI_SI_EEENS6_IJNS10_ISI_SE_EENS10_INSC_ILi32EEESE_EEEEENS_6half_tEPNS6_IJSE_lSL_EEES1U_S1W_NS1K_6fusion15FusionCallbacksIS1O_NS1X_17LinearCombinationIS1U_fS1U_fLNS_15FloatRoundStyleE2EEES1P_S1T_JEEENS5_5SM1004TMEM4LOAD26SM100_TMEM_LOAD_16dp256b4xENS5_13SM90_TMA_LOADENS18_IS1A_NS1B_ILi16EEENS10_INS6_IJNSC_ILi64EEES1D_EEENS6_IJSE_S29_EEEEEEENS5_17SM75_U16x8_LDSM_TENS5_14SM90_TMA_STOREES2D_NS5_17SM90_U16x8_STSM_TENS5_39AutoVectorizingCopyWithAssumedAlignmentILi128EEEEEEvvEEEEvNT_6ParamsE --------------------------
	.section	.text._ZN7cutlass13device_kernelINS_4gemm6kernel13GemmUniversalINS1_17GroupProblemShapeIN4cute5tupleIJiiiEEEEENS1_10collective13CollectiveMmaINS1_40MainloopSm100ArrayTmaUmmaWarpSpecializedILi7ELi8ELi4ENS6_IJNS5_1CILi2EEENSC_ILi1EEESE_EEEEENS6_IJNSC_ILi256EEENSC_ILi128EEESI_EEENS_12float_e4m3_tEPNS6_IJlSE_NSC_ILi0EEEEEESK_SN_NS5_8TiledMMAINS5_8MMA_AtomIJNS5_10MMA_TraitsINS5_25SM100_MMA_F8F6F4_2x1SM_SSEJSK_SK_fSH_SI_NS5_17integral_constantINS5_4UMMA5MajorELSU_0EEESV_NSS_INST_7ScaleInELSW_0EEESX_EEEEEENS5_6LayoutINS6_IJSE_SE_SE_EEENS6_IJSL_SL_SL_EEEEENS6_IJNS5_10UnderscoreES14_S14_EEEEENS5_18SM100_TMA_2SM_LOADENS5_14ComposedLayoutINS5_7SwizzleILi3ELi4ELi3EEENS5_18smem_ptr_flag_bitsILi8EEENS10_INS6_IJNSC_ILi8EEESI_EEENS6_IJSI_SE_EEEEEEEvNS5_8identityES17_S1H_vS1I_EENS_8epilogue10collective18CollectiveEpilogueINS1K_31Sm100PtrArrayTmaWarpSpecializedILi4ELi2ELi32ELb1ELb0EEEJNS6_IJSI_SI_SI_EEENS6_IJNS10_ISI_SE_EENS10_INSC_ILi32EEESE_EEEEENS_6half_tEPNS6_IJSE_lSL_EEES1U_S1W_NS1K_6fusion15FusionCallbacksIS1O_NS1X_17LinearCombinationIS1U_fS1U_fLNS_15FloatRoundStyleE2EEES1P_S1T_JEEENS5_5SM1004TMEM4LOAD26SM100_TMEM_LOAD_16dp256b4xENS5_13SM90_TMA_LOADENS18_IS1A_NS1B_ILi16EEENS10_INS6_IJNSC_ILi64EEES1D_EEENS6_IJSE_S29_EEEEEEENS5_17SM75_U16x8_LDSM_TENS5_14SM90_TMA_STOREES2D_NS5_17SM90_U16x8_STSM_TENS5_39AutoVectorizingCopyWithAssumedAlignmentILi128EEEEEEvvEEEEvNT_6ParamsE,"ax",@progbits
	.align	128
.text._ZN7cutlass13device_kernelINS_4gemm6kernel13GemmUniversalINS1_17GroupProblemShapeIN4cute5tupleIJiiiEEEEENS1_10collective13CollectiveMmaINS1_40MainloopSm100ArrayTmaUmmaWarpSpecializedILi7ELi8ELi4ENS6_IJNS5_1CILi2EEENSC_ILi1EEESE_EEEEENS6_IJNSC_ILi256EEENSC_ILi128EEESI_EEENS_12float_e4m3_tEPNS6_IJlSE_NSC_ILi0EEEEEESK_SN_NS5_8TiledMMAINS5_8MMA_AtomIJNS5_10MMA_TraitsINS5_25SM100_MMA_F8F6F4_2x1SM_SSEJSK_SK_fSH_SI_NS5_17integral_constantINS5_4UMMA5MajorELSU_0EEESV_NSS_INST_7ScaleInELSW_0EEESX_EEEEEENS5_6LayoutINS6_IJSE_SE_SE_EEENS6_IJSL_SL_SL_EEEEENS6_IJNS5_10UnderscoreES14_S14_EEEEENS5_18SM100_TMA_2SM_LOADENS5_14ComposedLayoutINS5_7SwizzleILi3ELi4ELi3EEENS5_18smem_ptr_flag_bitsILi8EEENS10_INS6_IJNSC_ILi8EEESI_EEENS6_IJSI_SE_EEEEEEEvNS5_8identityES17_S1H_vS1I_EENS_8epilogue10collective18CollectiveEpilogueINS1K_31Sm100PtrArrayTmaWarpSpecializedILi4ELi2ELi32ELb1ELb0EEEJNS6_IJSI_SI_SI_EEENS6_IJNS10_ISI_SE_EENS10_INSC_ILi32EEESE_EEEEENS_6half_tEPNS6_IJSE_lSL_EEES1U_S1W_NS1K_6fusion15FusionCallbacksIS1O_NS1X_17LinearCombinationIS1U_fS1U_fLNS_15FloatRoundStyleE2EEES1P_S1T_JEEENS5_5SM1004TMEM4LOAD26SM100_TMEM_LOAD_16dp256b4xENS5_13SM90_TMA_LOADENS18_IS1A_NS1B_ILi16EEENS10_INS6_IJNSC_ILi64EEES1D_EEENS6_IJSE_S29_EEEEEEENS5_17SM75_U16x8_LDSM_TENS5_14SM90_TMA_STOREES2D_NS5_17SM90_U16x8_STSM_TENS5_39AutoVectorizingCopyWithAssumedAlignmentILi128EEEEEEvvEEEEvNT_6ParamsE:
        .type           _ZN7cutlass13device_kernelINS_4gemm6kernel13GemmUniversalINS1_17GroupProblemShapeIN4cute5tupleIJiiiEEEEENS1_10collective13CollectiveMmaINS1_40MainloopSm100ArrayTmaUmmaWarpSpecializedILi7ELi8ELi4ENS6_IJNS5_1CILi2EEENSC_ILi1EEESE_EEEEENS6_IJNSC_ILi256EEENSC_ILi128EEESI_EEENS_12float_e4m3_tEPNS6_IJlSE_NSC_ILi0EEEEEESK_SN_NS5_8TiledMMAINS5_8MMA_AtomIJNS5_10MMA_TraitsINS5_25SM100_MMA_F8F6F4_2x1SM_SSEJSK_SK_fSH_SI_NS5_17integral_constantINS5_4UMMA5MajorELSU_0EEESV_NSS_INST_7ScaleInELSW_0EEESX_EEEEEENS5_6LayoutINS6_IJSE_SE_SE_EEENS6_IJSL_SL_SL_EEEEENS6_IJNS5_10UnderscoreES14_S14_EEEEENS5_18SM100_TMA_2SM_LOADENS5_14ComposedLayoutINS5_7SwizzleILi3ELi4ELi3EEENS5_18smem_ptr_flag_bitsILi8EEENS10_INS6_IJNSC_ILi8EEESI_EEENS6_IJSI_SE_EEEEEEEvNS5_8identityES17_S1H_vS1I_EENS_8epilogue10collective18CollectiveEpilogueINS1K_31Sm100PtrArrayTmaWarpSpecializedILi4ELi2ELi32ELb1ELb0EEEJNS6_IJSI_SI_SI_EEENS6_IJNS10_ISI_SE_EENS10_INSC_ILi32EEESE_EEEEENS_6half_tEPNS6_IJSE_lSL_EEES1U_S1W_NS1K_6fusion15FusionCallbacksIS1O_NS1X_17LinearCombinationIS1U_fS1U_fLNS_15FloatRoundStyleE2EEES1P_S1T_JEEENS5_5SM1004TMEM4LOAD26SM100_TMEM_LOAD_16dp256b4xENS5_13SM90_TMA_LOADENS18_IS1A_NS1B_ILi16EEENS10_INS6_IJNSC_ILi64EEES1D_EEENS6_IJSE_S29_EEEEEEENS5_17SM75_U16x8_LDSM_TENS5_14SM90_TMA_STOREES2D_NS5_17SM90_U16x8_STSM_TENS5_39AutoVectorizingCopyWithAssumedAlignmentILi128EEEEEEvvEEEEvNT_6ParamsE,@function
        .size           _ZN7cutlass13device_kernelINS_4gemm6kernel13GemmUniversalINS1_17GroupProblemShapeIN4cute5tupleIJiiiEEEEENS1_10collective13CollectiveMmaINS1_40MainloopSm100ArrayTmaUmmaWarpSpecializedILi7ELi8ELi4ENS6_IJNS5_1CILi2EEENSC_ILi1EEESE_EEEEENS6_IJNSC_ILi256EEENSC_ILi128EEESI_EEENS_12float_e4m3_tEPNS6_IJlSE_NSC_ILi0EEEEEESK_SN_NS5_8TiledMMAINS5_8MMA_AtomIJNS5_10MMA_TraitsINS5_25SM100_MMA_F8F6F4_2x1SM_SSEJSK_SK_fSH_SI_NS5_17integral_constantINS5_4UMMA5MajorELSU_0EEESV_NSS_INST_7ScaleInELSW_0EEESX_EEEEEENS5_6LayoutINS6_IJSE_SE_SE_EEENS6_IJSL_SL_SL_EEEEENS6_IJNS5_10UnderscoreES14_S14_EEEEENS5_18SM100_TMA_2SM_LOADENS5_14ComposedLayoutINS5_7SwizzleILi3ELi4ELi3EEENS5_18smem_ptr_flag_bitsILi8EEENS10_INS6_IJNSC_ILi8EEESI_EEENS6_IJSI_SE_EEEEEEEvNS5_8identityES17_S1H_vS1I_EENS_8epilogue10collective18CollectiveEpilogueINS1K_31Sm100PtrArrayTmaWarpSpecializedILi4ELi2ELi32ELb1ELb0EEEJNS6_IJSI_SI_SI_EEENS6_IJNS10_ISI_SE_EENS10_INSC_ILi32EEESE_EEEEENS_6half_tEPNS6_IJSE_lSL_EEES1U_S1W_NS1K_6fusion15FusionCallbacksIS1O_NS1X_17LinearCombinationIS1U_fS1U_fLNS_15FloatRoundStyleE2EEES1P_S1T_JEEENS5_5SM1004TMEM4LOAD26SM100_TMEM_LOAD_16dp256b4xENS5_13SM90_TMA_LOADENS18_IS1A_NS1B_ILi16EEENS10_INS6_IJNSC_ILi64EEES1D_EEENS6_IJSE_S29_EEEEEEENS5_17SM75_U16x8_LDSM_TENS5_14SM90_TMA_STOREES2D_NS5_17SM90_U16x8_STSM_TENS5_39AutoVectorizingCopyWithAssumedAlignmentILi128EEEEEEvvEEEEvNT_6ParamsE,(.L_x_314 - _ZN7cutlass13device_kernelINS_4gemm6kernel13GemmUniversalINS1_17GroupProblemShapeIN4cute5tupleIJiiiEEEEENS1_10collective13CollectiveMmaINS1_40MainloopSm100ArrayTmaUmmaWarpSpecializedILi7ELi8ELi4ENS6_IJNS5_1CILi2EEENSC_ILi1EEESE_EEEEENS6_IJNSC_ILi256EEENSC_ILi128EEESI_EEENS_12float_e4m3_tEPNS6_IJlSE_NSC_ILi0EEEEEESK_SN_NS5_8TiledMMAINS5_8MMA_AtomIJNS5_10MMA_TraitsINS5_25SM100_MMA_F8F6F4_2x1SM_SSEJSK_SK_fSH_SI_NS5_17integral_constantINS5_4UMMA5MajorELSU_0EEESV_NSS_INST_7ScaleInELSW_0EEESX_EEEEEENS5_6LayoutINS6_IJSE_SE_SE_EEENS6_IJSL_SL_SL_EEEEENS6_IJNS5_10UnderscoreES14_S14_EEEEENS5_18SM100_TMA_2SM_LOADENS5_14ComposedLayoutINS5_7SwizzleILi3ELi4ELi3EEENS5_18smem_ptr_flag_bitsILi8EEENS10_INS6_IJNSC_ILi8EEESI_EEENS6_IJSI_SE_EEEEEEEvNS5_8identityES17_S1H_vS1I_EENS_8epilogue10collective18CollectiveEpilogueINS1K_31Sm100PtrArrayTmaWarpSpecializedILi4ELi2ELi32ELb1ELb0EEEJNS6_IJSI_SI_SI_EEENS6_IJNS10_ISI_SE_EENS10_INSC_ILi32EEESE_EEEEENS_6half_tEPNS6_IJSE_lSL_EEES1U_S1W_NS1K_6fusion15FusionCallbacksIS1O_NS1X_17LinearCombinationIS1U_fS1U_fLNS_15FloatRoundStyleE2EEES1P_S1T_JEEENS5_5SM1004TMEM4LOAD26SM100_TMEM_LOAD_16dp256b4xENS5_13SM90_TMA_LOADENS18_IS1A_NS1B_ILi16EEENS10_INS6_IJNSC_ILi64EEES1D_EEENS6_IJSE_S29_EEEEEEENS5_17SM75_U16x8_LDSM_TENS5_14SM90_TMA_STOREES2D_NS5_17SM90_U16x8_STSM_TENS5_39AutoVectorizingCopyWithAssumedAlignmentILi128EEEEEEvvEEEEvNT_6ParamsE)
        .other          _ZN7cutlass13device_kernelINS_4gemm6kernel13GemmUniversalINS1_17GroupProblemShapeIN4cute5tupleIJiiiEEEEENS1_10collective13CollectiveMmaINS1_40MainloopSm100ArrayTmaUmmaWarpSpecializedILi7ELi8ELi4ENS6_IJNS5_1CILi2EEENSC_ILi1EEESE_EEEEENS6_IJNSC_ILi256EEENSC_ILi128EEESI_EEENS_12float_e4m3_tEPNS6_IJlSE_NSC_ILi0EEEEEESK_SN_NS5_8TiledMMAINS5_8MMA_AtomIJNS5_10MMA_TraitsINS5_25SM100_MMA_F8F6F4_2x1SM_SSEJSK_SK_fSH_SI_NS5_17integral_constantINS5_4UMMA5MajorELSU_0EEESV_NSS_INST_7ScaleInELSW_0EEESX_EEEEEENS5_6LayoutINS6_IJSE_SE_SE_EEENS6_IJSL_SL_SL_EEEEENS6_IJNS5_10UnderscoreES14_S14_EEEEENS5_18SM100_TMA_2SM_LOADENS5_14ComposedLayoutINS5_7SwizzleILi3ELi4ELi3EEENS5_18smem_ptr_flag_bitsILi8EEENS10_INS6_IJNSC_ILi8EEESI_EEENS6_IJSI_SE_EEEEEEEvNS5_8identityES17_S1H_vS1I_EENS_8epilogue10collective18CollectiveEpilogueINS1K_31Sm100PtrArrayTmaWarpSpecializedILi4ELi2ELi32ELb1ELb0EEEJNS6_IJSI_SI_SI_EEENS6_IJNS10_ISI_SE_EENS10_INSC_ILi32EEESE_EEEEENS_6half_tEPNS6_IJSE_lSL_EEES1U_S1W_NS1K_6fusion15FusionCallbacksIS1O_NS1X_17LinearCombinationIS1U_fS1U_fLNS_15FloatRoundStyleE2EEES1P_S1T_JEEENS5_5SM1004TMEM4LOAD26SM100_TMEM_LOAD_16dp256b4xENS5_13SM90_TMA_LOADENS18_IS1A_NS1B_ILi16EEENS10_INS6_IJNSC_ILi64EEES1D_EEENS6_IJSE_S29_EEEEEEENS5_17SM75_U16x8_LDSM_TENS5_14SM90_TMA_STOREES2D_NS5_17SM90_U16x8_STSM_TENS5_39AutoVectorizingCopyWithAssumedAlignmentILi128EEEEEEvvEEEEvNT_6ParamsE,@"STO_CUDA_ENTRY STV_DEFAULT"
_ZN7cutlass13device_kernelINS_4gemm6kernel13GemmUniversalINS1_17GroupProblemShapeIN4cute5tupleIJiiiEEEEENS1_10collective13CollectiveMmaINS1_40MainloopSm100ArrayTmaUmmaWarpSpecializedILi7ELi8ELi4ENS6_IJNS5_1CILi2EEENSC_ILi1EEESE_EEEEENS6_IJNSC_ILi256EEENSC_ILi128EEESI_EEENS_12float_e4m3_tEPNS6_IJlSE_NSC_ILi0EEEEEESK_SN_NS5_8TiledMMAINS5_8MMA_AtomIJNS5_10MMA_TraitsINS5_25SM100_MMA_F8F6F4_2x1SM_SSEJSK_SK_fSH_SI_NS5_17integral_constantINS5_4UMMA5MajorELSU_0EEESV_NSS_INST_7ScaleInELSW_0EEESX_EEEEEENS5_6LayoutINS6_IJSE_SE_SE_EEENS6_IJSL_SL_SL_EEEEENS6_IJNS5_10UnderscoreES14_S14_EEEEENS5_18SM100_TMA_2SM_LOADENS5_14ComposedLayoutINS5_7SwizzleILi3ELi4ELi3EEENS5_18smem_ptr_flag_bitsILi8EEENS10_INS6_IJNSC_ILi8EEESI_EEENS6_IJSI_SE_EEEEEEEvNS5_8identityES17_S1H_vS1I_EENS_8epilogue10collective18CollectiveEpilogueINS1K_31Sm100PtrArrayTmaWarpSpecializedILi4ELi2ELi32ELb1ELb0EEEJNS6_IJSI_SI_SI_EEENS6_IJNS10_ISI_SE_EENS10_INSC_ILi32EEESE_EEEEENS_6half_tEPNS6_IJSE_lSL_EEES1U_S1W_NS1K_6fusion15FusionCallbacksIS1O_NS1X_17LinearCombinationIS1U_fS1U_fLNS_15FloatRoundStyleE2EEES1P_S1T_JEEENS5_5SM1004TMEM4LOAD26SM100_TMEM_LOAD_16dp256b4xENS5_13SM90_TMA_LOADENS18_IS1A_NS1B_ILi16EEENS10_INS6_IJNSC_ILi64EEES1D_EEENS6_IJSE_S29_EEEEEEENS5_17SM75_U16x8_LDSM_TENS5_14SM90_TMA_STOREES2D_NS5_17SM90_U16x8_STSM_TENS5_39AutoVectorizingCopyWithAssumedAlignmentILi128EEEEEEvvEEEEvNT_6ParamsE:
[----:B------:R-:W1:Y:S01]  /*0000*/  LDC R1, c[0x0][0x37c] ;  /* 0x0000df00ff017b82 */ /* 0x000e620000000800 */
[----:B------:R-:W2:Y:S07]  /*0010*/  S2R R0, SR_TID.X ;  /* 0x0000000000007919 */ /* 0x000eae0000002100 */
[----:B------:R-:W3:Y:S01]  /*0020*/  S2UR UR31, SR_CgaCtaId ;  /* 0x00000000001f79c3 */ /* 0x000ee20000008800 */
[----:B------:R-:W-:Y:S01]  /*0030*/  UMOV UR37, 0x4 ;  /* 0x0000000400257882 */ /* 0x000fe20000000000 */
[----:B------:R-:W4:Y:S01]  /*0040*/  LDCU UR30, c[0x0][0x370] ;  /* 0x00006e00ff1e77ac */ /* 0x000f220008000800 */
[----:B------:R-:W-:-:S05]  /*0050*/  ELECT P2, URZ, PT ;  /* 0x0000000000ff782f */ /* 0x000fca0003840000 */
[----:B------:R-:W-:Y:S08]  /*0060*/  S2UR UR42, SR_CTAID.X ;  /* 0x00000000002a79c3 */ /* 0x000ff00000002500 */
[----:B------:R-:W4:Y:S01]  /*0070*/  S2UR UR58, SR_CTAID.Y ;  /* 0x00000000003a79c3 */ /* 0x000f220000002600 */
[----:B---3--:R-:W-:Y:S02]  /*0080*/  ULOP3.LUT UR44, UR31, 0x1, URZ, 0xc0, !UPT ;  /* 0x000000011f2c7892 */ /* 0x008fe4000f8ec0ff */
[----:B------:R-:W-:Y:S01]  /*0090*/  ULOP3.LUT UR43, UR31, 0x1, URZ, 0x3c, !UPT ;  /* 0x000000011f2b7892 */ /* 0x000fe2000f8e3cff */
[----:B--2---:R-:W-:-:S05]  /*00a0*/  SHF.R.U32.HI R80, RZ, 0x5, R0 ;  /* 0x00000005ff507819 */ /* 0x004fca0000011600 */
[----:B------:R-:W2:Y:S01]  /*00b0*/  SHFL.IDX PT, R2, R80, RZ, 0x1f ;  /* 0x00001fff50027589 */ /* 0x000ea200000e0000 */
[----:B----4-:R-:W-:Y:S01]  /*00c0*/  UIMAD UR28, UR58, UR30, UR42 ;  /* 0x0000001e3a1c72a4 */ /* 0x010fe2000f8e022a */
[----:B--2---:R-:W-:-:S13]  /*00d0*/  R2UR UR21, R2 ;  /* 0x00000000021572ca */ /* 0x004fda00000e0000 */
[----:B------:R-:W-:Y:S02]  /*00e0*/  UISETP.GE.AND UP0, UPT, UR21, 0x8, UPT ;  /* 0x000000081500788c */ /* 0x000fe4000bf06270 */
[----:B------:R-:W-:Y:S02]  /*00f0*/  UISETP.GT.AND UP1, UPT, UR21, 0x3, UPT ;  /* 0x000000031500788c */ /* 0x000fe4000bf24270 */
[----:B------:R-:W-:-:S04]  /*0100*/  USEL UR37, UR37, 0x8, !UP0 ;  /* 0x0000000825257887 */ /* 0x000fc8000c000000 */
[----:B------:R-:W-:Y:S02]  /*0110*/  USEL UR37, UR37, UR21, UP1 ;  /* 0x0000001525257287 */ /* 0x000fe40008800000 */
[----:B------:R-:W-:Y:S02]  /*0120*/  ULOP3.LUT UR21, UR21, 0xfffffffc, URZ, 0xc0, !UPT ;  /* 0xfffffffc15157892 */ /* 0x000fe4000f8ec0ff */
[----:B------:R-:W-:-:S09]  /*0130*/  UISETP.NE.AND UP0, UPT, UR37, 0x2, UPT ;  /* 0x000000022500788c */ /* 0x000fd2000bf05270 */
[----:B-1----:R-:W-:Y:S05]  /*0140*/  BRA.U UP0, `(.L_x_0) ;  /* 0x0000000100f87547 */ /* 0x002fea000b800000 */
[----:B------:R-:W1:Y:S01]  /*0150*/  LDCU UR34, c[0x0][0xc1c] ;  /* 0x00018380ff2277ac */ /* 0x000e620008000800 */
[----:B------:R-:W-:Y:S01]  /*0160*/  BSSY.RECONVERGENT B0, `(.L_x_1) ;  /* 0x000003b000007945 */ /* 0x000fe20003800200 */
[----:B------:R-:W2:Y:S01]  /*0170*/  LDCU.64 UR4, c[0x0][0x820] ;  /* 0x00010400ff0477ac */ /* 0x000ea20008000a00 */
[----:B------:R-:W-:Y:S01]  /*0180*/  ELECT P0, URZ, PT ;  /* 0x0000000000ff782f */ /* 0x000fe20003800000 */
[----:B------:R-:W-:Y:S02]  /*0190*/  UIMAD UR38, UR28, 0x11, URZ ;  /* 0x000000111c2678a4 */ /* 0x000fe4000f8e02ff */
[----:B-1----:R-:W-:-:S04]  /*01a0*/  UIADD3 UR34, UPT, UPT, UR28, UR34, URZ ;  /* 0x000000221c227290 */ /* 0x002fc8000fffe0ff */
[----:B------:R-:W-:Y:S02]  /*01b0*/  UIMAD UR34, UR34, 0x11, URZ ;  /* 0x00000011222278a4 */ /* 0x000fe4000f8e02ff */
[----:B--2---:R-:W-:Y:S02]  /*01c0*/  UIMAD.WIDE.U32 UR38, UR38, 0x80, UR4 ;  /* 0x00000080262678a5 */ /* 0x004fe4000f8e0004 */
[----:B------:R-:W-:Y:S02]  /*01d0*/  UIMAD.WIDE.U32 UR34, UR34, 0x80, UR4 ;  /* 0x00000080222278a5 */ /* 0x000fe4000f8e0004 */
[----:B------:R-:W-:Y:S10]  /*01e0*/  @!P0 BRA `(.L_x_2) ;  /* 0x0000000000c88947 */ /* 0x000ff40003800000 */
[----:B------:R-:W1:Y:S01]  /*01f0*/  LDC.64 R64, c[0x0][0x400] ;  /* 0x00010000ff407b82 */ /* 0x000e620000000a00 */
[----:B------:R-:W-:Y:S02]  /*0200*/  UMOV UR4, 0x400 ;  /* 0x0000040000047882 */ /* 0x000fe40000000000 */
[----:B------:R-:W-:-:S05]  /*0210*/  ULEA UR4, UR31, UR4, 0x18 ;  /* 0x000000041f047291 */ /* 0x000fca000f8ec0ff */
[----:B------:R-:W1:Y:S08]  /*0220*/  LDC.64 R66, c[0x0][0x408] ;  /* 0x00010200ff427b82 */ /* 0x000e700000000a00 */
[----:B------:R-:W2:Y:S08]  /*0230*/  LDC.64 R60, c[0x0][0x410] ;  /* 0x00010400ff3c7b82 */ /* 0x000eb00000000a00 */
[----:B------:R-:W2:Y:S08]  /*0240*/  LDC.64 R62, c[0x0][0x418] ;  /* 0x00010600ff3e7b82 */ /* 0x000eb00000000a00 */
[----:B------:R-:W3:Y:S01]  /*0250*/  LDC.64 R56, c[0x0][0x420] ;  /* 0x00010800ff387b82 */ /* 0x000ee20000000a00 */
[----:B-1----:R1:W-:Y:S07]  /*0260*/  STS.128 [UR4+0x480], R64 ;  /* 0x00048040ff007988 */ /* 0x0023ee0008000c04 */
[----:B------:R-:W3:Y:S08]  /*0270*/  LDC.64 R58, c[0x0][0x428] ;  /* 0x00010a00ff3a7b82 */ /* 0x000ef00000000a00 */
[----:B------:R-:W4:Y:S01]  /*0280*/  LDC.64 R52, c[0x0][0x430] ;  /* 0x00010c00ff347b82 */ /* 0x000f220000000a00 */
[----:B--2---:R1:W-:Y:S07]  /*0290*/  STS.128 [UR4+0x490], R60 ;  /* 0x0004903cff007988 */ /* 0x0043ee0008000c04 */
[----:B------:R-:W4:Y:S08]  /*02a0*/  LDC.64 R54, c[0x0][0x438] ;  /* 0x00010e00ff367b82 */ /* 0x000f300000000a00 */
[----:B------:R-:W2:Y:S01]  /*02b0*/  LDC.64 R48, c[0x0][0x440] ;  /* 0x00011000ff307b82 */ /* 0x000ea20000000a00 */
[----:B---3--:R1:W-:Y:S07]  /*02c0*/  STS.128 [UR4+0x4a0], R56 ;  /* 0x0004a038ff007988 */ /* 0x0083ee0008000c04 */
[----:B------:R-:W2:Y:S08]  /*02d0*/  LDC.64 R50, c[0x0][0x448] ;  /* 0x00011200ff327b82 */ /* 0x000eb00000000a00 */
[----:B------:R-:W3:Y:S01]  /*02e0*/  LDC.64 R44, c[0x0][0x450] ;  /* 0x00011400ff2c7b82 */ /* 0x000ee20000000a00 */
[----:B----4-:R1:W-:Y:S07]  /*02f0*/  STS.128 [UR4+0x4b0], R52 ;  /* 0x0004b034ff007988 */ /* 0x0103ee0008000c04 */
        /* <DEDUP_REMOVED lines=30> */
[----:B------:R-:W4:Y:S01]  /*04e0*/  LDC.64 R6, c[0x0][0x578] ;  /* 0x00015e00ff067b82 */ /* 0x000f220000000a00 */
[----:B---3--:R1:W-:Y:S04]  /*04f0*/  STS.128 [UR4+0x560], R8 ;  /* 0x00056008ff007988 */ /* 0x0083e80008000c04 */
[----:B----4-:R1:W-:Y:S02]  /*0500*/  STS.128 [UR4+0x570], R4 ;  /* 0x00057004ff007988 */ /* 0x0103e40008000c04 */
.L_x_2:
[----:B------:R-:W-:Y:S05]  /*0510*/  BSYNC.RECONVERGENT B0 ;  /* 0x0000000000007941 */ /* 0x000fea0003800200 */
.L_x_1:
[----:B------:R-:W-:Y:S01]  /*0520*/  NOP ;  /* 0x0000000000007918 */ /* 0x000fe20000000000 */
.L_x_0:
[----:B------:R-:W-:-:S09]  /*0530*/  UISETP.NE.AND UP0, UPT, UR37, 0x3, UPT ;  /* 0x000000032500788c */ /* 0x000fd2000bf05270 */
[----:B------:R-:W-:Y:S05]  /*0540*/  BRA.U UP0, `(.L_x_3) ;  /* 0x00000001007c7547 */ /* 0x000fea000b800000 */
[----:B-1----:R-:W1:Y:S01]  /*0550*/  LDC.64 R32, c[0x0][0x900] ;  /* 0x00024000ff207b82 */ /* 0x002e620000000a00 */
[----:B------:R-:W2:Y:S01]  /*0560*/  LDCU.64 UR6, c[0x0][0xb00] ;  /* 0x00016000ff0677ac */ /* 0x000ea20008000a00 */
[----:B------:R-:W-:Y:S01]  /*0570*/  ELECT P0, URZ, PT ;  /* 0x0000000000ff782f */ /* 0x000fe20003800000 */
[----:B------:R-:W-:-:S05]  /*0580*/  UMOV UR4, 0x400 ;  /* 0x0000040000047882 */ /* 0x000fca0000000000 */
[----:B------:R-:W1:Y:S01]  /*0590*/  LDC.64 R34, c[0x0][0x908] ;  /* 0x00024200ff227b82 */ /* 0x000e620000000a00 */
[----:B------:R-:W-:Y:S02]  /*05a0*/  ULEA UR4, UR31, UR4, 0x18 ;  /* 0x000000041f047291 */ /* 0x000fe4000f8ec0ff */
[----:B------:R-:W-:-:S05]  /*05b0*/  UIMAD UR22, UR28, 0xe, URZ ;  /* 0x0000000e1c1678a4 */ /* 0x000fca000f8e02ff */
[----:B------:R-:W3:Y:S01]  /*05c0*/  LDC.64 R28, c[0x0][0x910] ;  /* 0x00024400ff1c7b82 */ /* 0x000ee20000000a00 */
[----:B--2---:R-:W-:-:S07]  /*05d0*/  UIMAD.WIDE.U32 UR22, UR22, 0x80, UR6 ;  /* 0x00000080161678a5 */ /* 0x004fce000f8e0006 */
[----:B------:R-:W3:Y:S08]  /*05e0*/  LDC.64 R30, c[0x0][0x918] ;  /* 0x00024600ff1e7b82 */ /* 0x000ef00000000a00 */
[----:B------:R-:W2:Y:S01]  /*05f0*/  LDC.64 R24, c[0x0][0x920] ;  /* 0x00024800ff187b82 */ /* 0x000ea20000000a00 */
[----:B-1----:R4:W-:Y:S07]  /*0600*/  @P0 STS.128 [UR4+0x380], R32 ;  /* 0x00038020ff000988 */ /* 0x0029ee0008000c04 */
[----:B------:R-:W2:Y:S08]  /*0610*/  LDC.64 R26, c[0x0][0x928] ;  /* 0x00024a00ff1a7b82 */ /* 0x000eb00000000a00 */
[----:B------:R-:W1:Y:S01]  /*0620*/  LDC.64 R20, c[0x0][0x930] ;  /* 0x00024c00ff147b82 */ /* 0x000e620000000a00 */
[----:B---3--:R4:W-:Y:S07]  /*0630*/  @P0 STS.128 [UR4+0x390], R28 ;  /* 0x0003901cff000988 */ /* 0x0089ee0008000c04 */
[----:B------:R-:W1:Y:S08]  /*0640*/  LDC.64 R22, c[0x0][0x938] ;  /* 0x00024e00ff167b82 */ /* 0x000e700000000a00 */
[----:B------:R-:W3:Y:S01]  /*0650*/  LDC.64 R16, c[0x0][0x940] ;  /* 0x00025000ff107b82 */ /* 0x000ee20000000a00 */
[----:B--2---:R4:W-:Y:S07]  /*0660*/  @P0 STS.128 [UR4+0x3a0], R24 ;  /* 0x0003a018ff000988 */ /* 0x0049ee0008000c04 */
        /* <DEDUP_REMOVED lines=9> */
[----:B------:R-:W3:Y:S01]  /*0700*/  LDC.64 R6, c[0x0][0x978] ;  /* 0x00025e00ff067b82 */ /* 0x000ee20000000a00 */
[----:B-1----:R4:W-:Y:S04]  /*0710*/  @P0 STS.128 [UR4+0x3e0], R8 ;  /* 0x0003e008ff000988 */ /* 0x0029e80008000c04 */
[----:B---3--:R4:W-:Y:S01]  /*0720*/  @P0 STS.128 [UR4+0x3f0], R4 ;  /* 0x0003f004ff000988 */ /* 0x0089e20008000c04 */
[----:B------:R-:W-:Y:S01]  /*0730*/  NOP ;  /* 0x0000000000007918 */ /* 0x000fe20000000000 */
.L_x_3:
[----:B------:R-:W2:Y:S02]  /*0740*/  SHFL.IDX PT, R2, R80, RZ, 0x1f ;  /* 0x00001fff50027589 */ /* 0x000ea400000e0000 */
[----:B--2---:R-:W-:-:S13]  /*0750*/  ISETP.NE.AND P0, PT, R2, RZ, PT ;  /* 0x000000ff0200720c */ /* 0x004fda0003f05270 */
[----:B------:R-:W-:Y:S05]  /*0760*/  @P0 BRA `(.L_x_4) ;  /* 0x00000000005c0947 */ /* 0x000fea0003800000 */
[----:B------:R-:W-:Y:S01]  /*0770*/  UMOV UR5, 0x400 ;  /* 0x0000040000057882 */ /* 0x000fe20000000000 */
[----:B------:R-:W-:Y:S01]  /*0780*/  UMOV UR4, 0x1 ;  /* 0x0000000100047882 */ /* 0x000fe20000000000 */
[----:B------:R-:W-:Y:S02]  /*0790*/  ULEA UR5, UR31, UR5, 0x18 ;  /* 0x000000051f057291 */ /* 0x000fe4000f8ec0ff */
[----:B------:R-:W-:-:S04]  /*07a0*/  UIADD3 UR6, UPT, UPT, -UR4, 0x100000, URZ ;  /* 0x0010000004067890 */ /* 0x000fc8000fffe1ff */
[----:B------:R-:W-:Y:S02]  /*07b0*/  USHF.L.U32 UR7, UR6, 0xb, URZ ;  /* 0x0000000b06077899 */ /* 0x000fe400080006ff */
[----:B------:R-:W-:Y:S01]  /*07c0*/  USHF.L.U32 UR6, UR6, 0x1, URZ ;  /* 0x0000000106067899 */ /* 0x000fe200080006ff */
[----:B------:R-:W-:Y:S01]  /*07d0*/  ELECT P0, URZ, PT ;  /* 0x0000000000ff782f */ /* 0x000fe20003800000 */
[----:B------:R-:W2:Y:S10]  /*07e0*/  FENCE.VIEW.ASYNC.S ;  /* 0x00000000000073c6 */ /* 0x000eb40000000000 */
[----:B--2---:R2:W3:Y:S01]  /*07f0*/  SYNCS.EXCH.64 URZ, [UR5], UR6 ;  /* 0x0000000605ff75b2 */ /* 0x0044e20008000100 */
[----:B------:R2:W1:Y:S01]  /*0800*/  SYNCS.EXCH.64 URZ, [UR5+0x38], UR6 ;  /* 0x0000380605ff75b2 */ /* 0x0004620008000100 */
        /* <DEDUP_REMOVED lines=11> */
[----:B------:R2:W1:Y:S02]  /*08c0*/  SYNCS.EXCH.64 URZ, [UR5+0x68], UR6 ;  /* 0x0000680605ff75b2 */ /* 0x0004640008000100 */
[----:B--2---:R-:W-:Y:S01]  /*08d0*/  NOP ;  /* 0x0000000000007918 */ /* 0x004fe20000000000 */
.L_x_4:
[----:B------:R-:W2:Y:S01]  /*08e0*/  SHFL.IDX PT, R2, R80, RZ, 0x1f ;  /* 0x00001fff50027589 */ /* 0x000ea200000e0000 */
[----:B------:R-:W-:Y:S01]  /*08f0*/  NOP ;  /* 0x0000000000007918 */ /* 0x000fe20000000000 */
[----:B--2---:R-:W-:-:S13]  /*0900*/  ISETP.NE.AND P0, PT, R2, 0x1, PT ;  /* 0x000000010200780c */ /* 0x004fda0003f05270 */
[----:B------:R-:W-:Y:S05]  /*0910*/  @P0 BRA `(.L_x_5) ;  /* 0x0000000000540947 */ /* 0x000fea0003800000 */
[----:B------:R-:W-:Y:S01]  /*0920*/  UMOV UR6, 0x400 ;  /* 0x0000040000067882 */ /* 0x000fe20000000000 */
[----:B------:R-:W-:Y:S01]  /*0930*/  UMOV UR5, 0x20 ;  /* 0x0000002000057882 */ /* 0x000fe20000000000 */
[----:B------:R-:W-:Y:S01]  /*0940*/  UMOV UR4, 0x80 ;  /* 0x0000008000047882 */ /* 0x000fe20000000000 */
[----:B------:R-:W-:Y:S02]  /*0950*/  ULEA UR6, UR31, UR6, 0x18 ;  /* 0x000000061f067291 */ /* 0x000fe4000f8ec0ff */
[----:B------:R-:W-:-:S04]  /*0960*/  UIADD3 UR8, UPT, UPT, -UR5, 0x100000, URZ ;  /* 0x0010000005087890 */ /* 0x000fc8000fffe1ff */
[----:B------:R-:W-:Y:S02]  /*0970*/  USHF.L.U32 UR9, UR8, 0xb, URZ ;  /* 0x0000000b08097899 */ /* 0x000fe400080006ff */
[----:B------:R-:W-:Y:S02]  /*0980*/  USHF.L.U32 UR8, UR8, 0x1, URZ ;  /* 0x0000000108087899 */ /* 0x000fe400080006ff */
[----:B------:R-:W-:-:S04]  /*0990*/  UIADD3 UR4, UPT, UPT, -UR4, 0x100000, URZ ;  /* 0x0010000004047890 */ /* 0x000fc8000fffe1ff */
[----:B------:R-:W-:Y:S02]  /*09a0*/  USHF.L.U32 UR5, UR4, 0xb, URZ ;  /* 0x0000000b04057899 */ /* 0x000fe400080006ff */
[----:B------:R-:W-:Y:S01]  /*09b0*/  USHF.L.U32 UR4, UR4, 0x1, URZ ;  /* 0x0000000104047899 */ /* 0x000fe200080006ff */
[----:B------:R-:W-:Y:S01]  /*09c0*/  ELECT P0, URZ, PT ;  /* 0x0000000000ff782f */ /* 0x000fe20003800000 */
[----:B------:R-:W2:Y:S02]  /*09d0*/  FENCE.VIEW.ASYNC.S ;  /* 0x00000000000073c6 */ /* 0x000ea40000000000 */
[----:B--2---:R2:W1:Y:S08]  /*09e0*/  SYNCS.EXCH.64 URZ, [UR6+0x70], UR8 ;  /* 0x0000700806ff75b2 */ /* 0x0044700008000100 */
[----:B------:R2:W1:Y:S01]  /*09f0*/  SYNCS.EXCH.64 URZ, [UR6+0x90], UR4 ;  /* 0x0000900406ff75b2 */ /* 0x0004620008000100 */
[----:B------:R2:W1:Y:S01]  /*0a00*/  SYNCS.EXCH.64 URZ, [UR6+0x78], UR8 ;  /* 0x0000780806ff75b2 */ /* 0x0004620008000100 */
[----:B------:R2:W1:Y:S01]  /*0a10*/  SYNCS.EXCH.64 URZ, [UR6+0x98], UR4 ;  /* 0x0000980406ff75b2 */ /* 0x0004620008000100 */
[----:B------:R2:W1:Y:S01]  /*0a20*/  SYNCS.EXCH.64 URZ, [UR6+0x80], UR8 ;  /* 0x0000800806ff75b2 */ /* 0x0004620008000100 */
[----:B------:R2:W1:Y:S01]  /*0a30*/  SYNCS.EXCH.64 URZ, [UR6+0xa0], UR4 ;  /* 0x0000a00406ff75b2 */ /* 0x0004620008000100 */
[----:B------:R2:W1:Y:S01]  /*0a40*/  SYNCS.EXCH.64 URZ, [UR6+0x88], UR8 ;  /* 0x0000880806ff75b2 */ /* 0x0004620008000100 */
[----:B------:R2:W1:Y:S01]  /*0a50*/  SYNCS.EXCH.64 URZ, [UR6+0xa8], UR4 ;  /* 0x0000a80406ff75b2 */ /* 0x0004620008000100 */
[----:B------:R-:W-:Y:S01]  /*0a60*/  NOP ;  /* 0x0000000000007918 */ /* 0x000fe20000000000 */
.L_x_5:
[----:B------:R-:W5:Y:S01]  /*0a70*/  SHFL.IDX PT, R2, R80, RZ, 0x1f ;  /* 0x00001fff50027589 */ /* 0x000f6200000e0000 */
[----:B------:R-:W-:Y:S01]  /*0a80*/  NOP ;  /* 0x0000000000007918 */ /* 0x000fe20000000000 */
[----:B-----5:R-:W-:-:S13]  /*0a90*/  ISETP.NE.AND P0, PT, R2, 0x3, PT ;  /* 0x000000030200780c */ /* 0x020fda0003f05270 */
[----:B------:R-:W-:Y:S05]  /*0aa0*/  @P0 BRA `(.L_x_6) ;  /* 0x00000000002c0947 */ /* 0x000fea0003800000 */
[----:B--2---:R-:W-:Y:S01]  /*0ab0*/  UMOV UR5, 0x400 ;  /* 0x0000040000057882 */ /* 0x004fe20000000000 */
[----:B------:R-:W-:Y:S01]  /*0ac0*/  UMOV UR4, 0x20 ;  /* 0x0000002000047882 */ /* 0x000fe20000000000 */
[----:B------:R-:W-:Y:S02]  /*0ad0*/  ULEA UR5, UR31, UR5, 0x18 ;  /* 0x000000051f057291 */ /* 0x000fe4000f8ec0ff */
[----:B------:R-:W-:-:S04]  /*0ae0*/  UIADD3 UR6, UPT, UPT, -UR4, 0x100000, URZ ;  /* 0x0010000004067890 */ /* 0x000fc8000fffe1ff */
[----:B------:R-:W-:Y:S02]  /*0af0*/  USHF.L.U32 UR7, UR6, 0xb, URZ ;  /* 0x0000000b06077899 */ /* 0x000fe400080006ff */
[----:B------:R-:W-:Y:S01]  /*0b00*/  USHF.L.U32 UR6, UR6, 0x1, URZ ;  /* 0x0000000106067899 */ /* 0x000fe200080006ff */
[----:B------:R-:W-:Y:S01]  /*0b10*/  ELECT P0, URZ, PT ;  /* 0x0000000000ff782f */ /* 0x000fe20003800000 */
[----:B------:R-:W2:Y:S10]  /*0b20*/  FENCE.VIEW.ASYNC.S ;  /* 0x00000000000073c6 */ /* 0x000eb40000000000 */
[----:B--2---:R2:W1:Y:S01]  /*0b30*/  SYNCS.EXCH.64 URZ, [UR5+0xb0], UR6 ;  /* 0x0000b00605ff75b2 */ /* 0x0044620008000100 */
[----:B------:R2:W1:Y:S01]  /*0b40*/  SYNCS.EXCH.64 URZ, [UR5+0xb8], UR6 ;  /* 0x0000b80605ff75b2 */ /* 0x0004620008000100 */
[----:B------:R-:W-:Y:S01]  /*0b50*/  NOP ;  /* 0x0000000000007918 */ /* 0x000fe20000000000 */
.L_x_6:
[----:B------:R-:W5:Y:S01]  /*0b60*/  SHFL.IDX PT, R2, R80, RZ, 0x1f ;  /* 0x00001fff50027589 */ /* 0x000f6200000e0000 */
[----:B------:R-:W-:Y:S01]  /*0b70*/  NOP ;  /* 0x0000000000007918 */ /* 0x000fe20000000000 */
[----:B-----5:R-:W-:-:S13]  /*0b80*/  ISETP.NE.AND P0, PT, R2, 0x4, PT ;  /* 0x000000040200780c */ /* 0x020fda0003f05270 */
[----:B------:R-:W-:Y:S05]  /*0b90*/  @P0 BRA `(.L_x_7) ;  /* 0x0000000000740947 */ /* 0x000fea0003800000 */
[----:B--2---:R-:W-:Y:S01]  /*0ba0*/  UMOV UR6, 0x400 ;  /* 0x0000040000067882 */ /* 0x004fe20000000000 */
        /* <DEDUP_REMOVED lines=28> */
.L_x_7:
        /* <DEDUP_REMOVED lines=33> */
.L_x_8:
[----:B------:R-:W5:Y:S01]  /*0f80*/  SHFL.IDX PT, R2, R80, RZ, 0x1f ;  /* 0x00001fff50027589 */ /* 0x000f6200000e0000 */
[----:B------:R-:W-:Y:S01]  /*0f90*/  ISETP.NE.OR P0, PT, RZ, UR37, !P2 ;  /* 0x00000025ff007c0c */ /* 0x000fe2000d705670 */
        /* <DEDUP_REMOVED lines=24> */
.L_x_9:
[----:B------:R-:W-:Y:S01]  /*1120*/  VOTEU.ALL UP0, P0 ;  /* 0x0000000000ff7886 */ /* 0x000fe20000000000 */
[----:B--2---:R-:W-:Y:S01]  /*1130*/  UMOV UR4, 0x20 ;  /* 0x0000002000047882 */ /* 0x004fe20000000000 */
[----:B------:R-:W-:Y:S01]  /*1140*/  UISETP.NE.AND UP1, UPT, UR37, 0x2, UPT ;  /* 0x000000022500788c */ /* 0x000fe2000bf25270 */
[----:B------:R-:W-:Y:S02]  /*1150*/  NOP ;  /* 0x0000000000007918 */ /* 0x000fe40000000000 */
[----:B------:R-:W-:Y:S01]  /*1160*/  @!UP0 UMOV UR5, 0x400 ;  /* 0x0000040000058882 */ /* 0x000fe20000000000 */
[----:B------:R-:W-:-:S04]  /*1170*/  @!UP0 UIADD3 UR6, UPT, UPT, -UR4, 0x100000, URZ ;  /* 0x0010000004068890 */ /* 0x000fc8000fffe1ff */
[----:B------:R-:W-:Y:S02]  /*1180*/  @!UP0 USHF.L.U32 UR7, UR6, 0xb, URZ ;  /* 0x0000000b06078899 */ /* 0x000fe400080006ff */
[----:B------:R-:W-:Y:S02]  /*1190*/  @!UP0 USHF.L.U32 UR6, UR6, 0x1, URZ ;  /* 0x0000000106068899 */ /* 0x000fe400080006ff */
[----:B------:R-:W-:Y:S01]  /*11a0*/  @!UP0 ULEA UR5, UR31, UR5, 0x18 ;  /* 0x000000051f058291 */ /* 0x000fe2000f8ec0ff */
[----:B------:R-:W2:Y:S01]  /*11b0*/  LDCU UR4, c[0x0][0x36c] ;  /* 0x00006d80ff0477ac */ /* 0x000ea20008000800 */
[----:B------:R-:W-:Y:S01]  /*11c0*/  VOTEU.ALL UP0, P0 ;  /* 0x0000000000ff7886 */ /* 0x000fe20000000000 */
[----:B------:R-:W-:Y:S02]  /*11d0*/  USEL UR20, URZ, 0x1, UP1 ;  /* 0x00000001ff147887 */ /* 0x000fe40008800000 */
[----:B------:R-:W-:Y:S01]  /*11e0*/  UISETP.EQ.AND UP2, UPT, UR44, URZ, !UP1 ;  /* 0x000000ff2c00728c */ /* 0x000fe2000cf42270 */
[----:B------:R-:W5:Y:S06]  /*11f0*/  FENCE.VIEW.ASYNC.S ;  /* 0x00000000000073c6 */ /* 0x000f6c0000000000 */
[----:B-----5:R1:W1:Y:S01]  /*1200*/  @!UP0 SYNCS.EXCH.64 URZ, [UR5+0x190], UR6 ;  /* 0x0001900605ff85b2 */ /* 0x0202620008000100 */
[----:B------:R-:W-:Y:S01]  /*1210*/  UISETP.NE.AND UP0, UPT, UR37, URZ, UPT ;  /* 0x000000ff2500728c */ /* 0x000fe2000bf05270 */
[----:B------:R-:W-:-:S03]  /*1220*/  PLOP3.LUT P2, PT, P2, PT, UP2, 0x80, 0x8 ;  /* 0x000000000008781c */ /* 0x000fc6000174f028 */
[----:B------:R-:W-:Y:S02]  /*1230*/  USEL UR29, UR20, 0x2, UP0 ;  /* 0x00000002141d7887 */ /* 0x000fe40008000000 */
[----:B--2---:R-:W-:-:S09]  /*1240*/  UISETP.EQ.U32.AND UP0, UPT, UR4, 0x1, UPT ;  /* 0x000000010400788c */ /* 0x004fd2000bf02070 */
[----:B------:R-:W-:Y:S05]  /*1250*/  BRA.U !UP0, `(.L_x_10) ;  /* 0x0000000108087547 */ /* 0x000fea000b800000 */
[----:B-1-3--:R-:W-:Y:S01]  /*1260*/  UCGABAR_ARV ;  /* 0x00000000000079c7 */ /* 0x00afe20008000000 */
[----:B------:R-:W-:Y:S05]  /*1270*/  BRA `(.L_x_11) ;  /* 0x0000000000047947 */ /* 0x000fea0003800000 */
.L_x_10:
[----:B-1-3--:R-:W-:Y:S01]  /*1280*/  NOP ;  /* 0x0000000000007918 */ /* 0x00afe20000000000 */
.L_x_11:
[----:B----4-:R-:W1:Y:S01]  /*1290*/  LDC.64 R4, c[0x0][0xbf0] ;  /* 0x0002fc00ff047b82 */ /* 0x010e620000000a00 */
[----:B------:R-:W1:Y:S01]  /*12a0*/  LDCU.64 UR50, c[0x0][0x358] ;  /* 0x00006b00ff3277ac */ /* 0x000e620008000a00 */
[----:B------:R-:W2:Y:S01]  /*12b0*/  LDCU UR27, c[0x0][0xc0c] ;  /* 0x00018180ff1b77ac */ /* 0x000ea20008000800 */
[----:B------:R-:W2:Y:S01]  /*12c0*/  LDCU UR4, c[0x0][0xbdc] ;  /* 0x00017b80ff0477ac */ /* 0x000ea20008000800 */
[----:B------:R-:W3:Y:S01]  /*12d0*/  LDCU UR26, c[0x0][0xc10] ;  /* 0x00018200ff1a77ac */ /* 0x000ee20008000800 */
[----:B------:R-:W4:Y:S01]  /*12e0*/  LDCU.128 UR12, c[0x0][0xba0] ;  /* 0x00017400ff0c77ac */ /* 0x000f220008000c00 */
[----:B------:R-:W4:Y:S01]  /*12f0*/  LDCU.128 UR8, c[0x0][0xbb0] ;  /* 0x00017600ff0877ac */ /* 0x000f220008000c00 */
[----:B-1----:R-:W4:Y:S01]  /*1300*/  LDG.E R9, desc[UR50][R4.64] ;  /* 0x0000003204097981 */ /* 0x002f22000c1e1900 */
[----:B------:R-:W1:Y:S03]  /*1310*/  LDCU UR45, c[0x0][0xbe8] ;  /* 0x00017d00ff2d77ac */ /* 0x000e660008000800 */
[----:B------:R1:W4:Y:S01]  /*1320*/  LDG.E R3, desc[UR50][R4.64+0x4] ;  /* 0x0000043204037981 */ /* 0x000322000c1e1900 */
[----:B--2---:R-:W-:Y:S01]  /*1330*/  USHF.L.U32 UR27, UR27, UR4, URZ ;  /* 0x000000041b1b7299 */ /* 0x004fe200080006ff */
[----:B------:R-:W-:Y:S01]  /*1340*/  LOP3.LUT R8, R0, 0x1f, RZ, 0xc0, !PT ;  /* 0x0000001f00087812 */ /* 0x000fe200078ec0ff */
[----:B---3--:R-:W-:Y:S01]  /*1350*/  USHF.L.U32 UR26, UR26, UR4, URZ ;  /* 0x000000041a1a7299 */ /* 0x008fe200080006ff */
[----:B------:R-:W-:Y:S01]  /*1360*/  CS2R R6, SRZ ;  /* 0x0000000000067805 */ /* 0x000fe2000001ff00 */
[----:B------:R-:W2:Y:S01]  /*1370*/  LDCU.128 UR4, c[0x0][0xbc0] ;  /* 0x00017800ff0477ac */ /* 0x000ea20008000c00 */
[----:B----4-:R-:W-:Y:S01]  /*1380*/  UISETP.NE.U32.AND UP3, UPT, UR14, URZ, UPT ;  /* 0x000000ff0e00728c */ /* 0x010fe2000bf65070 */
[----:B------:R-:W-:Y:S01]  /*1390*/  UMOV UR36, 0x400 ;  /* 0x0000040000247882 */ /* 0x000fe20000000000 */
[----:B------:R-:W-:Y:S01]  /*13a0*/  UISETP.NE.AND UP5, UPT, UR37, 0x8, UPT ;  /* 0x000000082500788c */ /* 0x000fe2000bfa5270 */
[----:B------:R-:W3:Y:S01]  /*13b0*/  LDCU UR40, c[0x0][0xbe0] ;  /* 0x00017c00ff2877ac */ /* 0x000ee20008000800 */
[----:B-1----:R-:W-:Y:S01]  /*13c0*/  ISETP.GE.AND P0, PT, R8, UR45, PT ;  /* 0x0000002d08007c0c */ /* 0x002fe2000bf06270 */
[----:B------:R-:W-:Y:S01]  /*13d0*/  UISETP.NE.AND UP1, UPT, UR37, 0x1, UPT ;  /* 0x000000012500788c */ /* 0x000fe2000bf25270 */
[----:B------:R-:W-:-:S05]  /*13e0*/  CS2R.32 R21, SR_CgaSize ;  /* 0x0000000000157805 */ /* 0x000fca0000008a00 */
[----:B------:R-:W-:-:S05]  /*13f0*/  IMAD R21, R21, -0xa0, RZ ;  /* 0xffffff6015157824 */ /* 0x000fca00078e02ff */
[----:B------:R-:W-:-:S14]  /*1400*/  R2UR UR33, R21 ;  /* 0x00000000152172ca */ /* 0x000fdc00000e0000 */
[----:B------:R-:W1:Y:S01]  /*1410*/  LDCU UR33, c[0x0][UR33+0x2b0] ;  /* 0x00005600212177ac */ /* 0x000e620008000800 */
[----:B------:R-:W-:-:S05]  /*1420*/  CS2R.32 R21, SR_CgaSize ;  /* 0x0000000000157805 */ /* 0x000fca0000008a00 */
[----:B------:R-:W-:-:S05]  /*1430*/  IMAD R21, R21, -0xa0, RZ ;  /* 0xffffff6015157824 */ /* 0x000fca00078e02ff */
[----:B------:R-:W-:-:S14]  /*1440*/  R2UR UR24, R21 ;  /* 0x00000000151872ca */ /* 0x000fdc00000e0000 */
[----:B------:R-:W4:Y:S01]  /*1450*/  LDCU UR24, c[0x0][UR24+0x2b4] ;  /* 0x00005680181877ac */ /* 0x000f220008000800 */
[----:B------:R-:W-:Y:S02]  /*1460*/  IMAD.U32 R5, RZ, RZ, UR27 ;  /* 0x0000001bff057e24 */ /* 0x000fe4000f8e00ff */
[----:B------:R-:W-:Y:S01]  /*1470*/  IMAD.U32 R4, RZ, RZ, UR26 ;  /* 0x0000001aff047e24 */ /* 0x000fe2000f8e00ff */
[----:B------:R-:W-:Y:S01]  /*1480*/  UISETP.NE.AND.EX UP3, UPT, UR15, URZ, UPT, UP3 ;  /* 0x000000ff0f00728c */ /* 0x000fe2000bf65330 */
[----:B------:R-:W2:Y:S01]  /*1490*/  @!P0 LDC.64 R12, c[0x0][0xbf0] ;  /* 0x0002fc00ff0c8b82 */ /* 0x000ea20000000a00 */
[----:B------:R-:W-:Y:S01]  /*14a0*/  IABS R2, R5 ;  /* 0x0000000500027213 */ /* 0x000fe20000000000 */
[----:B------:R-:W3:Y:S03]  /*14b0*/  LDCU UR17, c[0x0][0x374] ;  /* 0x00006e80ff1177ac */ /* 0x000ee60008000800 */
[----:B------:R-:W-:Y:S01]  /*14c0*/  R2UR UR48, R2 ;  /* 0x00000000023072ca */ /* 0x000fe200000e0000 */
[----:B------:R-:W3:Y:S01]  /*14d0*/  LDCU.U8 UR16, c[0x0][0xbd8] ;  /* 0x00017b00ff1077ac */ /* 0x000ee20008000000 */
[----:B------:R-:W-:-:S04]  /*14e0*/  IABS R2, R4 ;  /* 0x0000000400027213 */ /* 0x000fc80000000000 */
[----:B------:R-:W-:-:S07]  /*14f0*/  R2UR UR47, R2 ;  /* 0x00000000022f72ca */ /* 0x000fce00000e0000 */
[----:B------:R-:W1:Y:S01]  /*1500*/  I2F.RP R2, UR48 ;  /* 0x0000003000027d06 */ /* 0x000e620008209400 */
[----:B------:R-:W-:Y:S01]  /*1510*/  ULEA UR36, UR31, UR36, 0x18 ;  /* 0x000000241f247291 */ /* 0x000fe2000f8ec0ff */
[----:B------:R-:W-:Y:S01]  /*1520*/  I2FP.F32.U32 R10, UR42 ;  /* 0x0000002a000a7c45 */ /* 0x000fe20008201000 */
[----:B--2---:R-:W-:-:S05]  /*1530*/  @!P0 IMAD.WIDE.U32 R12, R8, 0xc, R12 ;  /* 0x0000000c080c8825 */ /* 0x004fca00078e000c */
[----:B-1----:R-:W1:Y:S01]  /*1540*/  MUFU.RCP R2, R2 ;  /* 0x0000000200027308 */ /* 0x002e620000001000 */
[----:B------:R-:W-:Y:S01]  /*1550*/  FMUL R10, R10, UR33 ;  /* 0x000000210a0a7c20 */ /* 0x000fe20008400000 */
[----:B------:R2:W5:Y:S04]  /*1560*/  @!P0 LDG.E R6, desc[UR50][R12.64] ;  /* 0x000000320c068981 */ /* 0x000568000c1e1900 */
[----:B------:R2:W5:Y:S01]  /*1570*/  @!P0 LDG.E R7, desc[UR50][R12.64+0x4] ;  /* 0x000004320c078981 */ /* 0x000562000c1e1900 */
[----:B------:R-:W-:Y:S01]  /*1580*/  UMOV UR33, URZ ;  /* 0x000000ff00217c82 */ /* 0x000fe20008000000 */
[----:B------:R-:W-:Y:S01]  /*1590*/  F2I.U32.TRUNC.NTZ R10, R10 ;  /* 0x0000000a000a7305 */ /* 0x000fe2000020f000 */
[----:B------:R-:W-:-:S05]  /*15a0*/  CS2R.32 R21, SR_CgaSize ;  /* 0x0000000000157805 */ /* 0x000fca0000008a00 */
[----:B------:R-:W-:-:S05]  /*15b0*/  IMAD R21, R21, -0xa0, RZ ;  /* 0xffffff6015157824 */ /* 0x000fca00078e02ff */
[----:B------:R-:W-:-:S14]  /*15c0*/  R2UR UR56, R21 ;  /* 0x00000000153872ca */ /* 0x000fdc00000e0000 */
[----:B------:R-:W2:Y:S01]  /*15d0*/  LDCU UR56, c[0x0][UR56+0x2a0] ;  /* 0x00005400383877ac */ /* 0x000ea20008000800 */
[----:B------:R-:W-:Y:S01]  /*15e0*/  LOP3.LUT R11, R11, 0xfffffffd, RZ, 0xc0, !PT ;  /* 0xfffffffd0b0b7812 */ /* 0x000fe200078ec0ff */
[----:B------:R-:W-:Y:S01]  /*15f0*/  IMAD.MOV.U32 R21, RZ, RZ, RZ ;  /* 0x000000ffff157224 */ /* 0x000fe200078e00ff */
[----:B---3--:R-:W-:Y:S02]  /*1600*/  ISETP.NE.AND P3, PT, RZ, UR16, PT ;  /* 0x00000010ff007c0c */ /* 0x008fe4000bf65270 */
[----:B------:R-:W-:-:S05]  /*1610*/  CS2R.32 R17, SR_CgaSize ;  /* 0x0000000000117805 */ /* 0x000fca0000008a00 */
[----:B------:R-:W-:-:S05]  /*1620*/  IMAD R17, R17, -0xa0, RZ ;  /* 0xffffff6011117824 */ /* 0x000fca00078e02ff */
[----:B------:R-:W-:-:S14]  /*1630*/  R2UR UR54, R17 ;  /* 0x00000000113672ca */ /* 0x000fdc00000e0000 */
[----:B------:R-:W3:Y:S01]  /*1640*/  LDCU UR54, c[0x0][UR54+0x2a4] ;  /* 0x00005480363677ac */ /* 0x000ee20008000800 */
[----:B------:R-:W-:Y:S02]  /*1650*/  IMAD.MOV.U32 R17, RZ, RZ, -0x1 ;  /* 0xffffffffff117424 */ /* 0x000fe400078e00ff */
[----:B-1----:R-:W-:Y:S01]  /*1660*/  VIADD R2, R2, 0xffffffe ;  /* 0x0ffffffe02027836 */ /* 0x002fe20000000000 */
[----:B------:R-:W-:-:S05]  /*1670*/  UISETP.NE.AND UP0, UPT, UR37, URZ, UPT ;  /* 0x000000ff2500728c */ /* 0x000fca000bf05270 */
[----:B------:R-:W-:Y:S01]  /*1680*/  F2I.FTZ.U32.TRUNC.NTZ R2, R2 ;  /* 0x0000000200027305 */ /* 0x000fe2000021f000 */
[----:B------:R-:W-:Y:S02]  /*1690*/  R2UR UR59, R9 ;  /* 0x00000000093b72ca */ /* 0x000fe400000e0000 */
[----:B------:R-:W-:Y:S02]  /*16a0*/  I2FP.F32.U32 R9, UR58 ;  /* 0x0000003a00097c45 */ /* 0x000fe40008201000 */
[----:B------:R-:W-:-:S03]  /*16b0*/  R2UR UR19, R3 ;  /* 0x00000000031372ca */ /* 0x000fc600000e0000 */
[----:B------:R-:W1:Y:S01]  /*16c0*/  I2F.RP R3, UR47 ;  /* 0x0000002f00037d06 */ /* 0x000e620008209400 */
[----:B----4-:R-:W-:-:S05]  /*16d0*/  FMUL R9, R9, UR24 ;  /* 0x0000001809097c20 */ /* 0x010fca0008400000 */
[----:B------:R-:W-:Y:S02]  /*16e0*/  UIADD3 UR32, UP2, UPT, UR59, UR12, URZ ;  /* 0x0000000c3b207290 */ /* 0x000fe4000ff5e0ff */
[----:B------:R-:W-:Y:S02]  /*16f0*/  F2I.U32.TRUNC.NTZ R9, R9 ;  /* 0x0000000900097305 */ /* 0x000fe4000020f000 */
[----:B------:R-:W-:Y:S02]  /*1700*/  ULEA.HI.X.SX32 UR59, UR59, UR13, 0x1, UP2 ;  /* 0x0000000d3b3b7291 */ /* 0x000fe400090f0eff */
[----:B------:R-:W-:Y:S02]  /*1710*/  UIADD3 UR32, UP2, UPT, UR32, -0x1, URZ ;  /* 0xffffffff20207890 */ /* 0x000fe4000ff5e0ff */
[----:B------:R-:W-:Y:S02]  /*1720*/  UIADD3 UR25, UP4, UPT, UR19, UR10, URZ ;  /* 0x0000000a13197290 */ /* 0x000fe4000ff9e0ff */
[----:B-1----:R-:W1:Y:S01]  /*1730*/  MUFU.RCP R3, R3 ;  /* 0x0000000300037308 */ /* 0x002e620000001000 */
[----:B------:R-:W-:-:S02]  /*1740*/  UIADD3.X UR59, UPT, UPT, UR59, -0x1, URZ, UP2, !UPT ;  /* 0xffffffff3b3b7890 */ /* 0x000fc400097fe4ff */
[----:B------:R-:W-:Y:S02]  /*1750*/  UIADD3 UR18, UP6, UPT, UR32, UR9, URZ ;  /* 0x0000000920127290 */ /* 0x000fe4000ffde0ff */
[----:B------:R-:W-:Y:S02]  /*1760*/  ULEA.HI.X.SX32 UR19, UR19, UR11, 0x1, UP4 ;  /* 0x0000000b13137291 */ /* 0x000fe4000a0f0eff */
[----:B------:R-:W-:Y:S02]  /*1770*/  UIADD3.X UR41, UPT, UPT, URZ, UR59, URZ, UP6, !UPT ;  /* 0x0000003bff297290 */ /* 0x000fe4000b7fe4ff */
[----:B------:R-:W-:Y:S02]  /*1780*/  UIADD3 UR25, UP4, UPT, UR25, -0x1, URZ ;  /* 0xffffffff19197890 */ /* 0x000fe4000ff9e0ff */
[----:B------:R-:W-:Y:S02]  /*1790*/  UIMAD.WIDE.U32 UR62, UR41, UR14, URZ ;  /* 0x0000000e293e72a5 */ /* 0x000fe4000f8e00ff */
[----:B------:R-:W-:-:S02]  /*17a0*/  UIADD3.X UR19, UPT, UPT, UR19, -0x1, URZ, UP4, !UPT ;  /* 0xffffffff13137890 */ /* 0x000fc4000a7fe4ff */
[----:B------:R-:W-:Y:S02]  /*17b0*/  UIADD3 UR46, UP4, UPT, UR25, UR7, URZ ;  /* 0x00000007192e7290 */ /* 0x000fe4000ff9e0ff */
[----:B------:R-:W-:Y:S01]  /*17c0*/  UIMAD.WIDE.U32 UR52, UR18, UR14, URZ ;  /* 0x0000000e123472a5 */ /* 0x000fe2000f8e00ff */
[----:B-1----:R-:W-:Y:S01]  /*17d0*/  VIADD R3, R3, 0xffffffe ;  /* 0x0ffffffe03037836 */ /* 0x002fe20000000000 */
[----:B------:R-:W-:Y:S02]  /*17e0*/  UIMAD.WIDE.U32 UR62, UP6, UR18, UR15, UR62 ;  /* 0x0000000f123e72a5 */ /* 0x000fe4000f8c003e */
[----:B------:R-:W-:Y:S02]  /*17f0*/  UIADD3.X UR18, UPT, UPT, URZ, UR19, URZ, UP4, !UPT ;  /* 0x00000013ff127290 */ /* 0x000fe4000a7fe4ff */
[----:B------:R-:W-:Y:S01]  /*1800*/  UIADD3.X UR61, UPT, UPT, URZ, URZ, URZ, UP6, !UPT ;  /* 0x000000ffff3d7290 */ /* 0x000fe2000b7fe4ff */
[----:B------:R-:W1:Y:S01]  /*1810*/  F2I.FTZ.U32.TRUNC.NTZ R3, R3 ;  /* 0x0000000300037305 */ /* 0x000e62000021f000 */
[----:B------:R-:W-:-:S02]  /*1820*/  UIMAD.WIDE.U32 UR64, UR18, UR4, URZ ;  /* 0x00000004124072a5 */ /* 0x000fc4000f8e00ff */
[----:B------:R-:W-:Y:S01]  /*1830*/  UIADD3 URZ, UP6, UPT, UR53, UR62, URZ ;  /* 0x0000003e35ff7290 */ /* 0x000fe2000ffde0ff */
[----:B------:R-:W-:Y:S01]  /*1840*/  UMOV UR60, UR63 ;  /* 0x0000003f003c7c82 */ /* 0x000fe20008000000 */
[----:B------:R-:W-:Y:S02]  /*1850*/  UIMAD.WIDE.U32 UR52, UP4, UR46, UR5, UR64 ;  /* 0x000000052e3472a5 */ /* 0x000fe4000f880040 */
[----:B------:R-:W-:Y:S02]  /*1860*/  UIMAD.WIDE.U32.X UR64, UR41, UR15, UR60, UP6 ;  /* 0x0000000f294072a5 */ /* 0x000fe4000b0e043c */
[----:B------:R-:W-:Y:S02]  /*1870*/  UIMAD.WIDE.U32 UR62, UR46, UR4, URZ ;  /* 0x000000042e3e72a5 */ /* 0x000fe4000f8e00ff */
[----:B------:R-:W-:Y:S02]  /*1880*/  USEL UR32, UR32, UR64, !UP3 ;  /* 0x0000004020207287 */ /* 0x000fe4000d800000 */
[----:B------:R-:W-:Y:S01]  /*1890*/  USEL UR59, UR59, UR65, !UP3 ;  /* 0x000000413b3b7287 */ /* 0x000fe2000d800000 */
[----:B------:R-:W-:Y:S01]  /*18a0*/  R2UR UR65, R2 ;  /* 0x00000000024172ca */ /* 0x000fe200000e0000 */
[----:B------:R-:W-:Y:S01]  /*18b0*/  UIADD3.X UR61, UPT, UPT, URZ, URZ, URZ, UP4, !UPT ;  /* 0x000000ffff3d7290 */ /* 0x000fe2000a7fe4ff */
[----:B------:R-:W-:Y:S01]  /*18c0*/  IABS R2, R5 ;  /* 0x0000000500027213 */ /* 0x000fe20000000000 */
[----:B------:R-:W-:-:S02]  /*18d0*/  UISETP.NE.U32.AND UP2, UPT, UR4, URZ, UPT ;  /* 0x000000ff0400728c */ /* 0x000fc4000bf45070 */
[----:B------:R-:W-:Y:S02]  /*18e0*/  UIADD3 URZ, UP4, UPT, UR63, UR52, URZ ;  /* 0x000000343fff7290 */ /* 0x000fe4000ff9e0ff */
[----:B------:R-:W-:Y:S01]  /*18f0*/  USHF.R.U64 UR59, UR32, UR8, UR59 ;  /* 0x00000008203b7299 */ /* 0x000fe2000800123b */
[----:B------:R-:W-:Y:S01]  /*1900*/  IMAD.MOV R2, RZ, RZ, -R2 ;  /* 0x000000ffff027224 */ /* 0x000fe200078e0a02 */
[----:B------:R-:W-:Y:S01]  /*1910*/  UMOV UR60, UR53 ;  /* 0x00000035003c7c82 */ /* 0x000fe20008000000 */
[----:B------:R-:W-:Y:S01]  /*1920*/  UISETP.NE.AND.EX UP2, UPT, UR5, URZ, UPT, UP2 ;  /* 0x000000ff0500728c */ /* 0x000fe2000bf45320 */
[----:B-1----:R-:W-:Y:S01]  /*1930*/  R2UR UR53, R3 ;  /* 0x00000000033572ca */ /* 0x002fe200000e0000 */
[----:B------:R-:W-:Y:S02]  /*1940*/  UIMAD.WIDE.U32.X UR60, UR18, UR5, UR60, UP4 ;  /* 0x00000005123c72a5 */ /* 0x000fe4000a0e043c */
[----:B------:R-:W-:Y:S02]  /*1950*/  UIADD3 UR59, UPT, UPT, UR27, -0x1, UR59 ;  /* 0xffffffff1b3b7890 */ /* 0x000fe4000fffe03b */
[----:B------:R-:W-:-:S02]  /*1960*/  USEL UR25, UR25, UR60, !UP2 ;  /* 0x0000003c19197287 */ /* 0x000fc4000d000000 */
[----:B------:R-:W-:Y:S01]  /*1970*/  USEL UR19, UR19, UR61, !UP2 ;  /* 0x0000003d13137287 */ /* 0x000fe2000d000000 */
[----:B------:R-:W-:Y:S01]  /*1980*/  R2UR UR60, R2 ;  /* 0x00000000023c72ca */ /* 0x000fe200000e0000 */
[----:B------:R-:W-:Y:S01]  /*1990*/  IMAD.U32 R3, RZ, RZ, UR59 ;  /* 0x0000003bff037e24 */ /* 0x000fe2000f8e00ff */
[----:B------:R-:W-:Y:S01]  /*19a0*/  UIADD3 UR32, UPT, UPT, URZ, -UR65, URZ ;  /* 0x80000041ff207290 */ /* 0x000fe2000fffe0ff */
[----:B------:R-:W-:Y:S01]  /*19b0*/  IABS R2, R4 ;  /* 0x0000000400027213 */ /* 0x000fe20000000000 */
[----:B------:R-:W-:Y:S02]  /*19c0*/  USHF.R.U64 UR19, UR25, UR6, UR19 ;  /* 0x0000000619137299 */ /* 0x000fe40008001213 */
[----:B------:R-:W-:Y:S01]  /*19d0*/  IABS R3, R3 ;  /* 0x0000000300037213 */ /* 0x000fe20000000000 */
[----:B------:R-:W-:Y:S01]  /*19e0*/  UIMAD UR32, UR32, UR48, URZ ;  /* 0x00000030202072a4 */ /* 0x000fe2000f8e02ff */
[----:B------:R-:W-:Y:S01]  /*19f0*/  IMAD.MOV R2, RZ, RZ, -R2 ;  /* 0x000000ffff027224 */ /* 0x000fe200078e0a02 */
[----:B------:R-:W-:Y:S01]  /*1a00*/  UIADD3 UR57, UPT, UPT, UR26, -0x1, UR19 ;  /* 0xffffffff1a397890 */ /* 0x000fe2000fffe013 */
[----:B------:R-:W-:Y:S01]  /*1a10*/  R2UR UR25, R3 ;  /* 0x00000000031972ca */ /* 0x000fe200000e0000 */
[----:B------:R-:W-:Y:S01]  /*1a20*/  UMOV UR64, URZ ;  /* 0x000000ff00407c82 */ /* 0x000fe20008000000 */
[----:B------:R-:W-:Y:S01]  /*1a30*/  UIADD3 UR19, UPT, UPT, URZ, -UR53, URZ ;  /* 0x80000035ff137290 */ /* 0x000fe2000fffe0ff */
[----:B------:R-:W-:Y:S01]  /*1a40*/  R2UR UR46, R2 ;  /* 0x00000000022e72ca */ /* 0x000fe200000e0000 */
[----:B------:R-:W-:Y:S01]  /*1a50*/  UIMAD.WIDE.U32 UR62, UR65, UR32, UR64 ;  /* 0x00000020413e72a5 */ /* 0x000fe2000f8e0040 */
[----:B------:R-:W-:Y:S01]  /*1a60*/  IMAD.U32 R3, RZ, RZ, UR57 ;  /* 0x00000039ff037e24 */ /* 0x000fe2000f8e00ff */
[----:B------:R-:W-:Y:S01]  /*1a70*/  UIMAD UR19, UR19, UR47, URZ ;  /* 0x0000002f131372a4 */ /* 0x000fe2000f8e02ff */
[----:B------:R-:W-:Y:S01]  /*1a80*/  UMOV UR52, URZ ;  /* 0x000000ff00347c82 */ /* 0x000fe20008000000 */
[----:B------:R-:W-:-:S02]  /*1a90*/  UISETP.NE.AND UP4, UPT, UR40, 0x1, UPT ;  /* 0x000000012800788c */ /* 0x000fc4000bf85270 */
[----:B------:R-:W-:Y:S01]  /*1aa0*/  IABS R3, R3 ;  /* 0x0000000300037213 */ /* 0x000fe20000000000 */
[----:B------:R-:W-:Y:S01]  /*1ab0*/  UMOV UR49, UR63 ;  /* 0x0000003f00317c82 */ /* 0x000fe20008000000 */
[----:B------:R-:W-:Y:S01]  /*1ac0*/  UIMAD.WIDE.U32 UR52, UR53, UR19, UR52 ;  /* 0x00000013353472a5 */ /* 0x000fe2000f8e0034 */
[----:B------:R-:W-:Y:S01]  /*1ad0*/  R2UR UR40, R10 ;  /* 0x000000000a2872ca */ /* 0x000fe200000e0000 */
[----:B------:R-:W-:Y:S01]  /*1ae0*/  UIMAD.WIDE.U32 UR62, UR49, UR25, URZ ;  /* 0x00000019313e72a5 */ /* 0x000fe2000f8e00ff */
[----:B------:R-:W-:Y:S01]  /*1af0*/  R2UR UR55, R3 ;  /* 0x00000000033772ca */ /* 0x000fe200000e0000 */
[----:B------:R-:W-:Y:S01]  /*1b00*/  USEL UR32, UR42, UR58, !UP4 ;  /* 0x0000003a2a207287 */ /* 0x000fe2000e000000 */
[----:B------:R-:W1:Y:S01]  /*1b10*/  LDC.64 R2, c[0x0][0xbd0] ;  /* 0x0002f400ff027b82 */ /* 0x000e620000000a00 */
[----:B------:R-:W-:Y:S01]  /*1b20*/  ULOP3.LUT UR52, URZ, UR27, URZ, 0x33, !UPT ;  /* 0x0000001bff347292 */ /* 0x000fe2000f8e33ff */
[----:B------:R-:W-:Y:S01]  /*1b30*/  PRMT R10, RZ, 0x7610, R10 ;  /* 0x00007610ff0a7816 */ /* 0x000fe2000000000a */
[----:B------:R-:W-:Y:S01]  /*1b40*/  ULOP3.LUT UR49, URZ, UR26, URZ, 0x33, !UPT ;  /* 0x0000001aff317292 */ /* 0x000fe2000f8e33ff */
[----:B------:R-:W-:Y:S01]  /*1b50*/  UMOV UR19, UR63 ;  /* 0x0000003f00137c82 */ /* 0x000fe20008000000 */
[----:B------:R-:W-:-:S02]  /*1b60*/  UIMAD.WIDE.U32 UR62, UR30, UR17, URZ ;  /* 0x000000111e3e72a5 */ /* 0x000fc4000f8e00ff */
[----:B------:R-:W-:Y:S02]  /*1b70*/  UIMAD UR60, UR19, UR60, UR25 ;  /* 0x0000003c133c72a4 */ /* 0x000fe4000f8e0219 */
[----:B------:R-:W-:Y:S02]  /*1b80*/  UIADD3 UR19, UPT, UPT, UR36, 0x2c0, URZ ;  /* 0x000002c024137890 */ /* 0x000fe4000fffe0ff */
[----:B------:R-:W-:Y:S02]  /*1b90*/  UIMAD.WIDE.U32 UR66, UR53, UR55, URZ ;  /* 0x00000037354272a5 */ /* 0x000fe4000f8e00ff */
[----:B------:R-:W-:Y:S02]  /*1ba0*/  UISETP.GT.U32.AND UP6, UPT, UR48, UR60, UPT ;  /* 0x0000003c3000728c */ /* 0x000fe4000bfc4070 */
[----:B------:R-:W-:Y:S01]  /*1bb0*/  UIADD3 UR36, UPT, UPT, UR36, 0x220, URZ ;  /* 0x0000022024247890 */ /* 0x000fe2000fffe0ff */
[----:B------:R-:W4:Y:S03]  /*1bc0*/  LDCU UR25, c[0x0][0x378] ;  /* 0x00006f00ff1977ac */ /* 0x000f260008000800 */
[----:B------:R-:W-:-:S02]  /*1bd0*/  @UP5 USEL UR36, UR36, UR19, !UP1 ;  /* 0x0000001324245287 */ /* 0x000fc4000c800000 */
[----:B------:R-:W-:Y:S01]  /*1be0*/  UISETP.GE.AND UP1, UPT, UR59, URZ, UPT ;  /* 0x000000ff3b00728c */ /* 0x000fe2000bf26270 */
[----:B------:R-:W-:Y:S02]  /*1bf0*/  UMOV UR19, UR67 ;  /* 0x0000004300137c82 */ /* 0x000fe40008000000 */
[----:B------:R-:W-:Y:S02]  /*1c00*/  @!UP6 UIADD3 UR60, UPT, UPT, UR60, -UR48, URZ ;  /* 0x800000303c3ce290 */ /* 0x000fe4000fffe0ff */
[----:B------:R-:W-:Y:S02]  /*1c10*/  UIMAD UR55, UR19, UR46, UR55 ;  /* 0x0000002e133772a4 */ /* 0x000fe4000f8e0237 */
[----:B------:R-:W-:Y:S02]  /*1c20*/  UISETP.GT.U32.AND UP6, UPT, UR48, UR60, UPT ;  /* 0x0000003c3000728c */ /* 0x000fe4000bfc4070 */
[----:B------:R-:W-:Y:S02]  /*1c30*/  UISETP.GT.U32.AND UP5, UPT, UR47, UR55, UPT ;  /* 0x000000372f00728c */ /* 0x000fe4000bfa4070 */
[----:B------:R-:W-:-:S02]  /*1c40*/  USEL UR19, UR58, UR42, !UP4 ;  /* 0x0000002a3a137287 */ /* 0x000fc4000e000000 */
[----:B------:R-:W-:Y:S02]  /*1c50*/  USEL UR17, UR30, UR17, !UP4 ;  /* 0x000000111e117287 */ /* 0x000fe4000e000000 */
[----:B----4-:R-:W-:Y:S02]  /*1c60*/  UIMAD.WIDE.U32 UR30, UR62, UR25, URZ ;  /* 0x000000193e1e72a5 */ /* 0x010fe4000f8e00ff */
[----:B------:R-:W-:Y:S02]  /*1c70*/  UIMAD UR25, UR63, UR25, URZ ;  /* 0x000000193f1972a4 */ /* 0x000fe4000f8e02ff */
[----:B------:R-:W-:Y:S02]  /*1c80*/  @!UP6 UIADD3 UR60, UPT, UPT, UR60, -UR48, URZ ;  /* 0x800000303c3ce290 */ /* 0x000fe4000fffe0ff */
[----:B------:R-:W-:Y:S02]  /*1c90*/  @!UP5 UIADD3 UR55, UPT, UPT, UR55, -UR47, URZ ;  /* 0x8000002f3737d290 */ /* 0x000fe4000fffe0ff */
[----:B------:R-:W-:Y:S01]  /*1ca0*/  UIMAD.WIDE.U32 UR62, UR19, UR17, UR32 ;  /* 0x00000011133e72a5 */ /* 0x000fe2000f8e0020 */
[----:B------:R-:W-:Y:S01]  /*1cb0*/  R2UR UR19, R9 ;  /* 0x00000000091372ca */ /* 0x000fe200000e0000 */
[----:B------:R-:W-:Y:S01]  /*1cc0*/  UISETP.GT.U32.AND UP5, UPT, UR47, UR55, UPT ;  /* 0x000000372f00728c */ /* 0x000fe2000bfa4070 */
[----:B------:R-:W-:Y:S01]  /*1cd0*/  PRMT R9, RZ, 0x7610, R9 ;  /* 0x00007610ff097816 */ /* 0x000fe20000000009 */
[----:B------:R-:W-:-:S02]  /*1ce0*/  @!UP1 UIADD3 UR60, UPT, UPT, -UR60, URZ, URZ ;  /* 0x000000ff3c3c9290 */ /* 0x000fc4000fffe1ff */
[----:B------:R-:W-:Y:S01]  /*1cf0*/  UISETP.GE.AND UP1, UPT, UR57, URZ, UPT ;  /* 0x000000ff3900728c */ /* 0x000fe2000bf26270 */
[----:B------:R-:W-:Y:S01]  /*1d00*/  UMOV UR24, UR62 ;  /* 0x0000003e00187c82 */ /* 0x000fe20008000000 */
[----:B------:R-:W-:Y:S01]  /*1d10*/  UMOV UR17, UR63 ;  /* 0x0000003f00117c82 */ /* 0x000fe20008000000 */
[----:B-1----:R-:W-:Y:S01]  /*1d20*/  ISETP.LE.U32.AND P0, PT, R2, UR24, PT ;  /* 0x0000001802007c0c */ /* 0x002fe2000bf03070 */
[----:B------:R-:W-:Y:S01]  /*1d30*/  IMAD.U32 R2, RZ, RZ, UR17 ;  /* 0x00000011ff027e24 */ /* 0x000fe2000f8e00ff */
[----:B------:R-:W-:Y:S02]  /*1d40*/  UISETP.NE.AND UP6, UPT, UR27, URZ, UPT ;  /* 0x000000ff1b00728c */ /* 0x000fe4000bfc5270 */
[----:B------:R-:W-:Y:S02]  /*1d50*/  @!UP5 UIADD3 UR55, UPT, UPT, UR55, -UR47, URZ ;  /* 0x8000002f3737d290 */ /* 0x000fe4000fffe0ff */
[----:B------:R-:W-:Y:S01]  /*1d60*/  UISETP.NE.AND UP5, UPT, UR26, URZ, UPT ;  /* 0x000000ff1a00728c */ /* 0x000fe2000bfa5270 */
[----:B------:R-:W-:Y:S01]  /*1d70*/  ISETP.GE.U32.AND.EX P1, PT, R2, R3, PT, P0 ;  /* 0x000000030200720c */ /* 0x000fe20003f26100 */
[----:B------:R-:W-:Y:S01]  /*1d80*/  @!UP1 UIADD3 UR55, UPT, UPT, -UR55, URZ, URZ ;  /* 0x000000ff37379290 */ /* 0x000fe2000fffe1ff */
[----:B------:R-:W-:Y:S01]  /*1d90*/  PLOP3.LUT P0, PT, PT, PT, PT, 0x80, 0x8 ;  /* 0x000000000008781c */ /* 0x000fe20003f0f070 */
[----:B------:R-:W-:-:S02]  /*1da0*/  USEL UR60, UR52, UR60, !UP6 ;  /* 0x0000003c343c7287 */ /* 0x000fc4000f000000 */
[----:B------:R-:W-:Y:S02]  /*1db0*/  USEL UR55, UR49, UR55, !UP5 ;  /* 0x0000003731377287 */ /* 0x000fe4000e800000 */
[----:B------:R-:W-:Y:S02]  /*1dc0*/  UIADD3 UR60, UPT, UPT, UR59, -UR60, URZ ;  /* 0x8000003c3b3c7290 */ /* 0x000fe4000fffe0ff */
[----:B------:R-:W-:Y:S02]  /*1dd0*/  UIADD3 UR55, UPT, UPT, UR57, -UR55, URZ ;  /* 0x8000003739377290 */ /* 0x000fe4000fffe0ff */
[----:B------:R-:W-:Y:S02]  /*1de0*/  UIADD3 UR40, UPT, UPT, -UR40, URZ, URZ ;  /* 0x000000ff28287290 */ /* 0x000fe4000fffe1ff */
[----:B------:R-:W-:Y:S02]  /*1df0*/  UIMAD UR62, UR60, UR55, URZ ;  /* 0x000000373c3e72a4 */ /* 0x000fe4000f8e02ff */
[----:B------:R-:W-:Y:S01]  /*1e00*/  USEL UR60, UR55, UR60, !UP4 ;  /* 0x0000003c373c7287 */ /* 0x000fe2000e000000 */
[----:B------:R-:W-:Y:S01]  /*1e10*/  @P0 LOP3.LUT R11, R11, 0x2, RZ, 0xfc, !PT ;  /* 0x000000020b0b0812 */ /* 0x000fe200078efcff */
[----:B------:R-:W-:Y:S01]  /*1e20*/  UIADD3 UR19, UPT, UPT, -UR19, URZ, URZ ;  /* 0x000000ff13137290 */ /* 0x000fe2000fffe1ff */
[----:B------:R-:W-:Y:S01]  /*1e30*/  UMOV UR18, 0xffffffff ;  /* 0xffffffff00127882 */ /* 0x000fe20000000000 */
[----:B------:R-:W-:Y:S01]  /*1e40*/  UMOV UR41, URZ ;  /* 0x000000ff00297c82 */ /* 0x000fe20008000000 */
[----:B------:R-:W-:-:S02]  /*1e50*/  UIADD3 UR25, UPT, UPT, UR31, UR25, URZ ;  /* 0x000000191f197290 */ /* 0x000fc4000fffe0ff */
[----:B------:R-:W-:Y:S02]  /*1e60*/  USHF.R.S32.HI UR57, URZ, 0x1f, UR62 ;  /* 0x0000001fff397899 */ /* 0x000fe4000801143e */
[----:B------:R-:W-:Y:S02]  /*1e70*/  USHF.R.S32.HI UR55, URZ, 0x1f, UR60 ;  /* 0x0000001fff377899 */ /* 0x000fe4000801143c */
[----:B--2---:R-:W-:Y:S02]  /*1e80*/  UIMAD UR40, UR56, UR40, UR42 ;  /* 0x00000028382872a4 */ /* 0x004fe4000f8e022a */
[----:B---3--:R-:W-:Y:S01]  /*1e90*/  UIMAD UR19, UR54, UR19, UR58 ;  /* 0x00000013361372a4 */ /* 0x008fe2000f8e023a */
[----:B------:R-:W-:Y:S11]  /*1ea0*/  BRA.U UP0, `(.L_x_12) ;  /* 0x0000000100347547 */ /* 0x000ff6000b800000 */
[----:B------:R-:W-:Y:S02]  /*1eb0*/  UISETP.NE.AND UP0, UPT, UR21, 0x4, UPT ;  /* 0x000000041500788c */ /* 0x000fe4000bf05270 */
[----:B------:R-:W-:-:S04]  /*1ec0*/  UISETP.NE.AND UP1, UPT, UR19, URZ, UPT ;  /* 0x000000ff1300728c */ /* 0x000fc8000bf25270 */
[----:B------:R-:W-:Y:S01]  /*1ed0*/  PLOP3.LUT P0, PT, PT, PT, UP0, 0x80, 0x8 ;  /* 0x000000000008781c */ /* 0x000fe20003f0f008 */
[----:B------:R-:W-:-:S04]  /*1ee0*/  UISETP.LT.U32.OR UP1, UPT, UR40, 0x2, !UP1 ;  /* 0x000000022800788c */ /* 0x000fc8000cf21470 */
[----:B------:R-:W-:Y:S01]  /*1ef0*/  @UP0 ULOP3.LUT UR40, UR40, 0xfffffffe, URZ, 0xc0, !UPT ;  /* 0xfffffffe28280892 */ /* 0x000fe2000f8ec0ff */
[----:B------:R-:W-:Y:S01]  /*1f00*/  @UP0 UMOV UR19, 0x3 ;  /* 0x0000000300130882 */ /* 0x000fe20000000000 */
[----:B------:R-:W-:Y:S02]  /*1f10*/  USEL UR56, URZ, 0x1, !UP1 ;  /* 0x00000001ff387887 */ /* 0x000fe4000c800000 */
[----:B------:R-:W-:Y:S02]  /*1f20*/  @UP0 USHF.L.U32 UR19, UR19, UR40, URZ ;  /* 0x0000002813130299 */ /* 0x000fe400080006ff */
[----:B------:R-:W-:-:S04]  /*1f30*/  USEL UR54, URZ, 0x2, !UP1 ;  /* 0x00000002ff367887 */ /* 0x000fc8000c800000 */
[----:B------:R-:W-:Y:S01]  /*1f40*/  UIADD3 UR54, UPT, UPT, UR56, UR54, URZ ;  /* 0x0000003638367290 */ /* 0x000fe2000fffe0ff */
[----:B------:R-:W-:-:S05]  /*1f50*/  @P0 IMAD.U32 R2, RZ, RZ, UR19 ;  /* 0x00000013ff020e24 */ /* 0x000fca000f8e00ff */
[----:B------:R-:W-:Y:S01]  /*1f60*/  IMAD.U32 R10, RZ, RZ, UR54 ;  /* 0x00000036ff0a7e24 */ /* 0x000fe2000f8e00ff */
[----:B------:R-:W-:-:S07]  /*1f70*/  @P0 PRMT R9, R2, 0x7610, R9 ;  /* 0x0000761002090816 */ /* 0x000fce0000000009 */
.L_x_12:
[----:B------:R-:W-:Y:S01]  /*1f80*/  UMOV UR63, UR57 ;  /* 0x00000039003f7c82 */ /* 0x000fe20008000000 */
[----:B------:R-:W-:Y:S01]  /*1f90*/  UMOV UR61, UR55 ;  /* 0x00000037003d7c82 */ /* 0x000fe20008000000 */
[----:B------:R-:W-:Y:S01]  /*1fa0*/  IMAD.U32 R14, RZ, RZ, UR62 ;  /* 0x0000003eff0e7e24 */ /* 0x000fe2000f8e00ff */
[----:B------:R-:W-:Y:S01]  /*1fb0*/  MOV R12, UR60 ;  /* 0x0000003c000c7c02 */ /* 0x000fe20008000f00 */
[----:B------:R-:W-:Y:S01]  /*1fc0*/  IMAD.U32 R15, RZ, RZ, UR63 ;  /* 0x0000003fff0f7e24 */ /* 0x000fe2000f8e00ff */
[----:B------:R-:W-:Y:S01]  /*1fd0*/  MOV R13, UR61 ;  /* 0x0000003d000d7c02 */ /* 0x000fe20008000f00 */
[----:B------:R-:W-:Y:S01]  /*1fe0*/  UMOV UR40, URZ ;  /* 0x000000ff00287c82 */ /* 0x000fe20008000000 */
[----:B------:R-:W-:Y:S01]  /*1ff0*/  UMOV UR19, 0xffffffff ;  /* 0xffffffff00137882 */ /* 0x000fe20000000000 */
[----:B------:R-:W-:Y:S05]  /*2000*/  @P1 BRA P3, `(.L_x_13) ;  /* 0x0000001400f01947 */ /* 0x000fea0001800000 */
[----:B------:R-:W-:Y:S01]  /*2010*/  IMAD.U32 R3, RZ, RZ, UR17 ;  /* 0x00000011ff037e24 */ /* 0x000fe2000f8e00ff */
[----:B------:R-:W-:Y:S01]  /*2020*/  ISETP.LE.U32.AND P0, PT, R14, UR24, PT ;  /* 0x000000180e007c0c */ /* 0x000fe2000bf03070 */
[----:B------:R-:W-:Y:S01]  /*2030*/  UMOV UR41, URZ ;  /* 0x000000ff00297c82 */ /* 0x000fe20008000000 */
[----:B------:R-:W-:Y:S01]  /*2040*/  UMOV UR40, URZ ;  /* 0x000000ff00287c82 */ /* 0x000fe20008000000 */
[----:B------:R-:W-:Y:S01]  /*2050*/  IMAD.MOV.U32 R21, RZ, RZ, RZ ;  /* 0x000000ffff157224 */ /* 0x000fe200078e00ff */
[----:B------:R-:W-:-:S13]  /*2060*/  ISETP.GE.U32.AND.EX P0, PT, R3, R15, PT, P0 ;  /* 0x0000000f0300720c */ /* 0x000fda0003f06100 */
[----:B------:R-:W-:Y:S05]  /*2070*/  @!P0 BRA `(.L_x_14) ;  /* 0x0000001000b48947 */ /* 0x000fea0003800000 */
[----:B------:R-:W-:Y:S02]  /*2080*/  VIADD R2, R8, 0x20 ;  /* 0x0000002008027836 */ /* 0x000fe40000000000 */
[----:B------:R-:W-:Y:S02]  /*2090*/  IMAD.MOV.U32 R15, RZ, RZ, R8 ;  /* 0x000000ffff0f7224 */ /* 0x000fe400078e0008 */
[----:B-----5:R-:W-:Y:S01]  /*20a0*/  IMAD.MOV.U32 R16, RZ, RZ, R7 ;  /* 0x000000ffff107224 */ /* 0x020fe200078e0007 */
[----:B------:R-:W-:Y:S02]  /*20b0*/  ISETP.GE.AND P0, PT, R2, UR45, PT ;  /* 0x0000002d02007c0c */ /* 0x000fe4000bf06270 */
[----:B------:R-:W-:-:S11]  /*20c0*/  MOV R2, R6 ;  /* 0x0000000600027202 */ /* 0x000fd60000000f00 */
[----:B------:R-:W1:Y:S01]  /*20d0*/  @!P0 LDC.64 R20, c[0x0][0xbf0] ;  /* 0x0002fc00ff148b82 */ /* 0x000e620000000a00 */
[----:B------:R-:W-:Y:S02]  /*20e0*/  UIADD3 UR19, UP1, UPT, UR10, -0x1, URZ ;  /* 0xffffffff0a137890 */ /* 0x000fe4000ff3e0ff */
[----:B------:R-:W-:Y:S01]  /*20f0*/  UIADD3 UR12, UP0, UPT, UR12, -0x1, URZ ;  /* 0xffffffff0c0c7890 */ /* 0x000fe2000ff1e0ff */
[----:B------:R-:W-:Y:S01]  /*2100*/  BSSY.RECONVERGENT B0, `(.L_x_15) ;  /* 0x0000051000007945 */ /* 0x000fe20003800200 */
[----:B------:R-:W-:Y:S01]  /*2110*/  UIADD3.X UR40, UPT, UPT, UR11, -0x1, URZ, UP1, !UPT ;  /* 0xffffffff0b287890 */ /* 0x000fe20008ffe4ff */
[----:B-1----:R-:W-:-:S05]  /*2120*/  @!P0 IMAD.WIDE.U32 R20, R15, 0xc, R20 ;  /* 0x0000000c0f148825 */ /* 0x002fca00078e0014 */
[----:B------:R1:W5:Y:S04]  /*2130*/  @!P0 LDG.E R6, desc[UR50][R20.64+0x180] ;  /* 0x0001803214068981 */ /* 0x000368000c1e1900 */
[----:B------:R1:W5:Y:S01]  /*2140*/  @!P0 LDG.E R7, desc[UR50][R20.64+0x184] ;  /* 0x0001843214078981 */ /* 0x000362000c1e1900 */
[----:B------:R-:W-:Y:S01]  /*2150*/  ISETP.GE.AND P0, PT, R15, UR45, PT ;  /* 0x0000002d0f007c0c */ /* 0x000fe2000bf06270 */
[----:B------:R-:W-:Y:S01]  /*2160*/  UIADD3.X UR13, UPT, UPT, UR13, -0x1, URZ, UP0, !UPT ;  /* 0xffffffff0d0d7890 */ /* 0x000fe200087fe4ff */
[----:B------:R-:W-:Y:S01]  /*2170*/  HFMA2 R17, -RZ, RZ, 0, 0 ;  /* 0x00000000ff117431 */ /* 0x000fe200000001ff */
[----:B------:R-:W-:-:S10]  /*2180*/  MOV R18, 0x7fffffff ;  /* 0x7fffffff00127802 */ /* 0x000fd40000000f00 */
[----:B------:R-:W-:Y:S05]  /*2190*/  @P0 BRA `(.L_x_16) ;  /* 0x00000004001c0947 */ /* 0x000fea0003800000 */
[----:B------:R-:W-:Y:S01]  /*21a0*/  IADD3 R3, P1, PT, R2, UR12, RZ ;  /* 0x0000000c02037c10 */ /* 0x000fe2000ff3e0ff */
[----:B------:R-:W-:Y:S01]  /*21b0*/  UIADD3 UR10, UPT, UPT, URZ, -UR65, URZ ;  /* 0x80000041ff0a7290 */ /* 0x000fe2000fffe0ff */
[----:B------:R-:W-:Y:S01]  /*21c0*/  IADD3 R14, P0, PT, R16, UR19, RZ ;  /* 0x00000013100e7c10 */ /* 0x000fe2000ff1e0ff */
[----:B------:R-:W-:Y:S01]  /*21d0*/  UMOV UR54, URZ ;  /* 0x000000ff00367c82 */ /* 0x000fe20008000000 */
[----:B------:R-:W-:Y:S01]  /*21e0*/  LEA.HI.X.SX32 R2, R2, UR13, 0x1, P1 ;  /* 0x0000000d02027c11 */ /* 0x000fe200088f0eff */
[----:B------:R-:W-:Y:S01]  /*21f0*/  UIMAD UR10, UR10, UR48, URZ ;  /* 0x000000300a0a72a4 */ /* 0x000fe2000f8e02ff */
[----:B------:R-:W-:Y:S01]  /*2200*/  IADD3 R22, P1, PT, R3, UR9, RZ ;  /* 0x0000000903167c10 */ /* 0x000fe2000ff3e0ff */
[----:B------:R-:W-:Y:S01]  /*2210*/  UMOV UR55, UR65 ;  /* 0x0000004100377c82 */ /* 0x000fe20008000000 */
[----:B------:R-:W-:Y:S01]  /*2220*/  LEA.HI.X.SX32 R13, R16, UR40, 0x1, P0 ;  /* 0x00000028100d7c11 */ /* 0x000fe200080f0eff */
[----:B------:R-:W-:Y:S01]  /*2230*/  UIMAD.WIDE.U32 UR10, UR65, UR10, UR54 ;  /* 0x0000000a410a72a5 */ /* 0x000fe2000f8e0036 */
[----:B------:R-:W-:Y:S01]  /*2240*/  IADD3 R17, P0, PT, R14, UR7, RZ ;  /* 0x000000070e117c10 */ /* 0x000fe2000ff1e0ff */
[----:B------:R-:W-:-:S04]  /*2250*/  IMAD.X R12, RZ, RZ, R2, P1 ;  /* 0x000000ffff0c7224 */ /* 0x000fc800008e0602 */
[----:B-1----:R-:W-:-:S04]  /*2260*/  IMAD.WIDE.U32 R20, R12, UR14, RZ ;  /* 0x0000000e0c147c25 */ /* 0x002fc8000f8e00ff */
[----:B------:R-:W-:Y:S02]  /*2270*/  IMAD.X R16, RZ, RZ, R13, P0 ;  /* 0x000000ffff107224 */ /* 0x000fe400000e060d */
[----:B------:R-:W-:-:S04]  /*2280*/  IMAD.WIDE.U32 R20, P1, R22, UR15, R20 ;  /* 0x0000000f16147c25 */ /* 0x000fc8000f820014 */
[----:B------:R-:W-:-:S04]  /*2290*/  IMAD.WIDE.U32 R18, R16, UR4, RZ ;  /* 0x0000000410127c25 */ /* 0x000fc8000f8e00ff */
[----:B------:R-:W-:-:S04]  /*22a0*/  IMAD.WIDE.U32 R22, R22, UR14, RZ ;  /* 0x0000000e16167c25 */ /* 0x000fc8000f8e00ff */
[----:B------:R-:W-:-:S04]  /*22b0*/  IMAD.WIDE.U32 R18, P0, R17, UR5, R18 ;  /* 0x0000000511127c25 */ /* 0x000fc8000f800012 */
[----:B------:R-:W-:-:S04]  /*22c0*/  IMAD.WIDE.U32 R24, R17, UR4, RZ ;  /* 0x0000000411187c25 */ /* 0x000fc8000f8e00ff */
[----:B------:R-:W-:Y:S01]  /*22d0*/  IMAD.X R27, RZ, RZ, RZ, P1 ;  /* 0x000000ffff1b7224 */ /* 0x000fe200008e06ff */
[----:B------:R-:W-:Y:S01]  /*22e0*/  IADD3 RZ, P1, PT, R23, R20, RZ ;  /* 0x0000001417ff7210 */ /* 0x000fe20007f3e0ff */
[----:B------:R-:W-:Y:S02]  /*22f0*/  IMAD.MOV.U32 R26, RZ, RZ, R21 ;  /* 0x000000ffff1a7224 */ /* 0x000fe400078e0015 */
[----:B------:R-:W-:Y:S01]  /*2300*/  IMAD.X R23, RZ, RZ, RZ, P0 ;  /* 0x000000ffff177224 */ /* 0x000fe200000e06ff */
[----:B------:R-:W-:Y:S01]  /*2310*/  IADD3 RZ, P0, PT, R25, R18, RZ ;  /* 0x0000001219ff7210 */ /* 0x000fe20007f1e0ff */
[----:B------:R-:W-:Y:S01]  /*2320*/  IMAD.WIDE.U32.X R26, R12, UR15, R26, P1 ;  /* 0x0000000f0c1a7c25 */ /* 0x000fe200088e041a */
[----:B------:R-:W-:-:S03]  /*2330*/  PLOP3.LUT P1, PT, PT, PT, UP3, 0x80, 0x8 ;  /* 0x000000000008781c */ /* 0x000fc60003f2f038 */
[----:B------:R-:W-:Y:S01]  /*2340*/  IMAD.MOV.U32 R22, RZ, RZ, R19 ;  /* 0x000000ffff167224 */ /* 0x000fe200078e0013 */
[----:B------:R-:W-:Y:S02]  /*2350*/  SEL R3, R3, R26, !P1 ;  /* 0x0000001a03037207 */ /* 0x000fe40004800000 */
[----:B------:R-:W-:Y:S01]  /*2360*/  SEL R2, R2, R27, !P1 ;  /* 0x0000001b02027207 */ /* 0x000fe20004800000 */
[----:B------:R-:W-:Y:S01]  /*2370*/  IMAD.WIDE.U32.X R16, R16, UR5, R22, P0 ;  /* 0x0000000510107c25 */ /* 0x000fe200080e0416 */
[----:B------:R-:W-:Y:S02]  /*2380*/  PLOP3.LUT P0, PT, PT, PT, UP2, 0x80, 0x8 ;  /* 0x000000000008781c */ /* 0x000fe40003f0f028 */
[----:B------:R-:W-:Y:S02]  /*2390*/  SHF.R.U64 R2, R3, UR8, R2 ;  /* 0x0000000803027c19 */ /* 0x000fe40008001202 */
[----:B------:R-:W-:Y:S02]  /*23a0*/  SEL R14, R14, R16, !P0 ;  /* 0x000000100e0e7207 */ /* 0x000fe40004000000 */
[----:B------:R-:W-:-:S02]  /*23b0*/  SEL R13, R13, R17, !P0 ;  /* 0x000000110d0d7207 */ /* 0x000fc40004000000 */
[----:B------:R-:W-:Y:S02]  /*23c0*/  IADD3 R12, PT, PT, R5, -0x1, R2 ;  /* 0xffffffff050c7810 */ /* 0x000fe40007ffe002 */
[----:B------:R-:W-:Y:S02]  /*23d0*/  SHF.R.U64 R3, R14, UR6, R13 ;  /* 0x000000060e037c19 */ /* 0x000fe4000800120d */
[----:B------:R-:W-:Y:S02]  /*23e0*/  IABS R2, R5 ;  /* 0x0000000500027213 */ /* 0x000fe40000000000 */
[----:B------:R-:W-:Y:S02]  /*23f0*/  IADD3 R3, PT, PT, R4, -0x1, R3 ;  /* 0xffffffff04037810 */ /* 0x000fe40007ffe003 */
[----:B------:R-:W-:Y:S01]  /*2400*/  IABS R17, R12 ;  /* 0x0000000c00117213 */ /* 0x000fe20000000000 */
[----:B------:R-:W-:Y:S01]  /*2410*/  IMAD.MOV R2, RZ, RZ, -R2 ;  /* 0x000000ffff027224 */ /* 0x000fe200078e0a02 */
[----:B------:R-:W-:-:S02]  /*2420*/  IABS R13, R3 ;  /* 0x00000003000d7213 */ /* 0x000fc40000000000 */
[----:B------:R-:W-:Y:S01]  /*2430*/  ISETP.GE.AND P4, PT, R12, RZ, PT ;  /* 0x000000ff0c00720c */ /* 0x000fe20003f86270 */
[----:B------:R-:W-:Y:S01]  /*2440*/  IMAD.HI.U32 R16, R17, UR11, RZ ;  /* 0x0000000b11107c27 */ /* 0x000fe2000f8e00ff */
[----:B------:R-:W-:-:S03]  /*2450*/  ISETP.GE.AND P3, PT, R3, RZ, PT ;  /* 0x000000ff0300720c */ /* 0x000fc60003f66270 */
[----:B------:R-:W-:-:S04]  /*2460*/  IMAD.HI.U32 R14, R13, UR53, RZ ;  /* 0x000000350d0e7c27 */ /* 0x000fc8000f8e00ff */
[----:B------:R-:W-:Y:S02]  /*2470*/  IMAD R2, R16, R2, R17 ;  /* 0x0000000210027224 */ /* 0x000fe400078e0211 */
[----:B------:R-:W-:Y:S02]  /*2480*/  IMAD R17, R14, UR46, R13 ;  /* 0x0000002e0e117c24 */ /* 0x000fe4000f8e020d */
[----:B------:R-:W-:Y:S01]  /*2490*/  IMAD.U32 R13, RZ, RZ, UR52 ;  /* 0x00000034ff0d7e24 */ /* 0x000fe2000f8e00ff */
[----:B------:R-:W-:Y:S02]  /*24a0*/  ISETP.LT.U32.AND P1, PT, R2, UR48, PT ;  /* 0x0000003002007c0c */ /* 0x000fe4000bf21070 */
[----:B------:R-:W-:-:S11]  /*24b0*/  ISETP.LT.U32.AND P0, PT, R17, UR47, PT ;  /* 0x0000002f11007c0c */ /* 0x000fd6000bf01070 */
[----:B------:R-:W-:Y:S02]  /*24c0*/  @!P1 VIADD R2, R2, -UR48 ;  /* 0x8000003002029c36 */ /* 0x000fe40008000000 */
[----:B------:R-:W-:-:S03]  /*24d0*/  @!P0 VIADD R17, R17, -UR47 ;  /* 0x8000002f11118c36 */ /* 0x000fc60008000000 */
[----:B------:R-:W-:Y:S02]  /*24e0*/  ISETP.LT.U32.AND P1, PT, R2, UR48, PT ;  /* 0x0000003002007c0c */ /* 0x000fe4000bf21070 */
[----:B------:R-:W-:-:S11]  /*24f0*/  ISETP.LT.U32.AND P0, PT, R17, UR47, PT ;  /* 0x0000002f11007c0c */ /* 0x000fd6000bf01070 */
[----:B------:R-:W-:Y:S01]  /*2500*/  @!P1 VIADD R2, R2, -UR48 ;  /* 0x8000003002029c36 */ /* 0x000fe20008000000 */
[----:B------:R-:W-:Y:S01]  /*2510*/  PLOP3.LUT P1, PT, PT, PT, UP6, 0x80, 0x8 ;  /* 0x000000000008781c */ /* 0x000fe20003f2f068 */
[----:B------:R-:W-:Y:S01]  /*2520*/  @!P0 VIADD R17, R17, -UR47 ;  /* 0x8000002f11118c36 */ /* 0x000fe20008000000 */
[----:B------:R-:W-:Y:S01]  /*2530*/  PLOP3.LUT P0, PT, PT, PT, UP5, 0x80, 0x8 ;  /* 0x000000000008781c */ /* 0x000fe20003f0f058 */
[----:B------:R-:W-:Y:S02]  /*2540*/  IMAD.MOV.U32 R14, RZ, RZ, R2 ;  /* 0x000000ffff0e7224 */ /* 0x000fe400078e0002 */
[----:B------:R-:W-:Y:S02]  /*2550*/  IMAD.U32 R2, RZ, RZ, UR49 ;  /* 0x00000031ff027e24 */ /* 0x000fe4000f8e00ff */
[----:B------:R-:W-:Y:S02]  /*2560*/  @!P4 IMAD.MOV R14, RZ, RZ, -R14 ;  /* 0x000000ffff0ec224 */ /* 0x000fe400078e0a0e */
[----:B------:R-:W-:-:S03]  /*2570*/  @!P3 IMAD.MOV R17, RZ, RZ, -R17 ;  /* 0x000000ffff11b224 */ /* 0x000fc600078e0a11 */
[----:B------:R-:W-:Y:S02]  /*2580*/  SEL R13, R13, R14, !P1 ;  /* 0x0000000e0d0d7207 */ /* 0x000fe40004800000 */
[----:B------:R-:W-:Y:S02]  /*2590*/  SEL R2, R2, R17, !P0 ;  /* 0x0000001102027207 */ /* 0x000fe40004000000 */
[----:B------:R-:W-:Y:S01]  /*25a0*/  PLOP3.LUT P0, PT, PT, PT, UP4, 0x80, 0x8 ;  /* 0x000000000008781c */ /* 0x000fe20003f0f048 */
[----:B------:R-:W-:Y:S02]  /*25b0*/  IMAD.IADD R13, R12, 0x1, -R13 ;  /* 0x000000010c0d7824 */ /* 0x000fe400078e0a0d */
[----:B------:R-:W-:-:S04]  /*25c0*/  IMAD.IADD R2, R3, 0x1, -R2 ;  /* 0x0000000103027824 */ /* 0x000fc800078e0a02 */
[----:B------:R-:W-:Y:S01]  /*25d0*/  IMAD R18, R13, R2, RZ ;  /* 0x000000020d127224 */ /* 0x000fe200078e02ff */
[----:B------:R-:W-:-:S04]  /*25e0*/  SEL R12, R2, R13, !P0 ;  /* 0x0000000d020c7207 */ /* 0x000fc80004000000 */
[----:B------:R-:W-:Y:S02]  /*25f0*/  SHF.R.S32.HI R13, RZ, 0x1f, R12 ;  /* 0x0000001fff0d7819 */ /* 0x000fe4000001140c */
[----:B------:R-:W-:Y:S02]  /*2600*/  SHF.R.S32.HI R17, RZ, 0x1f, R18 ;  /* 0x0000001fff117819 */ /* 0x000fe40000011412 */
.L_x_16:
[----:B------:R-:W-:Y:S05]  /*2610*/  BSYNC.RECONVERGENT B0 ;  /* 0x0000000000007941 */ /* 0x000fea0003800200 */
.L_x_15:
[----:B------:R-:W2:Y:S01]  /*2620*/  SHFL.UP PT, R3, R18, 0x1, RZ ;  /* 0x0420000012037989 */ /* 0x000ea200000e00ff */
[C---:B------:R-:W-:Y:S02]  /*2630*/  ISETP.NE.AND P6, PT, R8.reuse, RZ, PT ;  /* 0x000000ff0800720c */ /* 0x040fe40003fc5270 */
[C---:B------:R-:W-:Y:S01]  /*2640*/  ISETP.GE.U32.AND P1, PT, R8.reuse, 0x2, PT ;  /* 0x000000020800780c */ /* 0x040fe20003f26070 */
[----:B------:R-:W3:Y:S01]  /*2650*/  SHFL.UP PT, R2, R17, 0x1, RZ ;  /* 0x0420000011027989 */ /* 0x000ee200000e00ff */
[C---:B------:R-:W-:Y:S02]  /*2660*/  ISETP.GE.U32.AND P3, PT, R8.reuse, 0x4, PT ;  /* 0x000000040800780c */ /* 0x040fe40003f66070 */
[C---:B------:R-:W-:Y:S02]  /*2670*/  ISETP.GE.U32.AND P4, PT, R8.reuse, 0x8, PT ;  /* 0x000000080800780c */ /* 0x040fe40003f86070 */
[----:B------:R-:W-:Y:S02]  /*2680*/  ISETP.GE.U32.AND P5, PT, R8, 0x10, PT ;  /* 0x000000100800780c */ /* 0x000fe40003fa6070 */
[----:B--2---:R-:W-:-:S02]  /*2690*/  SEL R3, R3, RZ, P6 ;  /* 0x000000ff03037207 */ /* 0x004fc40003000000 */
[----:B---3--:R-:W-:Y:S02]  /*26a0*/  SEL R2, R2, RZ, P6 ;  /* 0x000000ff02027207 */ /* 0x008fe40003000000 */
[----:B------:R-:W-:-:S05]  /*26b0*/  IADD3 R3, P0, PT, R3, R18, RZ ;  /* 0x0000001203037210 */ /* 0x000fca0007f1e0ff */
[----:B------:R-:W-:Y:S01]  /*26c0*/  IMAD.X R2, R2, 0x1, R17, P0 ;  /* 0x0000000102027824 */ /* 0x000fe200000e0611 */
[----:B------:R-:W2:Y:S04]  /*26d0*/  SHFL.UP PT, R14, R3, 0x2, RZ ;  /* 0x04400000030e7989 */ /* 0x000ea800000e00ff */
[----:B------:R-:W3:Y:S01]  /*26e0*/  SHFL.UP PT, R16, R2, 0x2, RZ ;  /* 0x0440000002107989 */ /* 0x000ee200000e00ff */
[----:B--2---:R-:W-:-:S04]  /*26f0*/  SEL R14, R14, RZ, P1 ;  /* 0x000000ff0e0e7207 */ /* 0x004fc80000800000 */
[----:B------:R-:W-:Y:S02]  /*2700*/  IADD3 R14, P0, PT, R14, R3, RZ ;  /* 0x000000030e0e7210 */ /* 0x000fe40007f1e0ff */
[----:B---3--:R-:W-:-:S05]  /*2710*/  SEL R19, R16, RZ, P1 ;  /* 0x000000ff10137207 */ /* 0x008fca0000800000 */
[----:B------:R-:W-:Y:S02]  /*2720*/  IMAD.X R16, R19, 0x1, R2, P0 ;  /* 0x0000000113107824 */ /* 0x000fe400000e0602 */
[----:B------:R-:W2:Y:S04]  /*2730*/  SHFL.UP PT, R19, R14, 0x4, RZ ;  /* 0x048000000e137989 */ /* 0x000ea800000e00ff */
[----:B-1----:R-:W1:Y:S01]  /*2740*/  SHFL.UP PT, R20, R16, 0x4, RZ ;  /* 0x0480000010147989 */ /* 0x002e6200000e00ff */
[----:B--2---:R-:W-:-:S04]  /*2750*/  SEL R19, R19, RZ, P3 ;  /* 0x000000ff13137207 */ /* 0x004fc80001800000 */
[----:B------:R-:W-:Y:S02]  /*2760*/  IADD3 R19, P0, PT, R19, R14, RZ ;  /* 0x0000000e13137210 */ /* 0x000fe40007f1e0ff */
[----:B-1----:R-:W-:-:S03]  /*2770*/  SEL R3, R20, RZ, P3 ;  /* 0x000000ff14037207 */ /* 0x002fc60001800000 */
[----:B------:R-:W1:Y:S02]  /*2780*/  SHFL.UP PT, R20, R19, 0x8, RZ ;  /* 0x0500000013147989 */ /* 0x000e6400000e00ff */
[----:B------:R-:W-:-:S05]  /*2790*/  IMAD.X R2, R3, 0x1, R16, P0 ;  /* 0x0000000103027824 */ /* 0x000fca00000e0610 */
[----:B------:R-:W2:Y:S01]  /*27a0*/  SHFL.UP PT, R3, R2, 0x8, RZ ;  /* 0x0500000002037989 */ /* 0x000ea200000e00ff */
[----:B-1----:R-:W-:-:S04]  /*27b0*/  SEL R20, R20, RZ, P4 ;  /* 0x000000ff14147207 */ /* 0x002fc80002000000 */
[----:B------:R-:W-:Y:S02]  /*27c0*/  IADD3 R14, P0, PT, R20, R19, RZ ;  /* 0x00000013140e7210 */ /* 0x000fe40007f1e0ff */
[----:B--2---:R-:W-:-:S03]  /*27d0*/  SEL R3, R3, RZ, P4 ;  /* 0x000000ff03037207 */ /* 0x004fc60002000000 */
[----:B------:R-:W1:Y:S02]  /*27e0*/  SHFL.UP PT, R21, R14, 0x10, RZ ;  /* 0x060000000e157989 */ /* 0x000e6400000e00ff */
[----:B------:R-:W-:-:S05]  /*27f0*/  IMAD.X R16, R3, 0x1, R2, P0 ;  /* 0x0000000103107824 */ /* 0x000fca00000e0602 */
[----:B------:R-:W2:Y:S01]  /*2800*/  SHFL.UP PT, R3, R16, 0x10, RZ ;  /* 0x0600000010037989 */ /* 0x000ea200000e00ff */
[----:B-1----:R-:W-:-:S04]  /*2810*/  SEL R21, R21, RZ, P5 ;  /* 0x000000ff15157207 */ /* 0x002fc80002800000 */
[----:B------:R-:W-:Y:S02]  /*2820*/  IADD3 R21, P0, PT, R21, R14, RZ ;  /* 0x0000000e15157210 */ /* 0x000fe40007f1e0ff */
[----:B--2---:R-:W-:-:S05]  /*2830*/  SEL R3, R3, RZ, P5 ;  /* 0x000000ff03037207 */ /* 0x004fca0002800000 */
[----:B------:R-:W-:Y:S01]  /*2840*/  IMAD.X R20, R3, 0x1, R16, P0 ;  /* 0x0000000103147824 */ /* 0x000fe200000e0610 */
[----:B------:R-:W-:Y:S01]  /*2850*/  ISETP.LE.U32.AND P0, PT, R21, UR24, PT ;  /* 0x0000001815007c0c */ /* 0x000fe2000bf03070 */
[----:B------:R-:W-:Y:S02]  /*2860*/  IMAD.U32 R3, RZ, RZ, UR17 ;  /* 0x00000011ff037e24 */ /* 0x000fe4000f8e00ff */
[----:B------:R-:W-:Y:S02]  /*2870*/  IMAD.MOV.U32 R16, RZ, RZ, R21 ;  /* 0x000000ffff107224 */ /* 0x000fe400078e0015 */
[----:B------:R-:W-:Y:S01]  /*2880*/  IMAD.MOV.U32 R19, RZ, RZ, R20 ;  /* 0x000000ffff137224 */ /* 0x000fe200078e0014 */
[----:B------:R-:W-:Y:S02]  /*2890*/  ISETP.GE.U32.AND.EX P0, PT, R3, R20, PT, P0 ;  /* 0x000000140300720c */ /* 0x000fe40003f06100 */
[----:B------:R-:W-:-:S11]  /*28a0*/  CS2R R2, SRZ ;  /* 0x0000000000027805 */ /* 0x000fd6000001ff00 */
[----:B------:R-:W-:-:S04]  /*28b0*/  VOTE.ANY R22, PT, !P0 ;  /* 0x0000000000167806 */ /* 0x000fc800040e0100 */
[----:B------:R-:W-:-:S13]  /*28c0*/  ISETP.NE.AND P0, PT, R22, RZ, PT ;  /* 0x000000ff1600720c */ /* 0x000fda0003f05270 */
[----:B------:R-:W-:Y:S05]  /*28d0*/  @P0 BRA `(.L_x_17) ;  /* 0x0000000800500947 */ /* 0x000fea0003800000 */
[----:B------:R-:W1:Y:S01]  /*28e0*/  LDC R14, c[0x0][0xbe0] ;  /* 0x0002f800ff0e7b82 */ /* 0x000e620000000800 */
[----:B------:R-:W-:Y:S01]  /*28f0*/  LOP3.LUT R11, R11, 0xfffffffe, RZ, 0xc0, !PT ;  /* 0xfffffffe0b0b7812 */ /* 0x000fe200078ec0ff */
[----:B------:R-:W2:Y:S01]  /*2900*/  LDCU UR45, c[0x0][0xbe8] ;  /* 0x00017d00ff2d77ac */ /* 0x000ea20008000800 */
[----:B------:R-:W3:Y:S01]  /*2910*/  LDCU.64 UR10, c[0x0][0xba8] ;  /* 0x00017500ff0a77ac */ /* 0x000ee20008000a00 */
[----:B------:R-:W4:Y:S01]  /*2920*/  LDCU.64 UR8, c[0x0][0xbb0] ;  /* 0x00017600ff0877ac */ /* 0x000f220008000a00 */
[----:B------:R-:W1:Y:S02]  /*2930*/  LDCU.128 UR4, c[0x0][0xbc0] ;  /* 0x00017800ff0477ac */ /* 0x000e640008000c00 */
[----:B-1----:R-:W-:-:S13]  /*2940*/  ISETP.NE.AND P0, PT, R14, 0x1, PT ;  /* 0x000000010e00780c */ /* 0x002fda0003f05270 */
[----:B--234-:R-:W-:-:S07]  /*2950*/  @P0 LOP3.LUT R11, R11, 0x1, RZ, 0xfc, !PT ;  /* 0x000000010b0b0812 */ /* 0x01cfce00078efcff */
.L_x_20:
[C---:B------:R-:W-:Y:S01]  /*2960*/  VIADD R2, R15.reuse, 0x40 ;  /* 0x000000400f027836 */ /* 0x040fe20000000000 */
[----:B-----5:R-:W-:Y:S01]  /*2970*/  MOV R19, R6 ;  /* 0x0000000600137202 */ /* 0x020fe20000000f00 */
[----:B------:R-:W-:Y:S02]  /*2980*/  VIADD R15, R15, 0x20 ;  /* 0x000000200f0f7836 */ /* 0x000fe40000000000 */
[----:B------:R-:W-:Y:S01]  /*2990*/  IMAD.MOV.U32 R16, RZ, RZ, R7 ;  /* 0x000000ffff107224 */ /* 0x000fe200078e0007 */
[----:B------:R-:W-:-:S13]  /*29a0*/  ISETP.GE.AND P0, PT, R2, UR45, PT ;  /* 0x0000002d02007c0c */ /* 0x000fda000bf06270 */
[----:B------:R-:W1:Y:S01]  /*29b0*/  @!P0 LDC.64 R22, c[0x0][0xbf0] ;  /* 0x0002fc00ff168b82 */ /* 0x000e620000000a00 */
[----:B------:R2:W3:Y:S01]  /*29c0*/  SHFL.IDX PT, R2, R20, 0x1f, 0x1f ;  /* 0x03e01f0014027f89 */ /* 0x0004e200000e0000 */
[----:B------:R-:W-:Y:S01]  /*29d0*/  BSSY.RECONVERGENT B0, `(.L_x_18) ;  /* 0x000005e000007945 */ /* 0x000fe20003800200 */
[----:B------:R-:W-:Y:S02]  /*29e0*/  HFMA2 R17, -RZ, RZ, 0, 0 ;  /* 0x00000000ff117431 */ /* 0x000fe400000001ff */
[----:B------:R2:W4:Y:S01]  /*29f0*/  SHFL.IDX PT, R3, R21, 0x1f, 0x1f ;  /* 0x03e01f0015037f89 */ /* 0x00052200000e0000 */
[----:B-1----:R-:W-:-:S05]  /*2a00*/  @!P0 IMAD.WIDE.U32 R22, R15, 0xc, R22 ;  /* 0x0000000c0f168825 */ /* 0x002fca00078e0016 */
[----:B------:R2:W5:Y:S04]  /*2a10*/  @!P0 LDG.E R6, desc[UR50][R22.64+0x180] ;  /* 0x0001803216068981 */ /* 0x000568000c1e1900 */
[----:B------:R2:W5:Y:S01]  /*2a20*/  @!P0 LDG.E R7, desc[UR50][R22.64+0x184] ;  /* 0x0001843216078981 */ /* 0x000562000c1e1900 */
[----:B------:R-:W-:Y:S02]  /*2a30*/  ISETP.GE.AND P0, PT, R15, UR45, PT ;  /* 0x0000002d0f007c0c */ /* 0x000fe4000bf06270 */
[----:B------:R-:W-:-:S11]  /*2a40*/  MOV R18, 0x7fffffff ;  /* 0x7fffffff00127802 */ /* 0x000fd60000000f00 */
[----:B---34-:R-:W-:Y:S05]  /*2a50*/  @P0 BRA `(.L_x_19) ;  /* 0x0000000400540947 */ /* 0x018fea0003800000 */
[----:B------:R-:W-:-:S04]  /*2a60*/  IADD3 R13, P0, PT, R19, UR12, RZ ;  /* 0x0000000c130d7c10 */ /* 0x000fc8000ff1e0ff */
[----:B------:R-:W-:Y:S02]  /*2a70*/  LEA.HI.X.SX32 R12, R19, UR13, 0x1, P0 ;  /* 0x0000000d130c7c11 */ /* 0x000fe400080f0eff */
[----:B------:R-:W-:-:S04]  /*2a80*/  IADD3 R19, P0, PT, R16, UR19, RZ ;  /* 0x0000001310137c10 */ /* 0x000fc8000ff1e0ff */
[----:B------:R-:W-:Y:S02]  /*2a90*/  LEA.HI.X.SX32 R18, R16, UR40, 0x1, P0 ;  /* 0x0000002810127c11 */ /* 0x000fe400080f0eff */
[----:B------:R-:W-:-:S05]  /*2aa0*/  IADD3 R17, P0, PT, R13, UR9, RZ ;  /* 0x000000090d117c10 */ /* 0x000fca000ff1e0ff */
[----:B------:R-:W-:Y:S01]  /*2ab0*/  IMAD.X R16, RZ, RZ, R12, P0 ;  /* 0x000000ffff107224 */ /* 0x000fe200000e060c */
[----:B--2---:R-:W-:Y:S01]  /*2ac0*/  IADD3 R21, P0, PT, R19, UR7, RZ ;  /* 0x0000000713157c10 */ /* 0x004fe2000ff1e0ff */
[----:B------:R-:W-:-:S04]  /*2ad0*/  IMAD.WIDE.U32 R30, R17, UR10, RZ ;  /* 0x0000000a111e7c25 */ /* 0x000fc8000f8e00ff */
[----:B------:R-:W-:-:S04]  /*2ae0*/  IMAD.WIDE.U32 R28, R16, UR10, RZ ;  /* 0x0000000a101c7c25 */ /* 0x000fc8000f8e00ff */
[----:B------:R-:W-:Y:S02]  /*2af0*/  IMAD.X R20, RZ, RZ, R18, P0 ;  /* 0x000000ffff147224 */ /* 0x000fe400000e0612 */
[----:B------:R-:W-:-:S04]  /*2b00*/  IMAD.WIDE.U32 R28, P0, R17, UR11, R28 ;  /* 0x0000000b111c7c25 */ /* 0x000fc8000f80001c */
[----:B------:R-:W-:-:S04]  /*2b10*/  IMAD.WIDE.U32 R24, R20, UR4, RZ ;  /* 0x0000000414187c25 */ /* 0x000fc8000f8e00ff */
[----:B------:R-:W-:Y:S02]  /*2b20*/  IMAD.X R27, RZ, RZ, RZ, P0 ;  /* 0x000000ffff1b7224 */ /* 0x000fe400000e06ff */
[----:B------:R-:W-:-:S04]  /*2b30*/  IMAD.WIDE.U32 R24, P0, R21, UR5, R24 ;  /* 0x0000000515187c25 */ /* 0x000fc8000f800018 */
[----:B------:R-:W-:Y:S01]  /*2b40*/  IMAD.X R23, RZ, RZ, RZ, P0 ;  /* 0x000000ffff177224 */ /* 0x000fe200000e06ff */
[----:B------:R-:W-:Y:S01]  /*2b50*/  IADD3 RZ, P0, PT, R31, R28, RZ ;  /* 0x0000001c1fff7210 */ /* 0x000fe20007f1e0ff */
[----:B------:R-:W-:Y:S02]  /*2b60*/  IMAD.MOV.U32 R26, RZ, RZ, R29 ;  /* 0x000000ffff1a7224 */ /* 0x000fe400078e001d */
[----:B------:R-:W-:Y:S02]  /*2b70*/  IMAD.MOV.U32 R22, RZ, RZ, R25 ;  /* 0x000000ffff167224 */ /* 0x000fe400078e0019 */
[----:B------:R-:W-:-:S04]  /*2b80*/  IMAD.WIDE.U32.X R16, R16, UR11, R26, P0 ;  /* 0x0000000b10107c25 */ /* 0x000fc800080e041a */
[----:B------:R-:W-:-:S05]  /*2b90*/  IMAD.WIDE.U32 R26, R21, UR4, RZ ;  /* 0x00000004151a7c25 */ /* 0x000fca000f8e00ff */
[----:B------:R-:W-:-:S05]  /*2ba0*/  IADD3 RZ, P0, PT, R27, R24, RZ ;  /* 0x000000181bff7210 */ /* 0x000fca0007f1e0ff */
[----:B------:R-:W-:Y:S01]  /*2bb0*/  IMAD.WIDE.U32.X R20, R20, UR5, R22, P0 ;  /* 0x0000000514147c25 */ /* 0x000fe200080e0416 */
[----:B------:R-:W-:-:S04]  /*2bc0*/  ISETP.NE.U32.AND P0, PT, RZ, UR10, PT ;  /* 0x0000000aff007c0c */ /* 0x000fc8000bf05070 */
[----:B------:R-:W-:-:S04]  /*2bd0*/  ISETP.NE.AND.EX P0, PT, RZ, UR11, PT, P0 ;  /* 0x0000000bff007c0c */ /* 0x000fc8000bf05300 */
[----:B------:R-:W-:Y:S02]  /*2be0*/  SEL R13, R13, R16, !P0 ;  /* 0x000000100d0d7207 */ /* 0x000fe40004000000 */
[----:B------:R-:W-:Y:S02]  /*2bf0*/  SEL R12, R12, R17, !P0 ;  /* 0x000000110c0c7207 */ /* 0x000fe40004000000 */
[----:B------:R-:W-:Y:S02]  /*2c00*/  ISETP.NE.U32.AND P0, PT, RZ, UR4, PT ;  /* 0x00000004ff007c0c */ /* 0x000fe4000bf05070 */
[----:B------:R-:W-:Y:S02]  /*2c10*/  SHF.R.U64 R12, R13, UR8, R12 ;  /* 0x000000080d0c7c19 */ /* 0x000fe4000800120c */
[----:B------:R-:W-:-:S04]  /*2c20*/  ISETP.NE.AND.EX P0, PT, RZ, UR5, PT, P0 ;  /* 0x00000005ff007c0c */ /* 0x000fc8000bf05300 */
[----:B------:R-:W-:Y:S02]  /*2c30*/  SEL R16, R18, R21, !P0 ;  /* 0x0000001512107207 */ /* 0x000fe40004000000 */
[-C--:B------:R-:W-:Y:S02]  /*2c40*/  IABS R18, R5.reuse ;  /* 0x0000000500127213 */ /* 0x080fe40000000000 */
[----:B------:R-:W-:Y:S02]  /*2c50*/  SEL R19, R19, R20, !P0 ;  /* 0x0000001413137207 */ /* 0x000fe40004000000 */
[----:B------:R-:W1:Y:S01]  /*2c60*/  I2F.RP R21, R18 ;  /* 0x0000001200157306 */ /* 0x000e620000209400 */
[----:B------:R-:W-:Y:S02]  /*2c70*/  IADD3 R20, PT, PT, R5, -0x1, R12 ;  /* 0xffffffff05147810 */ /* 0x000fe40007ffe00c */
[----:B------:R-:W-:Y:S02]  /*2c80*/  IABS R12, R5 ;  /* 0x00000005000c7213 */ /* 0x000fe40000000000 */
[----:B------:R-:W-:-:S02]  /*2c90*/  IABS R13, R20 ;  /* 0x00000014000d7213 */ /* 0x000fc40000000000 */
[----:B------:R-:W-:Y:S01]  /*2ca0*/  SHF.R.U64 R19, R19, UR6, R16 ;  /* 0x0000000613137c19 */ /* 0x000fe20008001210 */
[----:B------:R-:W-:-:S03]  /*2cb0*/  IMAD.MOV R12, RZ, RZ, -R12 ;  /* 0x000000ffff0c7224 */ /* 0x000fc600078e0a0c */
[----:B------:R-:W-:Y:S01]  /*2cc0*/  IADD3 R19, PT, PT, R4, -0x1, R19 ;  /* 0xffffffff04137810 */ /* 0x000fe20007ffe013 */
[----:B-1----:R-:W1:Y:S02]  /*2cd0*/  MUFU.RCP R22, R21 ;  /* 0x0000001500167308 */ /* 0x002e640000001000 */
[----:B-1----:R-:W-:-:S06]  /*2ce0*/  VIADD R22, R22, 0xffffffe ;  /* 0x0ffffffe16167836 */ /* 0x002fcc0000000000 */
[----:B------:R-:W1:Y:S02]  /*2cf0*/  F2I.FTZ.U32.TRUNC.NTZ R23, R22 ;  /* 0x0000001600177305 */ /* 0x000e64000021f000 */
[----:B-1----:R-:W-:Y:S02]  /*2d00*/  IMAD.MOV R17, RZ, RZ, -R23 ;  /* 0x000000ffff117224 */ /* 0x002fe400078e0a17 */
[----:B------:R-:W-:Y:S02]  /*2d10*/  IMAD.MOV.U32 R22, RZ, RZ, RZ ;  /* 0x000000ffff167224 */ /* 0x000fe400078e00ff */
[----:B------:R-:W-:-:S04]  /*2d20*/  IMAD R17, R17, R18, RZ ;  /* 0x0000001211117224 */ /* 0x000fc800078e02ff */
[----:B------:R-:W-:-:S06]  /*2d30*/  IMAD.HI.U32 R17, R23, R17, R22 ;  /* 0x0000001117117227 */ /* 0x000fcc00078e0016 */
[----:B------:R-:W-:-:S04]  /*2d40*/  IMAD.HI.U32 R17, R17, R13, RZ ;  /* 0x0000000d11117227 */ /* 0x000fc800078e00ff */
[----:B------:R-:W-:Y:S01]  /*2d50*/  IMAD R21, R17, R12, R13 ;  /* 0x0000000c11157224 */ /* 0x000fe200078e020d */
[----:B------:R-:W-:Y:S02]  /*2d60*/  IABS R17, R4 ;  /* 0x0000000400117213 */ /* 0x000fe40000000000 */
[----:B------:R-:W-:Y:S02]  /*2d70*/  IABS R13, R19 ;  /* 0x00000013000d7213 */ /* 0x000fe40000000000 */
[----:B------:R-:W1:Y:S01]  /*2d80*/  I2F.RP R24, R17 ;  /* 0x0000001100187306 */ /* 0x000e620000209400 */
[----:B------:R-:W-:-:S13]  /*2d90*/  ISETP.GT.U32.AND P0, PT, R18, R21, PT ;  /* 0x000000151200720c */ /* 0x000fda0003f04070 */
[----:B------:R-:W-:Y:S01]  /*2da0*/  @!P0 IMAD.IADD R21, R21, 0x1, -R18 ;  /* 0x0000000115158824 */ /* 0x000fe200078e0a12 */
[----:B-1----:R-:W1:Y:S02]  /*2db0*/  MUFU.RCP R22, R24 ;  /* 0x0000001800167308 */ /* 0x002e640000001000 */
[----:B-1----:R-:W-:-:S06]  /*2dc0*/  VIADD R22, R22, 0xffffffe ;  /* 0x0ffffffe16167836 */ /* 0x002fcc0000000000 */
[----:B------:R-:W1:Y:S02]  /*2dd0*/  F2I.FTZ.U32.TRUNC.NTZ R23, R22 ;  /* 0x0000001600177305 */ /* 0x000e64000021f000 */
[----:B-1----:R-:W-:Y:S02]  /*2de0*/  IMAD.MOV R12, RZ, RZ, -R23 ;  /* 0x000000ffff0c7224 */ /* 0x002fe400078e0a17 */
[----:B------:R-:W-:Y:S02]  /*2df0*/  IMAD.MOV.U32 R22, RZ, RZ, RZ ;  /* 0x000000ffff167224 */ /* 0x000fe400078e00ff */
[----:B------:R-:W-:Y:S01]  /*2e00*/  IMAD R16, R12, R17, RZ ;  /* 0x000000110c107224 */ /* 0x000fe200078e02ff */
[----:B------:R-:W-:-:S03]  /*2e10*/  IABS R12, R4 ;  /* 0x00000004000c7213 */ /* 0x000fc60000000000 */
[----:B------:R-:W-:-:S04]  /*2e20*/  IMAD.HI.U32 R16, R23, R16, R22 ;  /* 0x0000001017107227 */ /* 0x000fc800078e0016 */
[----:B------:R-:W-:Y:S02]  /*2e30*/  IMAD.MOV R12, RZ, RZ, -R12 ;  /* 0x000000ffff0c7224 */ /* 0x000fe400078e0a0c */
[----:B------:R-:W-:-:S04]  /*2e40*/  IMAD.HI.U32 R16, R16, R13, RZ ;  /* 0x0000000d10107227 */ /* 0x000fc800078e00ff */
[----:B------:R-:W-:-:S05]  /*2e50*/  IMAD R12, R16, R12, R13 ;  /* 0x0000000c100c7224 */ /* 0x000fca00078e020d */
[----:B------:R-:W-:-:S13]  /*2e60*/  ISETP.GT.U32.AND P0, PT, R17, R12, PT ;  /* 0x0000000c1100720c */ /* 0x000fda0003f04070 */
[----:B------:R-:W-:Y:S01]  /*2e70*/  @!P0 IMAD.IADD R12, R12, 0x1, -R17 ;  /* 0x000000010c0c8824 */ /* 0x000fe200078e0a11 */
[----:B------:R-:W-:-:S13]  /*2e80*/  ISETP.GT.U32.AND P0, PT, R18, R21, PT ;  /* 0x000000151200720c */ /* 0x000fda0003f04070 */
[----:B------:R-:W-:Y:S01]  /*2e90*/  @!P0 IMAD.IADD R21, R21, 0x1, -R18 ;  /* 0x0000000115158824 */ /* 0x000fe200078e0a12 */
[----:B------:R-:W-:-:S13]  /*2ea0*/  ISETP.GT.U32.AND P0, PT, R17, R12, PT ;  /* 0x0000000c1100720c */ /* 0x000fda0003f04070 */
[----:B------:R-:W-:Y:S01]  /*2eb0*/  @!P0 IMAD.IADD R12, R12, 0x1, -R17 ;  /* 0x000000010c0c8824 */ /* 0x000fe200078e0a11 */
[----:B------:R-:W-:-:S13]  /*2ec0*/  ISETP.GE.AND P0, PT, R20, RZ, PT ;  /* 0x000000ff1400720c */ /* 0x000fda0003f06270 */
[----:B------:R-:W-:Y:S01]  /*2ed0*/  @!P0 IMAD.MOV R21, RZ, RZ, -R21 ;  /* 0x000000ffff158224 */ /* 0x000fe200078e0a15 */
[----:B------:R-:W-:-:S13]  /*2ee0*/  ISETP.GE.AND P0, PT, R19, RZ, PT ;  /* 0x000000ff1300720c */ /* 0x000fda0003f06270 */
[----:B------:R-:W-:Y:S01]  /*2ef0*/  @!P0 IMAD.MOV R12, RZ, RZ, -R12 ;  /* 0x000000ffff0c8224 */ /* 0x000fe200078e0a0c */
[----:B------:R-:W-:-:S13]  /*2f00*/  ISETP.NE.AND P0, PT, RZ, UR27, PT ;  /* 0x0000001bff007c0c */ /* 0x000fda000bf05270 */
[----:B------:R-:W-:Y:S02]  /*2f10*/  @!P0 LOP3.LUT R21, RZ, UR27, RZ, 0x33, !PT ;  /* 0x0000001bff158c12 */ /* 0x000fe4000f8e33ff */
[----:B------:R-:W-:-:S03]  /*2f20*/  ISETP.NE.AND P0, PT, RZ, UR26, PT ;  /* 0x0000001aff007c0c */ /* 0x000fc6000bf05270 */
[----:B------:R-:W-:-:S10]  /*2f30*/  IMAD.IADD R18, R20, 0x1, -R21 ;  /* 0x0000000114127824 */ /* 0x000fd400078e0a15 */
[----:B------:R-:W-:Y:S02]  /*2f40*/  @!P0 LOP3.LUT R12, RZ, UR26, RZ, 0x33, !PT ;  /* 0x0000001aff0c8c12 */ /* 0x000fe4000f8e33ff */
[----:B------:R-:W-:-:S03]  /*2f50*/  ISETP.NE.AND P0, PT, R14, 0x1, PT ;  /* 0x000000010e00780c */ /* 0x000fc60003f05270 */
[----:B------:R-:W-:-:S05]  /*2f60*/  IMAD.IADD R19, R19, 0x1, -R12 ;  /* 0x0000000113137824 */ /* 0x000fca00078e0a0c */
[CC--:B------:R-:W-:Y:S01]  /*2f70*/  SEL R12, R19.reuse, R18.reuse, !P0 ;  /* 0x00000012130c7207 */ /* 0x0c0fe20004000000 */
[----:B------:R-:W-:-:S03]  /*2f80*/  IMAD R18, R19, R18, RZ ;  /* 0x0000001213127224 */ /* 0x000fc600078e02ff */
[----:B------:R-:W-:Y:S02]  /*2f90*/  SHF.R.S32.HI R13, RZ, 0x1f, R12 ;  /* 0x0000001fff0d7819 */ /* 0x000fe4000001140c */
[----:B------:R-:W-:Y:S02]  /*2fa0*/  SHF.R.S32.HI R17, RZ, 0x1f, R18 ;  /* 0x0000001fff117819 */ /* 0x000fe40000011412 */
.L_x_19:
[----:B------:R-:W-:Y:S05]  /*2fb0*/  BSYNC.RECONVERGENT B0 ;  /* 0x0000000000007941 */ /* 0x000fea0003800200 */
.L_x_18:
[----:B------:R-:W1:Y:S04]  /*2fc0*/  SHFL.UP PT, R19, R18, 0x1, RZ ;  /* 0x0420000012137989 */ /* 0x000e6800000e00ff */
[----:B------:R-:W3:Y:S01]  /*2fd0*/  SHFL.UP PT, R16, R17, 0x1, RZ ;  /* 0x0420000011107989 */ /* 0x000ee200000e00ff */
[----:B-1----:R-:W-:Y:S02]  /*2fe0*/  SEL R19, R19, RZ, P6 ;  /* 0x000000ff13137207 */ /* 0x002fe40003000000 */
[----:B---3--:R-:W-:Y:S02]  /*2ff0*/  SEL R16, R16, RZ, P6 ;  /* 0x000000ff10107207 */ /* 0x008fe40003000000 */
[----:B------:R-:W-:-:S05]  /*3000*/  IADD3 R19, P0, PT, R19, R18, RZ ;  /* 0x0000001213137210 */ /* 0x000fca0007f1e0ff */
[----:B------:R-:W-:Y:S01]  /*3010*/  IMAD.X R16, R16, 0x1, R17, P0 ;  /* 0x0000000110107824 */ /* 0x000fe200000e0611 */
[----:B--2---:R-:W1:Y:S04]  /*3020*/  SHFL.UP PT, R20, R19, 0x2, RZ ;  /* 0x0440000013147989 */ /* 0x004e6800000e00ff */
[----:B------:R-:W2:Y:S01]  /*3030*/  SHFL.UP PT, R21, R16, 0x2, RZ ;  /* 0x0440000010157989 */ /* 0x000ea200000e00ff */
[----:B-1----:R-:W-:Y:S02]  /*3040*/  SEL R20, R20, RZ, P1 ;  /* 0x000000ff14147207 */ /* 0x002fe40000800000 */
[----:B--2---:R-:W-:Y:S02]  /*3050*/  SEL R21, R21, RZ, P1 ;  /* 0x000000ff15157207 */ /* 0x004fe40000800000 */
[----:B------:R-:W-:-:S05]  /*3060*/  IADD3 R20, P0, PT, R20, R19, RZ ;  /* 0x0000001314147210 */ /* 0x000fca0007f1e0ff */
[----:B------:R-:W-:Y:S01]  /*3070*/  IMAD.X R21, R21, 0x1, R16, P0 ;  /* 0x0000000115157824 */ /* 0x000fe200000e0610 */
[----:B------:R-:W1:Y:S04]  /*3080*/  SHFL.UP PT, R23, R20, 0x4, RZ ;  /* 0x0480000014177989 */ /* 0x000e6800000e00ff */
        /* <DEDUP_REMOVED lines=9> */
[----:B------:R-:W-:Y:S01]  /*3120*/  IADD3 R24, P0, PT, R16, R23, RZ ;  /* 0x0000001710187210 */ /* 0x000fe20007f1e0ff */
[----:B------:R-:W-:-:S04]  /*3130*/  IMAD.U32 R23, RZ, RZ, UR17 ;  /* 0x00000011ff177e24 */ /* 0x000fc8000f8e00ff */
[----:B------:R-:W-:Y:S02]  /*3140*/  IMAD.X R25, R19, 0x1, R22, P0 ;  /* 0x0000000113197824 */ /* 0x000fe400000e0616 */
[----:B------:R-:W1:Y:S04]  /*3150*/  SHFL.UP PT, R19, R24, 0x10, RZ ;  /* 0x0600000018137989 */ /* 0x000e6800000e00ff */
[----:B------:R-:W2:Y:S01]  /*3160*/  SHFL.UP PT, R20, R25, 0x10, RZ ;  /* 0x0600000019147989 */ /* 0x000ea200000e00ff */
[----:B-1----:R-:W-:Y:S02]  /*3170*/  SEL R19, R19, RZ, P5 ;  /* 0x000000ff13137207 */ /* 0x002fe40002800000 */
[----:B--2---:R-:W-:Y:S02]  /*3180*/  SEL R20, R20, RZ, P5 ;  /* 0x000000ff14147207 */ /* 0x004fe40002800000 */
[----:B------:R-:W-:-:S05]  /*3190*/  IADD3 R16, P0, PT, R19, R24, RZ ;  /* 0x0000001813107210 */ /* 0x000fca0007f1e0ff */
[----:B------:R-:W-:Y:S01]  /*31a0*/  IMAD.X R19, R20, 0x1, R25, P0 ;  /* 0x0000000114137824 */ /* 0x000fe200000e0619 */
[----:B------:R-:W-:-:S05]  /*31b0*/  IADD3 R21, P0, PT, R16, R3, RZ ;  /* 0x0000000310157210 */ /* 0x000fca0007f1e0ff */
[----:B------:R-:W-:Y:S01]  /*31c0*/  IMAD.X R20, R19, 0x1, R2, P0 ;  /* 0x0000000113147824 */ /* 0x000fe200000e0602 */
[----:B------:R-:W-:-:S04]  /*31d0*/  ISETP.LE.U32.AND P0, PT, R21, UR24, PT ;  /* 0x0000001815007c0c */ /* 0x000fc8000bf03070 */
[----:B------:R-:W-:-:S13]  /*31e0*/  ISETP.GE.U32.AND.EX P0, PT, R23, R20, PT, P0 ;  /* 0x000000141700720c */ /* 0x000fda0003f06100 */
[----:B------:R-:W-:-:S04]  /*31f0*/  VOTE.ANY R22, PT, !P0 ;  /* 0x0000000000167806 */ /* 0x000fc800040e0100 */
[----:B------:R-:W-:-:S13]  /*3200*/  ISETP.NE.AND P0, PT, R22, RZ, PT ;  /* 0x000000ff1600720c */ /* 0x000fda0003f05270 */
[----:B------:R-:W-:Y:S05]  /*3210*/  @!P0 BRA `(.L_x_20) ;  /* 0xfffffff400d08947 */ /* 0x000fea000383ffff */
.L_x_17:
[----:B------:R-:W1:Y:S08]  /*3220*/  BREV R23, R22 ;  /* 0x0000001600177301 */ /* 0x000e700000000000 */
[----:B-1----:R-:W1:Y:S02]  /*3230*/  FLO.U32.SH R23, R23 ;  /* 0x0000001700177300 */ /* 0x002e6400000e0400 */
[----:B-1----:R-:W1:Y:S02]  /*3240*/  SHFL.IDX PT, R21, R15, R23, 0x1f ;  /* 0x00001f170f157589 */ /* 0x002e6400000e0000 */
[----:B-1----:R-:W-:-:S05]  /*3250*/  IMAD.IADD R14, R8, 0x1, R21 ;  /* 0x00000001080e7824 */ /* 0x002fca00078e0215 */
[----:B------:R-:W-:-:S13]  /*3260*/  ISETP.GE.AND P0, PT, R14, UR45, PT ;  /* 0x0000002d0e007c0c */ /* 0x000fda000bf06270 */
[----:B------:R-:W1:Y:S02]  /*3270*/  @!P0 LDC.64 R24, c[0x0][0xbf0] ;  /* 0x0002fc00ff188b82 */ /* 0x000e640000000a00 */
[----:B-1----:R-:W-:-:S05]  /*3280*/  @!P0 IMAD.WIDE R24, R14, 0xc, R24 ;  /* 0x0000000c0e188825 */ /* 0x002fca00078e0218 */
[----:B-----5:R1:W5:Y:S04]  /*3290*/  @!P0 LDG.E R6, desc[UR50][R24.64] ;  /* 0x0000003218068981 */ /* 0x020368000c1e1900 */
[----:B------:R1:W5:Y:S01]  /*32a0*/  @!P0 LDG.E R7, desc[UR50][R24.64+0x4] ;  /* 0x0000043218078981 */ /* 0x000362000c1e1900 */
[----:B------:R-:W-:-:S03]  /*32b0*/  IADD3 R16, P1, P0, R3, R16, -R18 ;  /* 0x0000001003107210 */ /* 0x000fc6000783e812 */
[----:B------:R-:W-:Y:S01]  /*32c0*/  SHFL.IDX PT, R15, R17, R23, 0x1f ;  /* 0x00001f17110f7589 */ /* 0x000fe200000e0000 */
[----:B------:R-:W-:-:S03]  /*32d0*/  IADD3.X R2, PT, PT, R2, R19, ~R17, P1, P0 ;  /* 0x0000001302027210 */ /* 0x000fc60000fe0c11 */
[----:B------:R-:W2:Y:S04]  /*32e0*/  SHFL.IDX PT, R16, R16, R23, 0x1f ;  /* 0x00001f1710107589 */ /* 0x000ea800000e0000 */
[----:B------:R-:W3:Y:S04]  /*32f0*/  SHFL.IDX PT, R2, R2, R23, 0x1f ;  /* 0x00001f1702027589 */ /* 0x000ee800000e0000 */
[----:B------:R1:W4:Y:S04]  /*3300*/  SHFL.IDX PT, R14, R18, R23, 0x1f ;  /* 0x00001f17120e7589 */ /* 0x00032800000e0000 */
[----:B------:R1:W1:Y:S04]  /*3310*/  SHFL.IDX PT, R13, R13, R23, 0x1f ;  /* 0x00001f170d0d7589 */ /* 0x00026800000e0000 */
[----:B------:R1:W1:Y:S01]  /*3320*/  SHFL.IDX PT, R12, R12, R23, 0x1f ;  /* 0x00001f170c0c7589 */ /* 0x00026200000e0000 */
[----:B--2---:R-:W-:-:S02]  /*3330*/  R2UR UR41, R16 ;  /* 0x00000000102972ca */ /* 0x004fc400000e0000 */
[----:B---3--:R-:W-:-:S15]  /*3340*/  R2UR UR40, R2 ;  /* 0x00000000022872ca */ /* 0x008fde00000e0000 */
.L_x_14:
[----:B------:R-:W-:Y:S01]  /*3350*/  ISETP.GE.AND P0, PT, R21, UR45, PT ;  /* 0x0000002d15007c0c */ /* 0x000fe2000bf06270 */
[----:B------:R-:W-:Y:S01]  /*3360*/  UMOV UR19, 0xffffffff ;  /* 0xffffffff00137882 */ /* 0x000fe20000000000 */
[----:B------:R-:W-:-:S11]  /*3370*/  MOV R17, 0xffffffff ;  /* 0xffffffff00117802 */ /* 0x000fd60000000f00 */
[----:B------:R-:W-:Y:S05]  /*3380*/  @P0 BRA `(.L_x_13) ;  /* 0x0000000400100947 */ /* 0x000fea0003800000 */
[----:B------:R-:W2:Y:S01]  /*3390*/  LDCU UR8, c[0x0][0xb98] ;  /* 0x00017300ff0877ac */ /* 0x000ea20008000800 */
[----:B-1----:R-:W-:Y:S02]  /*33a0*/  R2UR UR4, R12 ;  /* 0x000000000c0472ca */ /* 0x002fe400000e0000 */
[----:B------:R-:W-:Y:S01]  /*33b0*/  R2UR UR5, R13 ;  /* 0x000000000d0572ca */ /* 0x000fe200000e0000 */
[----:B------:R-:W1:Y:S01]  /*33c0*/  LDCU UR7, c[0x0][0xb88] ;  /* 0x00017100ff0777ac */ /* 0x000e620008000800 */
[----:B------:R-:W3:Y:S01]  /*33d0*/  LDCU UR6, c[0x0][0xbdc] ;  /* 0x00017b80ff0677ac */ /* 0x000ee20008000800 */
[----:B------:R-:W-:-:S04]  /*33e0*/  UIADD3 UR10, UP0, UPT, -UR41, UR24, URZ ;  /* 0x00000018290a7290 */ /* 0x000fc8000ff1e1ff */
[----:B------:R-:W-:-:S04]  /*33f0*/  UIADD3.X UR9, UPT, UPT, ~UR40, UR17, URZ, UP0, !UPT ;  /* 0x0000001128097290 */ /* 0x000fc800087fe5ff */
[----:B--2---:R-:W-:Y:S02]  /*3400*/  USHF.R.U32.HI UR4, URZ, UR8, UR9 ;  /* 0x00000008ff047299 */ /* 0x004fe40008011609 */
[----:B------:R-:W-:Y:S01]  /*3410*/  USHF.R.U64 UR8, UR10, UR8, UR9 ;  /* 0x000000080a087299 */ /* 0x000fe20008001209 */
[----:B-1----:R-:W-:Y:S01]  /*3420*/  SHF.R.U64 R2, R12, UR7, R13 ;  /* 0x000000070c027c19 */ /* 0x002fe2000800120d */
[----:B------:R-:W-:Y:S02]  /*3430*/  USHF.R.U32.HI UR11, URZ, UR7, UR4 ;  /* 0x00000007ff0b7299 */ /* 0x000fe40008011604 */
[----:B------:R-:W-:Y:S02]  /*3440*/  USHF.R.U32.HI UR5, URZ, UR7, UR5 ;  /* 0x00000007ff057299 */ /* 0x000fe40008011605 */
[----:B---3--:R-:W-:Y:S02]  /*3450*/  USHF.R.U32.HI UR9, URZ, UR6, UR11 ;  /* 0x00000006ff097299 */ /* 0x008fe4000801160b */
[----:B------:R-:W-:Y:S01]  /*3460*/  USHF.R.U64 UR7, UR8, UR7, UR4 ;  /* 0x0000000708077299 */ /* 0x000fe20008001204 */
[----:B------:R-:W-:Y:S01]  /*3470*/  R2UR UR4, R2 ;  /* 0x00000000020472ca */ /* 0x000fe200000e0000 */
[----:B------:R-:W-:-:S02]  /*3480*/  ULOP3.LUT UR10, UR9, UR5, URZ, 0xfc, !UPT ;  /* 0x00000005090a7292 */ /* 0x000fc4000f8efcff */
[----:B------:R-:W-:Y:S02]  /*3490*/  USHF.R.U64 UR6, UR7, UR6, UR11 ;  /* 0x0000000607067299 */ /* 0x000fe4000800120b */
[----:B------:R-:W-:-:S09]  /*34a0*/  UISETP.NE.U32.AND UP0, UPT, UR10, URZ, UPT ;  /* 0x000000ff0a00728c */ /* 0x000fd2000bf05070 */
[----:B------:R-:W-:Y:S05]  /*34b0*/  BRA.U UP0, `(.L_x_21) ;  /* 0x0000000100607547 */ /* 0x000fea000b800000 */
[----:B------:R-:W1:Y:S01]  /*34c0*/  I2F.U32.RP R3, UR4 ;  /* 0x0000000400037d06 */ /* 0x000e620008209000 */
[----:B------:R-:W-:Y:S01]  /*34d0*/  UMOV UR10, URZ ;  /* 0x000000ff000a7c82 */ /* 0x000fe20008000000 */
[----:B------:R-:W-:-:S06]  /*34e0*/  UISETP.NE.U32.AND UP0, UPT, UR4, URZ, UPT ;  /* 0x000000ff0400728c */ /* 0x000fcc000bf05070 */
[----:B-1----:R-:W1:Y:S02]  /*34f0*/  MUFU.RCP R2, R3 ;  /* 0x0000000300027308 */ /* 0x002e640000001000 */
[----:B-1----:R-:W-:-:S06]  /*3500*/  IADD3 R2, PT, PT, R2, 0xffffffe, RZ ;  /* 0x0ffffffe02027810 */ /* 0x002fcc0007ffe0ff */
[----:B------:R-:W1:Y:S02]  /*3510*/  F2I.FTZ.U32.TRUNC.NTZ R2, R2 ;  /* 0x0000000200027305 */ /* 0x000e64000021f000 */
[----:B-1----:R-:W-:-:S13]  /*3520*/  R2UR UR11, R2 ;  /* 0x00000000020b72ca */ /* 0x002fda00000e0000 */
[----:B------:R-:W-:-:S04]  /*3530*/  UIADD3 UR5, UPT, UPT, URZ, -UR11, URZ ;  /* 0x8000000bff057290 */ /* 0x000fc8000fffe0ff */
[----:B------:R-:W-:-:S04]  /*3540*/  UIMAD UR5, UR5, UR4, URZ ;  /* 0x00000004050572a4 */ /* 0x000fc8000f8e02ff */
[----:B------:R-:W-:-:S07]  /*3550*/  UIMAD.WIDE.U32 UR10, UR11, UR5, UR10 ;  /* 0x000000050b0a72a5 */ /* 0x000fce000f8e000a */
[----:B------:R-:W-:Y:S02]  /*3560*/  UMOV UR5, UR11 ;  /* 0x0000000b00057c82 */ /* 0x000fe40008000000 */
[----:B------:R-:W-:-:S07]  /*3570*/  UIMAD.WIDE.U32 UR12, UR5, UR6, URZ ;  /* 0x00000006050c72a5 */ /* 0x000fce000f8e00ff */
[----:B------:R-:W-:Y:S02]  /*3580*/  UMOV UR12, UR13 ;  /* 0x0000000d000c7c82 */ /* 0x000fe40008000000 */
[----:B------:R-:W-:-:S04]  /*3590*/  UIADD3 UR5, UPT, UPT, -UR12, URZ, URZ ;  /* 0x000000ff0c057290 */ /* 0x000fc8000fffe1ff */
[----:B------:R-:W-:-:S04]  /*35a0*/  UIMAD UR5, UR4, UR5, UR6 ;  /* 0x00000005040572a4 */ /* 0x000fc8000f8e0206 */
[----:B------:R-:W-:-:S11]  /*35b0*/  UISETP.GE.U32.AND UP2, UPT, UR5, UR4, UPT ;  /* 0x000000040500728c */ /* 0x000fd6000bf46070 */
[----:B------:R-:W-:Y:S02]  /*35c0*/  @UP2 UIADD3 UR5, UPT, UPT, UR5, -UR4, URZ ;  /* 0x8000000405052290 */ /* 0x000fe4000fffe0ff */
[----:B------:R-:W-:Y:S02]  /*35d0*/  @UP2 UIADD3 UR12, UPT, UPT, UR12, 0x1, URZ ;  /* 0x000000010c0c2890 */ /* 0x000fe4000fffe0ff */
[----:B------:R-:W-:-:S11]  /*35e0*/  UISETP.GE.U32.AND UP1, UPT, UR5, UR4, UPT ;  /* 0x000000040500728c */ /* 0x000fd6000bf26070 */
[----:B------:R-:W-:Y:S02]  /*35f0*/  @UP1 UIADD3 UR12, UPT, UPT, UR12, 0x1, URZ ;  /* 0x000000010c0c1890 */ /* 0x000fe4000fffe0ff */
[----:B------:R-:W-:-:S04]  /*3600*/  @!UP0 ULOP3.LUT UR12, URZ, UR4, URZ, 0x33, !UPT ;  /* 0x00000004ff0c8292 */ /* 0x000fc8000f8e33ff */
[----:B------:R-:W-:-:S04]  /*3610*/  UIADD3 UR11, UPT, UPT, -UR12, URZ, URZ ;  /* 0x000000ff0c0b7290 */ /* 0x000fc8000fffe1ff */
[----:B------:R-:W-:Y:S01]  /*3620*/  UIMAD UR11, UR4, UR11, UR6 ;  /* 0x0000000b040b72a4 */ /* 0x000fe2000f8e0206 */
[----:B------:R-:W-:Y:S11]  /*3630*/  BRA `(.L_x_22) ;  /* 0x0000000000107947 */ /* 0x000ff60003800000 */
.L_x_21:
[----:B------:R-:W-:Y:S02]  /*3640*/  MOV R2, 0x3660 ;  /* 0x0000366000027802 */ /* 0x000fe40000000f00 */
[----:B----45:R-:W-:Y:S05]  /*3650*/  CALL.REL.NOINC `($__internal_3_$__cuda_sm20_div_u64) ;  /* 0x000000f000e47944 */ /* 0x030fea0003c00000 */
[----:B------:R-:W-:-:S04]  /*3660*/  UIADD3 UR11, UPT, UPT, -UR12, URZ, URZ ;  /* 0x000000ff0c0b7290 */ /* 0x000fc8000fffe1ff */
[----:B------:R-:W-:-:S12]  /*3670*/  UIMAD UR11, UR4, UR11, UR6 ;  /* 0x0000000b040b72a4 */ /* 0x000fd8000f8e0206 */
.L_x_22:
[----:B------:R-:W1:Y:S01]  /*3680*/  LDCU UR4, c[0x0][0xbdc] ;  /* 0x00017b80ff0477ac */ /* 0x000e620008000800 */
[----:B------:R-:W-:Y:S01]  /*3690*/  PLOP3.LUT P0, PT, PT, PT, PT, 0x8, 0x80 ;  /* 0x000000000080781c */ /* 0x000fe20003f0e170 */
[----:B------:R-:W-:Y:S01]  /*36a0*/  IMAD.MOV.U32 R17, RZ, RZ, R21 ;  /* 0x000000ffff117224 */ /* 0x000fe200078e0015 */
[----:B------:R-:W-:Y:S01]  /*36b0*/  LOP3.LUT R11, R11, 0xfffffffd, RZ, 0xc0, !PT ;  /* 0xfffffffd0b0b7812 */ /* 0x000fe200078ec0ff */
[----:B------:R-:W2:Y:S01]  /*36c0*/  LDCU UR6, c[0x0][0xb80] ;  /* 0x00017000ff0677ac */ /* 0x000ea20008000800 */
[----:B------:R-:W3:Y:S01]  /*36d0*/  LDCU UR5, c[0x0][0xbe0] ;  /* 0x00017c00ff0577ac */ /* 0x000ee20008000800 */
[----:B------:R-:W-:Y:S01]  /*36e0*/  UMOV UR10, 0xffffffff ;  /* 0xffffffff000a7882 */ /* 0x000fe20000000000 */
[----:B------:R-:W4:Y:S07]  /*36f0*/  LDCU UR9, c[0x0][0xb90] ;  /* 0x00017200ff0977ac */ /* 0x000f2e0008000800 */
[----:B------:R-:W-:Y:S01]  /*3700*/  @P0 LOP3.LUT R11, R11, 0x2, RZ, 0xfc, !PT ;  /* 0x000000020b0b0812 */ /* 0x000fe200078efcff */
[----:B-1----:R-:W-:-:S02]  /*3710*/  USHF.L.U32 UR10, UR10, UR4, URZ ;  /* 0x000000040a0a7299 */ /* 0x002fc400080006ff */
[----:B------:R-:W-:Y:S02]  /*3720*/  USHF.L.U32 UR12, UR12, UR4, URZ ;  /* 0x000000040c0c7299 */ /* 0x000fe400080006ff */
[----:B------:R-:W-:Y:S02]  /*3730*/  ULOP3.LUT UR10, URZ, UR10, URZ, 0x33, !UPT ;  /* 0x0000000aff0a7292 */ /* 0x000fe4000f8e33ff */
[----:B--2---:R-:W-:Y:S02]  /*3740*/  UIADD3 UR4, UPT, UPT, UR6, -0x1, URZ ;  /* 0xffffffff06047890 */ /* 0x004fe4000fffe0ff */
[----:B------:R-:W-:Y:S02]  /*3750*/  ULOP3.LUT UR10, UR7, UR10, URZ, 0xc0, !UPT ;  /* 0x0000000a070a7292 */ /* 0x000fe4000f8ec0ff */
[----:B------:R-:W-:Y:S02]  /*3760*/  ULOP3.LUT UR4, UR4, UR8, URZ, 0xc0, !UPT ;  /* 0x0000000804047292 */ /* 0x000fe4000f8ec0ff */
[----:B------:R-:W-:-:S02]  /*3770*/  UIADD3 UR10, UPT, UPT, UR10, UR12, URZ ;  /* 0x0000000c0a0a7290 */ /* 0x000fc4000fffe0ff */
[----:B---3--:R-:W-:Y:S02]  /*3780*/  UISETP.NE.AND UP0, UPT, UR5, 0x1, UPT ;  /* 0x000000010500788c */ /* 0x008fe4000bf05270 */
[----:B------:R-:W-:Y:S02]  /*3790*/  UIMAD UR4, UR11, UR6, UR4 ;  /* 0x000000060b0472a4 */ /* 0x000fe4000f8e0204 */
[----:B----4-:R-:W-:-:S04]  /*37a0*/  UIMAD UR9, UR10, UR9, UR32 ;  /* 0x000000090a0972a4 */ /* 0x010fc8000f8e0220 */
[----:B------:R-:W-:Y:S02]  /*37b0*/  USEL UR18, UR9, UR4, !UP0 ;  /* 0x0000000409127287 */ /* 0x000fe4000c000000 */
[----:B------:R-:W-:-:S12]  /*37c0*/  USEL UR19, UR4, UR9, !UP0 ;  /* 0x0000000904137287 */ /* 0x000fd8000c000000 */
.L_x_13:
[----:B------:R-:W2:Y:S02]  /*37d0*/  LDCU UR4, c[0x0][0x36c] ;  /* 0x00006d80ff0477ac */ /* 0x000ea40008000800 */
[----:B--2---:R-:W-:-:S09]  /*37e0*/  UISETP.EQ.U32.AND UP0, UPT, UR4, 0x1, UPT ;  /* 0x000000010400788c */ /* 0x004fd2000bf02070 */
[----:B------:R-:W-:Y:S05]  /*37f0*/  BRA.U !UP0, `(.L_x_23) ;  /* 0x00000001080c7547 */ /* 0x000fea000b800000 */
[----:B------:R-:W-:Y:S01]  /*3800*/  UCGABAR_WAIT ;  /* 0x0000000000007dc7 */ /* 0x000fe20008000000 */
[----:B------:R-:W-:Y:S01]  /*3810*/  CCTL.IVALL ;  /* 0x00000000ff00798f */ /* 0x000fe20002000000 */
[----:B------:R-:W-:Y:S05]  /*3820*/  BRA `(.L_x_24) ;  /* 0x0000000000047947 */ /* 0x000fea0003800000 */
.L_x_23:
[----:B------:R-:W-:Y:S06]  /*3830*/  BAR.SYNC.DEFER_BLOCKING 0x0 ;  /* 0x0000000000007b1d */ /* 0x000fec0000010000 */
.L_x_24:
[----:B------:R-:W-:-:S13]  /*3840*/  LOP3.LUT P0, RZ, R11, 0x2, RZ, 0xc0, !PT ;  /* 0x000000020bff7812 */ /* 0x000fda000780c0ff */
[----:B------:R-:W-:Y:S05]  /*3850*/  @P0 EXIT ;  /* 0x000000000000094d */ /* 0x000fea0003800000 */
[----:B------:R-:W2:Y:S01]  /*3860*/  S2UR UR5, SR_CgaCtaId ;  /* 0x00000000000579c3 */ /* 0x000ea20000008800 */
[----:B------:R-:W-:-:S09]  /*3870*/  UISETP.NE.AND UP0, UPT, UR37, 0x2, UPT ;  /* 0x000000022500788c */ /* 0x000fd2000bf05270 */
[----:B------:R-:W-:Y:S05]  /*3880*/  BRA.U UP0, `(.L_x_25) ;  /* 0x0000001500887547 */ /* 0x000fea000b800000 */
[----:B------:R-:W-:Y:S02]  /*3890*/  USHF.L.U32 UR16, UR42, 0x6, URZ ;  /* 0x000000062a107899 */ /* 0x000fe400080006ff */
[----:B------:R-:W-:Y:S02]  /*38a0*/  USHF.L.U32 UR42, UR42, 0x7, URZ ;  /* 0x000000072a2a7899 */ /* 0x000fe400080006ff */
[----:B------:R-:W-:-:S04]  /*38b0*/  ULOP3.LUT UR16, UR16, 0x40, URZ, 0xc0, !UPT ;  /* 0x0000004010107892 */ /* 0x000fc8000f8ec0ff */
[----:B-1--45:R-:W1:-:S00]  /*38c0*/  USETMAXREG.DEALLOC.CTAPOOL 0x88 ;  /* 0x00000088000079c8 */ /* 0x032e4000080e0500 */
[----:B-1----:R-:W-:Y:S01]  /*38d0*/  ISETP.NE.AND P1, PT, R8, RZ, P2 ;  /* 0x000000ff0800720c */ /* 0x002fe20001725270 */
[----:B------:R-:W-:Y:S01]  /*38e0*/  IMAD.MOV.U32 R19, RZ, RZ, 0x1 ;  /* 0x00000001ff137424 */ /* 0x000fe200078e00ff */
[----:B------:R-:W-:Y:S01]  /*38f0*/  PLOP3.LUT P4, PT, PT, PT, PT, 0x8, 0x80 ;  /* 0x000000000080781c */ /* 0x000fe20003f8e170 */
[----:B------:R-:W-:Y:S01]  /*3900*/  IMAD.MOV.U32 R16, RZ, RZ, RZ ;  /* 0x000000ffff107224 */ /* 0x000fe200078e00ff */
[----:B------:R-:W-:Y:S01]  /*3910*/  PRMT R18, RZ, 0x7610, R18 ;  /* 0x00007610ff127816 */ /* 0x000fe20000000012 */
[----:B------:R-:W-:Y:S01]  /*3920*/  UMOV UR15, URZ ;  /* 0x000000ff000f7c82 */ /* 0x000fe20008000000 */
[----:B------:R-:W-:-:S09]  /*3930*/  UMOV UR14, URZ ;  /* 0x000000ff000e7c82 */ /* 0x000fd20008000000 */
.L_x_49:
[----:B------:R-:W1:Y:S02]  /*3940*/  LDC.64 R10, c[0x0][0x390] ;  /* 0x0000e400ff0a7b82 */ /* 0x000e640000000a00 */
[----:B-1--4-:R-:W-:-:S05]  /*3950*/  IMAD.WIDE R10, R17, 0xc, R10 ;  /* 0x0000000c110a7825 */ /* 0x012fca00078e020a */
[----:B------:R-:W3:Y:S02]  /*3960*/  LDG.E R0, desc[UR50][R10.64+0x8] ;  /* 0x000008320a007981 */ /* 0x000ee4000c1e1900 */
[----:B---3--:R-:W-:Y:S01]  /*3970*/  R2UR UR4, R0 ;  /* 0x00000000000472ca */ /* 0x008fe200000e0000 */
[----:B------:R-:W-:-:S14]  /*3980*/  @P4 BRA `(.L_x_26) ;  /* 0x0000000400b44947 */ /* 0x000fdc0003800000 */
[----:B------:R-:W1:Y:S01]  /*3990*/  S2R R14, SR_LANEID ;  /* 0x00000000000e7919 */ /* 0x000e620000000000 */
[----:B------:R-:W-:Y:S02]  /*39a0*/  ELECT P0, URZ, PT ;  /* 0x0000000000ff782f */ /* 0x000fe40003800000 */
[----:B------:R-:W-:Y:S01]  /*39b0*/  MOV R0, 0x400 ;  /* 0x0000040000007802 */ /* 0x000fe20000000f00 */
[----:B------:R-:W-:Y:S01]  /*39c0*/  BSSY.RECONVERGENT B0, `(.L_x_27) ;  /* 0x000004f000007945 */ /* 0x000fe20003800200 */
[----:B------:R-:W3:Y:S01]  /*39d0*/  S2R R3, SR_CgaCtaId ;  /* 0x0000000000037919 */ /* 0x000ee20000008800 */
[----:B------:R-:W-:Y:S01]  /*39e0*/  LOP3.LUT R15, R18, 0xffff, RZ, 0xc0, !PT ;  /* 0x0000ffff120f7812 */ /* 0x000fe200078ec0ff */
[----:B-1----:R-:W-:Y:S01]  /*39f0*/  IMAD.SHL.U32 R14, R14, 0x4, RZ ;  /* 0x000000040e0e7824 */ /* 0x002fe200078e00ff */
[----:B---3--:R-:W-:-:S04]  /*3a00*/  LEA R3, R3, R0, 0x18 ;  /* 0x0000000003037211 */ /* 0x008fc800078ec0ff */
[----:B------:R-:W-:Y:S02]  /*3a10*/  IADD3 R0, PT, PT, R14, 0x480, R3 ;  /* 0x000004800e007810 */ /* 0x000fe40007ffe003 */
[----:B------:R-:W-:Y:S05]  /*3a20*/  @!P0 BRA `(.L_x_28) ;  /* 0x0000000400208947 */ /* 0x000fea0003800000 */
[----:B------:R-:W1:Y:S01]  /*3a30*/  LDC.64 R24, c[0x0][0x830] ;  /* 0x00020c00ff187b82 */ /* 0x000e620000000a00 */
[----:B------:R-:W3:Y:S04]  /*3a40*/  LDG.E R9, desc[UR50][R10.64] ;  /* 0x000000320a097981 */ /* 0x000ee8000c1e1900 */
[----:B------:R4:W5:Y:S03]  /*3a50*/  LDG.E R5, desc[UR50][R10.64+0x4] ;  /* 0x000004320a057981 */ /* 0x000966000c1e1900 */
[----:B------:R-:W2:Y:S08]  /*3a60*/  LDC.64 R22, c[0x0][0x840] ;  /* 0x00021000ff167b82 */ /* 0x000eb00000000a00 */
[----:B------:R-:W4:Y:S01]  /*3a70*/  LDC.64 R6, c[0x0][0x828] ;  /* 0x00020a00ff067b82 */ /* 0x000f220000000a00 */
[----:B-1----:R-:W-:-:S07]  /*3a80*/  IMAD.WIDE R24, R17, 0x8, R24 ;  /* 0x0000000811187825 */ /* 0x002fce00078e0218 */
[----:B------:R-:W1:Y:S01]  /*3a90*/  LDC.64 R2, c[0x0][0x838] ;  /* 0x00020e00ff027b82 */ /* 0x000e620000000a00 */
[----:B------:R-:W3:Y:S01]  /*3aa0*/  LDG.E.64 R24, desc[UR50][R24.64] ;  /* 0x0000003218187981 */ /* 0x000ee2000c1e1b00 */
[----:B--2---:R-:W-:-:S06]  /*3ab0*/  IMAD.WIDE R22, R17, 0x8, R22 ;  /* 0x0000000811167825 */ /* 0x004fcc00078e0216 */
[----:B------:R-:W2:Y:S01]  /*3ac0*/  LDG.E.64 R22, desc[UR50][R22.64] ;  /* 0x0000003216167981 */ /* 0x000ea2000c1e1b00 */
[----:B----4-:R-:W-:-:S06]  /*3ad0*/  IMAD.WIDE R28, R17, 0x8, R6 ;  /* 0x00000008111c7825 */ /* 0x010fcc00078e0206 */
[----:B------:R-:W4:Y:S01]  /*3ae0*/  LDG.E.64 R28, desc[UR50][R28.64] ;  /* 0x000000321c1c7981 */ /* 0x000f22000c1e1b00 */
[----:B-1----:R-:W-:-:S06]  /*3af0*/  IMAD.WIDE R26, R17, 0x8, R2 ;  /* 0x00000008111a7825 */ /* 0x002fcc00078e0202 */
[----:B------:R-:W4:Y:S01]  /*3b00*/  LDG.E.64 R26, desc[UR50][R26.64] ;  /* 0x000000321a1a7981 */ /* 0x000f22000c1e1b00 */
[----:B------:R-:W1:Y:S01]  /*3b10*/  S2UR UR5, SR_CgaCtaId ;  /* 0x00000000000579c3 */ /* 0x000e620000008800 */
[----:B------:R-:W-:Y:S02]  /*3b20*/  UMOV UR6, 0x400 ;  /* 0x0000040000067882 */ /* 0x000fe40000000000 */
[----:B-1----:R-:W-:-:S09]  /*3b30*/  ULEA UR5, UR5, UR6, 0x18 ;  /* 0x0000000605057291 */ /* 0x002fd2000f8ec0ff */
[----:B------:R-:W1:Y:S04]  /*3b40*/  LDS R7, [UR5+0x49c] ;  /* 0x00049c05ff077984 */ /* 0x000e680008000800 */
[----:B------:R-:W1:Y:S01]  /*3b50*/  LDS R4, [UR5+0x51c] ;  /* 0x00051c05ff047984 */ /* 0x000e620008000800 */
[----:B------:R-:W-:Y:S02]  /*3b60*/  UIADD3 UR7, UPT, UPT, UR5, 0x480, URZ ;  /* 0x0000048005077890 */ /* 0x000fe4000fffe0ff */
[----:B------:R-:W-:-:S04]  /*3b70*/  UIADD3 UR6, UPT, UPT, UR5, 0x500, URZ ;  /* 0x0000050005067890 */ /* 0x000fc8000fffe0ff */
[----:B------:R-:W-:-:S05]  /*3b80*/  IMAD.U32 R12, RZ, RZ, UR7 ;  /* 0x00000007ff0c7e24 */ /* 0x000fca000f8e00ff */
[----:B------:R-:W-:Y:S02]  /*3b90*/  SHF.R.U64 R12, R12, 0x4, RZ ;  /* 0x000000040c0c7819 */ /* 0x000fe400000012ff */
[----:B------:R-:W-:Y:S01]  /*3ba0*/  CS2R R10, SRZ ;  /* 0x00000000000a7805 */ /* 0x000fe2000001ff00 */
[----:B------:R-:W-:Y:S04]  /*3bb0*/  STS [UR5+0x4b0], RZ ;  /* 0x0004b0ffff007988 */ /* 0x000fe80008000805 */
[----:B------:R-:W-:Y:S04]  /*3bc0*/  STS [UR5+0x490], R12 ;  /* 0x0004900cff007988 */ /* 0x000fe80008000805 */
[----:B------:R-:W-:Y:S04]  /*3bd0*/  STS [UR5+0x494], R12 ;  /* 0x0004940cff007988 */ /* 0x000fe80008000805 */
[----:B------:R-:W-:Y:S01]  /*3be0*/  STS [UR5+0x530], RZ ;  /* 0x000530ffff007988 */ /* 0x000fe20008000805 */
[----:B---3--:R-:W-:-:S04]  /*3bf0*/  LOP3.LUT R17, R25, 0x1fffffff, RZ, 0xc0, !PT ;  /* 0x1fffffff19117812 */ /* 0x008fc800078ec0ff */
[----:B------:R-:W-:Y:S02]  /*3c00*/  SHF.R.U32.HI R2, RZ, 0x4, R17 ;  /* 0x00000004ff027819 */ /* 0x000fe40000011611 */
[----:B--2---:R-:W-:-:S04]  /*3c10*/  LOP3.LUT R20, R23, 0x1fffffff, RZ, 0xc0, !PT ;  /* 0x1fffffff17147812 */ /* 0x004fc800078ec0ff */
[----:B------:R-:W-:Y:S02]  /*3c20*/  SHF.R.U32.HI R3, RZ, 0x4, R20 ;  /* 0x00000004ff037819 */ /* 0x000fe40000011614 */
[----:B-1----:R-:W-:Y:S02]  /*3c30*/  LOP3.LUT R2, R7, 0xf, R2, 0xb8, !PT ;  /* 0x0000000f07027812 */ /* 0x002fe400078eb802 */
[----:B------:R-:W-:-:S03]  /*3c40*/  LOP3.LUT R7, R4, 0xf, R3, 0xb8, !PT ;  /* 0x0000000f04077812 */ /* 0x000fc600078eb803 */
[----:B------:R-:W-:Y:S04]  /*3c50*/  STS [UR5+0x49c], R2 ;  /* 0x00049c02ff007988 */ /* 0x000fe80008000805 */
[----:B------:R-:W-:Y:S04]  /*3c60*/  STS [UR5+0x51c], R7 ;  /* 0x00051c07ff007988 */ /* 0x000fe80008000805 */
[----:B------:R-:W1:Y:S04]  /*3c70*/  LDS R4, [UR5+0x49c] ;  /* 0x00049c05ff047984 */ /* 0x000e680008000800 */
[----:B------:R-:W2:Y:S01]  /*3c80*/  LDS R3, [UR5+0x51c] ;  /* 0x00051c05ff037984 */ /* 0x000ea20008000800 */
[----:B-1----:R-:W-:-:S02]  /*3c90*/  LOP3.LUT R4, R4, 0xf0, RZ, 0xb8, !PT ;  /* 0x000000f004047812 */ /* 0x002fc400078eb8ff */
[----:B--2---:R-:W-:-:S03]  /*3ca0*/  LOP3.LUT R6, R3, 0xf0, RZ, 0xb8, !PT ;  /* 0x000000f003067812 */ /* 0x004fc600078eb8ff */
[----:B------:R-:W-:Y:S04]  /*3cb0*/  STS [UR5+0x49c], R4 ;  /* 0x00049c04ff007988 */ /* 0x000fe80008000805 */
[----:B------:R-:W-:Y:S04]  /*3cc0*/  STS [UR5+0x51c], R6 ;  /* 0x00051c06ff007988 */ /* 0x000fe80008000805 */
[----:B------:R-:W1:Y:S04]  /*3cd0*/  LDS R13, [UR5+0x49c] ;  /* 0x00049c05ff0d7984 */ /* 0x000e680008000800 */
[----:B------:R-:W2:Y:S01]  /*3ce0*/  LDS R3, [UR5+0x51c] ;  /* 0x00051c05ff037984 */ /* 0x000ea20008000800 */
[----:B------:R-:W-:-:S05]  /*3cf0*/  IMAD.U32 R2, RZ, RZ, UR6 ;  /* 0x00000006ff027e24 */ /* 0x000fca000f8e00ff */
[----:B------:R-:W-:Y:S02]  /*3d00*/  SHF.R.U64 R2, R2, 0x4, RZ ;  /* 0x0000000402027819 */ /* 0x000fe400000012ff */
[----:B-1----:R-:W-:Y:S02]  /*3d10*/  LOP3.LUT R13, R13, 0xf00, RZ, 0xb8, !PT ;  /* 0x00000f000d0d7812 */ /* 0x002fe400078eb8ff */
[----:B--2---:R-:W-:-:S03]  /*3d20*/  LOP3.LUT R3, R3, 0xf00, RZ, 0xb8, !PT ;  /* 0x00000f0003037812 */ /* 0x004fc600078eb8ff */
[----:B------:R-:W-:Y:S04]  /*3d30*/  STS.64 [UR5+0x498], R12 ;  /* 0x0004980cff007988 */ /* 0x000fe80008000a05 */
[----:B------:R-:W-:Y:S04]  /*3d40*/  STS.64 [UR5+0x518], R2 ;  /* 0x00051802ff007988 */ /* 0x000fe80008000a05 */
[----:B------:R-:W1:Y:S04]  /*3d50*/  LDS R23, [UR5+0x49c] ;  /* 0x00049c05ff177984 */ /* 0x000e680008000800 */
[----:B------:R-:W2:Y:S01]  /*3d60*/  LDS R21, [UR5+0x51c] ;  /* 0x00051c05ff157984 */ /* 0x000ea20008000800 */
[----:B------:R-:W-:Y:S01]  /*3d70*/  UIADD3 UR6, UPT, UPT, UR4, -0x1, URZ ;  /* 0xffffffff04067890 */ /* 0x000fe2000fffe0ff */
[----:B------:R-:W-:Y:S01]  /*3d80*/  CS2R R6, SRZ ;  /* 0x0000000000067805 */ /* 0x000fe2000001ff00 */
[----:B------:R-:W-:-:S04]  /*3d90*/  VIADD R9, R9, 0xffffffff ;  /* 0xffffffff09097836 */ /* 0x000fc80000000000 */
[----:B------:R-:W-:Y:S01]  /*3da0*/  IMAD.U32 R8, RZ, RZ, UR6 ;  /* 0x00000006ff087e24 */ /* 0x000fe2000f8e00ff */
[----:B------:R-:W-:Y:S01]  /*3db0*/  SHF.R.U64 R17, R24, 0x4, R17 ;  /* 0x0000000418117819 */ /* 0x000fe20000001211 */
[----:B-----5:R-:W-:Y:S01]  /*3dc0*/  VIADD R5, R5, 0xffffffff ;  /* 0xffffffff05057836 */ /* 0x020fe20000000000 */
[----:B------:R-:W-:Y:S01]  /*3dd0*/  SHF.R.U64 R20, R22, 0x4, R20 ;  /* 0x0000000416147819 */ /* 0x000fe20000001214 */
[----:B------:R-:W-:Y:S01]  /*3de0*/  IMAD.MOV.U32 R4, RZ, RZ, R8 ;  /* 0x000000ffff047224 */ /* 0x000fe200078e0008 */
[----:B------:R3:W-:Y:S04]  /*3df0*/  STS [UR5+0x510], R2 ;  /* 0x00051002ff007988 */ /* 0x0007e80008000805 */
[----:B------:R3:W-:Y:S04]  /*3e00*/  STS [UR5+0x514], R2 ;  /* 0x00051402ff007988 */ /* 0x0007e80008000805 */
[----:B------:R3:W-:Y:S04]  /*3e10*/  STS.128 [UR5+0x4a0], R8 ;  /* 0x0004a008ff007988 */ /* 0x0007e80008000c05 */
[----:B------:R3:W-:Y:S04]  /*3e20*/  STS.128 [UR5+0x520], R4 ;  /* 0x00052004ff007988 */ /* 0x0007e80008000c05 */
[----:B------:R3:W-:Y:S01]  /*3e30*/  STS [UR5+0x48c], R17 ;  /* 0x00048c11ff007988 */ /* 0x0007e20008000805 */
[----:B-1----:R-:W-:-:S02]  /*3e40*/  LOP3.LUT R23, R23, 0xf000, RZ, 0xb8, !PT ;  /* 0x0000f00017177812 */ /* 0x002fc400078eb8ff */
[----:B--2---:R-:W-:Y:S01]  /*3e50*/  LOP3.LUT R21, R21, 0xf000, RZ, 0xb8, !PT ;  /* 0x0000f00015157812 */ /* 0x004fe200078eb8ff */
[----:B----4-:R3:W-:Y:S04]  /*3e60*/  STS.64 [UR5+0x480], R28 ;  /* 0x0004801cff007988 */ /* 0x0107e80008000a05 */
[----:B------:R3:W-:Y:S04]  /*3e70*/  STS.64 [UR5+0x500], R26 ;  /* 0x0005001aff007988 */ /* 0x0007e80008000a05 */
[----:B------:R3:W-:Y:S04]  /*3e80*/  STS [UR5+0x50c], R20 ;  /* 0x00050c14ff007988 */ /* 0x0007e80008000805 */
[----:B------:R3:W-:Y:S04]  /*3e90*/  STS [UR5+0x49c], R23 ;  /* 0x00049c17ff007988 */ /* 0x0007e80008000805 */
[----:B------:R3:W-:Y:S02]  /*3ea0*/  STS [UR5+0x51c], R21 ;  /* 0x00051c15ff007988 */ /* 0x0007e40008000805 */
.L_x_28:
[----:B--2---:R-:W-:Y:S05]  /*3eb0*/  BSYNC.RECONVERGENT B0 ;  /* 0x0000000000007941 */ /* 0x004fea0003800200 */
.L_x_27:
[----:B------:R-:W-:Y:S01]  /*3ec0*/  NOP ;  /* 0x0000000000007918 */ /* 0x000fe20000000000 */
[----:B---3--:R1:W2:Y:S01]  /*3ed0*/  LDS R2, [R0] ;  /* 0x0000000000027984 */ /* 0x0082a20000000800 */
[----:B------:R-:W-:Y:S01]  /*3ee0*/  IMAD R15, R15, 0xf0f1, RZ ;  /* 0x0000f0f10f0f7824 */ /* 0x000fe200078e02ff */
[----:B------:R-:W-:Y:S01]  /*3ef0*/  ELECT P0, URZ, PT ;  /* 0x0000000000ff782f */ /* 0x000fe20003800000 */
[----:B------:R-:W-:Y:S01]  /*3f00*/  BSSY.RECONVERGENT B0, `(.L_x_29) ;  /* 0x000000b000007945 */ /* 0x000fe20003800200 */
[----:B------:R1:W3:Y:S02]  /*3f10*/  LDS R3, [R0+0x80] ;  /* 0x0000800000037984 */ /* 0x0002e40000000800 */
[----:B------:R-:W-:-:S04]  /*3f20*/  SHF.R.U32.HI R4, RZ, 0x14, R15 ;  /* 0x00000014ff047819 */ /* 0x000fc8000001160f */
[----:B------:R-:W-:-:S05]  /*3f30*/  PRMT R4, R4, 0x9910, RZ ;  /* 0x0000991004047816 */ /* 0x000fca00000000ff */
[----:B------:R-:W-:-:S04]  /*3f40*/  IMAD R4, R4, 0x11, RZ ;  /* 0x0000001104047824 */ /* 0x000fc800078e02ff */
[----:B------:R-:W-:-:S05]  /*3f50*/  IMAD.MOV R4, RZ, RZ, -R4 ;  /* 0x000000ffff047224 */ /* 0x000fca00078e0a04 */
[----:B------:R-:W-:-:S05]  /*3f60*/  PRMT R5, R4, 0x7710, RZ ;  /* 0x0000771004057816 */ /* 0x000fca00000000ff */
[----:B------:R-:W-:Y:S01]  /*3f70*/  IMAD.IADD R4, R5, 0x1, R18 ;  /* 0x0000000105047824 */ /* 0x000fe200078e0212 */
[----:B-1----:R-:W-:Y:S05]  /*3f80*/  @!P0 BRA `(.L_x_30) ;  /* 0x0000000000088947 */ /* 0x002fea0003800000 */
[----:B------:R0:W-:Y:S01]  /*3f90*/  UTMACMDFLUSH ;  /* 0x00000000000079b7 */ /* 0x0001e20000000000 */
[----:B------:R-:W-:-:S04]  /*3fa0*/  DEPBAR.LE SB0, 0x0 ;  /* 0x000080000000791a */ /* 0x000fc80000000000 */
.L_x_30:
[----:B------:R-:W-:Y:S05]  /*3fb0*/  BSYNC.RECONVERGENT B0 ;  /* 0x0000000000007941 */ /* 0x000fea0003800200 */
.L_x_29:
[----:B------:R-:W-:-:S13]  /*3fc0*/  R2UR UR5, R4 ;  /* 0x00000000040572ca */ /* 0x000fda00000e0000 */
[----:B------:R-:W-:-:S04]  /*3fd0*/  ULOP3.LUT UR5, UR5, 0xffff, URZ, 0xc0, !UPT ;  /* 0x0000ffff05057892 */ /* 0x000fc8000f8ec0ff */
[----:B------:R-:W-:Y:S02]  /*3fe0*/  UIMAD.WIDE.U32 UR6, UR5, 0x80, UR38 ;  /* 0x00000080050678a5 */ /* 0x000fe4000f8e0026 */
[----:B------:R-:W-:-:S04]  /*3ff0*/  UIMAD.WIDE.U32 UR8, UR5, 0x80, UR34 ;  /* 0x00000080050878a5 */ /* 0x000fc8000f8e0022 */
[C---:B------:R-:W-:Y:S02]  /*4000*/  IADD3 R4, P3, PT, R14.reuse, UR6, RZ ;  /* 0x000000060e047c10 */ /* 0x040fe4000ff7e0ff */
[----:B------:R-:W-:-:S03]  /*4010*/  IADD3 R14, P0, PT, R14, UR8, RZ ;  /* 0x000000080e0e7c10 */ /* 0x000fc6000ff1e0ff */
[----:B------:R-:W-:Y:S02]  /*4020*/  IMAD.X R5, RZ, RZ, UR7, P3 ;  /* 0x00000007ff057e24 */ /* 0x000fe400098e06ff */
[----:B------:R-:W-:-:S03]  /*4030*/  IMAD.X R15, RZ, RZ, UR9, P0 ;  /* 0x00000009ff0f7e24 */ /* 0x000fc600080e06ff */
[----:B--2---:R1:W5:Y:S04]  /*4040*/  ATOMG.E.EXCH.STRONG.GPU PT, RZ, [R4], R2 ;  /* 0x0000000204ff73a8 */ /* 0x00436800041ee100 */
[----:B---3--:R1:W5:Y:S02]  /*4050*/  ATOMG.E.EXCH.STRONG.GPU PT, RZ, [R14], R3 ;  /* 0x000000030eff73a8 */ /* 0x00836400041ee100 */
.L_x_26:
[----:B------:R-:W-:Y:S01]  /*4060*/  LOP3.LUT R0, R18, 0xffff, RZ, 0xc0, !PT ;  /* 0x0000ffff12007812 */ /* 0x000fe200078ec0ff */
[----:B------:R-:W3:Y:S01]  /*4070*/  S2UR UR13, SR_CgaCtaId ;  /* 0x00000000000d79c3 */ /* 0x000ee20000008800 */
[----:B------:R-:W-:-:S03]  /*4080*/  UMOV UR12, 0x400 ;  /* 0x00000400000c7882 */ /* 0x000fc60000000000 */
[----:B------:R-:W-:-:S05]  /*4090*/  IMAD R0, R0, 0xf0f1, RZ ;  /* 0x0000f0f100007824 */ /* 0x000fca00078e02ff */
[----:B------:R-:W-:-:S04]  /*40a0*/  SHF.R.U32.HI R0, RZ, 0x14, R0 ;  /* 0x00000014ff007819 */ /* 0x000fc80000011600 */
[----:B------:R-:W-:-:S05]  /*40b0*/  PRMT R0, R0, 0x9910, RZ ;  /* 0x0000991000007816 */ /* 0x000fca00000000ff */
[----:B------:R-:W-:-:S04]  /*40c0*/  IMAD R0, R0, 0x11, RZ ;  /* 0x0000001100007824 */ /* 0x000fc800078e02ff */
[----:B------:R-:W-:Y:S01]  /*40d0*/  IMAD.MOV R0, RZ, RZ, -R0 ;  /* 0x000000ffff007224 */ /* 0x000fe200078e0a00 */
[----:B---3--:R-:W-:-:S04]  /*40e0*/  ULEA UR12, UR13, UR12, 0x18 ;  /* 0x0000000c0d0c7291 */ /* 0x008fc8000f8ec0ff */
[----:B-1----:R-:W-:Y:S01]  /*40f0*/  PRMT R3, R0, 0x7710, RZ ;  /* 0x0000771000037816 */ /* 0x002fe200000000ff */
[----:B--2---:R-:W-:Y:S01]  /*4100*/  ULEA UR5, UR14, UR12, 0x3 ;  /* 0x0000000c0e057291 */ /* 0x004fe2000f8e18ff */
[----:B------:R-:W-:-:S03]  /*4110*/  SHF.L.U32 R0, R19, 0x1f, RZ ;  /* 0x0000001f13007819 */ /* 0x000fc600000006ff */
[----:B------:R-:W-:-:S05]  /*4120*/  IMAD.IADD R3, R3, 0x1, R18 ;  /* 0x0000000103037824 */ /* 0x000fca00078e0212 */
[----:B------:R-:W-:-:S13]  /*4130*/  R2UR UR20, R3 ;  /* 0x00000000031472ca */ /* 0x000fda00000e0000 */
[----:B------:R-:W-:-:S04]  /*4140*/  ULOP3.LUT UR20, UR20, 0xffff, URZ, 0xc0, !UPT ;  /* 0x0000ffff14147892 */ /* 0x000fc8000f8ec0ff */
[----:B------:R-:W-:Y:S02]  /*4150*/  UIMAD.WIDE.U32 UR22, UR20, 0x80, UR38 ;  /* 0x00000080141678a5 */ /* 0x000fe4000f8e0026 */
[----:B------:R-:W-:Y:S01]  /*4160*/  UIMAD.WIDE.U32 UR20, UR20, 0x80, UR34 ;  /* 0x00000080141478a5 */ /* 0x000fe2000f8e0022 */
[----:B------:R-:W-:Y:S11]  /*4170*/  @P4 BRA `(.L_x_31) ;  /* 0x00000000001c4947 */ /* 0x000ff60003800000 */
[----:B------:R-:W-:-:S04]  /*4180*/  DEPBAR {5,4,3,2,1,0} ;  /* 0x0000003f0000791a */ /* 0x000fc80000000000 */
[----:B------:R-:W1:Y:S02]  /*4190*/  CCTL.E.C.LDCU.IV.DEEP [UR22] ;  /* 0x0000000016007540 */ /* 0x000e640009c08000 */
[----:B-1----:R1:W-:Y:S01]  /*41a0*/  UTMACCTL.IV [UR22] ;  /* 0x00000000160079b9 */ /* 0x0023e20008000000 */
[----:B------:R-:W-:-:S04]  /*41b0*/  DEPBAR {5,4,3,2,1,0} ;  /* 0x0000003f0000791a */ /* 0x000fc80000000000 */
[----:B------:R-:W2:Y:S02]  /*41c0*/  CCTL.E.C.LDCU.IV.DEEP [UR20] ;  /* 0x0000000014007540 */ /* 0x000ea40009c08000 */
[----:B--2---:R1:W-:Y:S01]  /*41d0*/  UTMACCTL.IV [UR20] ;  /* 0x00000000140079b9 */ /* 0x0043e20008000000 */
[----:B------:R-:W-:Y:S01]  /*41e0*/  NOP ;  /* 0x0000000000007918 */ /* 0x000fe20000000000 */
.L_x_31:
[----:B------:R-:W-:Y:S01]  /*41f0*/  UIADD3 UR6, UPT, UPT, UR4, 0x7f, URZ ;  /* 0x0000007f04067890 */ /* 0x000fe2000fffe0ff */
[----:B-----5:R2:W3:Y:S01]  /*4200*/  SYNCS.PHASECHK.TRANS64.TRYWAIT P0, [UR5+0x38], R0 ;  /* 0x00003800ff0075a7 */ /* 0x0204e20008001105 */
[----:B------:R-:W-:Y:S02]  /*4210*/  ULEA.HI UR11, UR18, UR18, URZ, 0x1 ;  /* 0x00000012120b7291 */ /* 0x000fe4000f8f08ff */
[----:B------:R-:W-:Y:S02]  /*4220*/  USHF.R.S32.HI UR5, URZ, 0x1f, UR6 ;  /* 0x0000001fff057899 */ /* 0x000fe40008011406 */
[----:B------:R-:W-:Y:S02]  /*4230*/  UIADD3 UR4, UPT, UPT, UR4, 0xfe, URZ ;  /* 0x000000fe04047890 */ /* 0x000fe4000fffe0ff */
[----:B------:R-:W-:Y:S02]  /*4240*/  ULEA.HI UR5, UR5, UR6, URZ, 0x7 ;  /* 0x0000000605057291 */ /* 0x000fe4000f8f38ff */
[----:B------:R-:W-:-:S02]  /*4250*/  ULEA UR7, UR19, UR16, 0x7 ;  /* 0x0000001013077291 */ /* 0x000fc4000f8e38ff */
[----:B------:R-:W-:Y:S02]  /*4260*/  USHF.R.S32.HI UR18, URZ, 0x7, UR5 ;  /* 0x00000007ff127899 */ /* 0x000fe40008011405 */
[----:B------:R-:W-:Y:S02]  /*4270*/  USHF.L.U32 UR11, UR11, 0x7, URZ ;  /* 0x000000070b0b7899 */ /* 0x000fe400080006ff */
[----:B------:R-:W-:Y:S02]  /*4280*/  UISETP.LT.U32.AND UP0, UPT, UR18, 0x7, UPT ;  /* 0x000000071200788c */ /* 0x000fe4000bf01070 */
[----:B------:R-:W-:Y:S02]  /*4290*/  ULOP3.LUT UR11, UR11, 0xffffff00, URZ, 0xc0, !UPT ;  /* 0xffffff000b0b7892 */ /* 0x000fe4000f8ec0ff */
[----:B------:R-:W-:Y:S02]  /*42a0*/  USEL UR19, UR18, 0x7, UP0 ;  /* 0x0000000712137887 */ /* 0x000fe40008000000 */
[----:B------:R-:W-:-:S02]  /*42b0*/  UISETP.GE.U32.AND UP0, UPT, UR4, 0xff, UPT ;  /* 0x000000ff0400788c */ /* 0x000fc4000bf06070 */
[----:B------:R-:W-:Y:S01]  /*42c0*/  ULOP3.LUT UR11, UR11, 0x80, UR42, 0xf8, !UPT ;  /* 0x000000800b0b7892 */ /* 0x000fe2000f8ef82a */
[----:B------:R-:W-:-:S06]  /*42d0*/  UMOV UR17, URZ ;  /* 0x000000ff00117c82 */ /* 0x000fcc0008000000 */
[----:B--2---:R-:W-:Y:S05]  /*42e0*/  BRA.U !UP0, `(.L_x_32) ;  /* 0x0000000108ac7547 */ /* 0x004fea000b800000 */
[----:B------:R-:W-:Y:S01]  /*42f0*/  UIADD3 UR24, UPT, UPT, -UR19, URZ, URZ ;  /* 0x000000ff13187290 */ /* 0x000fe2000fffe1ff */
[----:B------:R-:W-:Y:S01]  /*4300*/  UMOV UR25, UR14 ;  /* 0x0000000e00197c82 */ /* 0x000fe20008000000 */
[----:B------:R-:W-:-:S10]  /*4310*/  UMOV UR10, URZ ;  /* 0x000000ff000a7c82 */ /* 0x000fd40008000000 */
.L_x_38:
[----:B------:R-:W-:Y:S01]  /*4320*/  UIADD3 UR24, UPT, UPT, UR24, 0x1, URZ ;  /* 0x0000000118187890 */ /* 0x000fe2000fffe0ff */
[----:B---3--:R-:W-:Y:S01]  /*4330*/  @P2 MOV R2, 0xc000 ;  /* 0x0000c00000022802 */ /* 0x008fe20000000f00 */
[----:B------:R-:W-:Y:S02]  /*4340*/  ULEA UR9, UR25, UR12, 0x3 ;  /* 0x0000000c19097291 */ /* 0x000fe4000f8e18ff */
[----:B------:R-:W-:Y:S01]  /*4350*/  UISETP.NE.AND UP0, UPT, UR24, URZ, UPT ;  /* 0x000000ff1800728c */ /* 0x000fe2000bf05270 */
[----:B--234-:R-:W-:Y:S10]  /*4360*/  @P0 BRA `(.L_x_33) ;  /* 0x00000000000c0947 */ /* 0x01cff40003800000 */
[----:B------:R-:W-:-:S04]  /*4370*/  SHF.L.U32 R3, R19, 0x1f, RZ ;  /* 0x0000001f13037819 */ /* 0x000fc800000006ff */
[----:B------:R-:W2:Y:S02]  /*4380*/  SYNCS.PHASECHK.TRANS64.TRYWAIT P0, [UR9+0x38], R3 ;  /* 0x00003803ff0075a7 */ /* 0x000ea40008001109 */
[----:B--2---:R-:W-:Y:S05]  /*4390*/  @!P0 BRA `(.L_x_34) ;  /* 0x000000d400c88947 */ /* 0x004fea0003800000 */
.L_x_33:
[----:B------:R3:W-:Y:S01]  /*43a0*/  @P2 SYNCS.ARRIVE.TRANS64 RZ, [UR9], R2 ;  /* 0x00000002ffff29a7 */ /* 0x0007e20008000009 */
[----:B------:R-:W-:-:S04]  /*43b0*/  ULOP3.LUT UR4, UR29, 0x2, URZ, 0xfc, !UPT ;  /* 0x000000021d047892 */ /* 0x000fc8000f8efcff */
[----:B------:R-:W-:-:S09]  /*43c0*/  UISETP.NE.AND UP1, UPT, UR4, 0x2, UPT ;  /* 0x000000020400788c */ /* 0x000fd2000bf25270 */
[----:B------:R-:W-:Y:S05]  /*43d0*/  BRA.U UP1, `(.L_x_35) ;  /* 0x0000000101047547 */ /* 0x000fea000b800000 */
[----:B-1----:R-:W-:Y:S05]  /*43e0*/  BPT.TRAP 0x1 ;  /* 0x000000040000795c */ /* 0x002fea0000300000 */
.L_x_35:
[----:B------:R-:W-:Y:S04]  /*43f0*/  BSSY.RECONVERGENT B0, `(.L_x_36) ;  /* 0x0000003000007945 */ /* 0x000fe80003800200 */
[----:B------:R-:W-:Y:S05]  /*4400*/  @!P1 BRA `(.L_x_37) ;  /* 0x0000000000049947 */ /* 0x000fea0003800000 */
[----:B-1----:R-:W-:Y:S05]  /*4410*/  BPT.TRAP 0x1 ;  /* 0x000000040000795c */ /* 0x002fea0000300000 */
.L_x_37:
[----:B-1----:R-:W-:Y:S05]  /*4420*/  BSYNC.RECONVERGENT B0 ;  /* 0x0000000000007941 */ /* 0x002fea0003800200 */
.L_x_36:
[----:B------:R-:W-:Y:S02]  /*4430*/  UIADD3 UR14, UPT, UPT, UR25, 0x1, URZ ;  /* 0x00000001190e7890 */ /* 0x000fe4000fffe0ff */
[----:B------:R-:W-:Y:S02]  /*4440*/  ULEA UR8, UR25, UR12, 0xe ;  /* 0x0000000c19087291 */ /* 0x000fe4000f8e70ff */
[----:B------:R-:W-:Y:S02]  /*4450*/  UISETP.NE.AND UP1, UPT, UR14, 0x7, UPT ;  /* 0x000000070e00788c */ /* 0x000fe4000bf25270 */
[----:B------:R-:W-:Y:S02]  /*4460*/  ULOP3.LUT UR9, UR9, 0xfefffff8, URZ, 0xc0, !UPT ;  /* 0xfefffff809097892 */ /* 0x000fe4000f8ec0ff */
[----:B------:R-:W-:Y:S02]  /*4470*/  USEL UR5, URZ, 0x1, UP1 ;  /* 0x00000001ff057887 */ /* 0x000fe40008800000 */
[----:B------:R-:W-:-:S02]  /*4480*/  USEL UR14, UR14, URZ, UP1 ;  /* 0x000000ff0e0e7287 */ /* 0x000fc40008800000 */
[----:B------:R-:W-:Y:S02]  /*4490*/  UIADD3 UR8, UPT, UPT, UR8, 0x9400, URZ ;  /* 0x0000940008087890 */ /* 0x000fe4000fffe0ff */
[----:B------:R-:W-:Y:S01]  /*44a0*/  ULEA UR4, UR14, UR12, 0x3 ;  /* 0x0000000c0e047291 */ /* 0x000fe2000f8e18ff */
[----:B------:R-:W-:Y:S01]  /*44b0*/  LOP3.LUT R19, R19, UR5, RZ, 0x3c, !PT ;  /* 0x0000000513137c12 */ /* 0x000fe2000f8e3cff */
[----:B------:R-:W-:Y:S01]  /*44c0*/  UMOV UR26, 0x0 ;  /* 0x00000000001a7882 */ /* 0x000fe20000000000 */
[----:B------:R-:W-:Y:S01]  /*44d0*/  UMOV UR27, 0x10000000 ;  /* 0x10000000001b7882 */ /* 0x000fe20000000000 */
[----:B------:R-:W-:Y:S01]  /*44e0*/  UMOV UR6, UR10 ;  /* 0x0000000a00067c82 */ /* 0x000fe20008000000 */
[----:B--2---:R-:W-:Y:S01]  /*44f0*/  SHF.L.U32 R0, R19, 0x1f, RZ ;  /* 0x0000001f13007819 */ /* 0x004fe200000006ff */
[----:B------:R-:W-:Y:S01]  /*4500*/  UMOV UR5, UR9 ;  /* 0x0000000900057c82 */ /* 0x000fe20008000000 */
[----:B------:R-:W-:Y:S02]  /*4510*/  UMOV UR17, UR19 ;  /* 0x0000001300117c82 */ /* 0x000fe40008000000 */
[----:B------:R2:W4:Y:S01]  /*4520*/  SYNCS.PHASECHK.TRANS64.TRYWAIT P0, [UR4+0x38], R0 ;  /* 0x00003800ff0075a7 */ /* 0x0005220008001104 */
[----:B------:R-:W-:Y:S01]  /*4530*/  ULEA UR4, UR25, UR12, 0xd ;  /* 0x0000000c19047291 */ /* 0x000fe2000f8e68ff */
[----:B------:R1:W-:Y:S02]  /*4540*/  UTMALDG.2D.2CTA [UR8], [UR22], desc[UR26] ;  /* 0x00001a08160075b4 */ /* 0x0003e40008209000 */
[----:B------:R-:W-:Y:S01]  /*4550*/  UMOV UR25, UR14 ;  /* 0x0000000e00197c82 */ /* 0x000fe20008000000 */
[----:B------:R-:W-:-:S09]  /*4560*/  UIADD3 UR4, UPT, UPT, UR4, 0x25400, URZ ;  /* 0x0002540004047890 */ /* 0x000fd2000fffe0ff */
[----:B------:R2:W-:Y:S01]  /*4570*/  UTMALDG.2D.2CTA [UR4], [UR20], desc[UR26] ;  /* 0x00001a04140075b4 */ /* 0x0005e20008209000 */
[----:B-1----:R-:W-:Y:S01]  /*4580*/  UIADD3 UR10, UPT, UPT, UR10, 0x80, URZ ;  /* 0x000000800a0a7890 */ /* 0x002fe2000fffe0ff */
[----:B------:R-:W-:Y:S11]  /*4590*/  BRA.U UP0, `(.L_x_38) ;  /* 0xfffffffd00607547 */ /* 0x000ff6000b83ffff */
.L_x_32:
[----:B--2---:R-:W-:Y:S01]  /*45a0*/  ULEA UR4, UR14, UR12, 0x3 ;  /* 0x0000000c0e047291 */ /* 0x004fe2000f8e18ff */
[----:B------:R-:W-:Y:S01]  /*45b0*/  SHF.L.U32 R0, R19, 0x1f, RZ ;  /* 0x0000001f13007819 */ /* 0x000fe200000006ff */
[----:B------:R-:W-:Y:S01]  /*45c0*/  @!P4 SYNCS.ARRIVE.TRANS64.A1T0 RZ, [UR12+0xb8], RZ ;  /* 0x0000b8ffffffc9a7 */ /* 0x000fe2000810000c */
[----:B------:R-:W-:-:S06]  /*45d0*/  UISETP.GT.AND UP0, UPT, UR18, UR19, UPT ;  /* 0x000000131200728c */ /* 0x000fcc000bf04270 */
[----:B---34-:R2:W3:Y:S03]  /*45e0*/  SYNCS.PHASECHK.TRANS64.TRYWAIT P0, [UR4+0x38], R0 ;  /* 0x00003800ff0075a7 */ /* 0x0184e60008001104 */
[----:B------:R-:W-:Y:S05]  /*45f0*/  BRA.U !UP0, `(.L_x_39) ;  /* 0x0000000108a47547 */ /* 0x000fea000b800000 */
[----:B------:R-:W-:-:S03]  /*4600*/  UIADD3 UR18, UPT, UPT, -UR19, UR17, UR18 ;  /* 0x0000001113127290 */ /* 0x000fc6000fffe112 */
[----:B------:R-:W-:-:S09]  /*4610*/  UMOV UR19, UR14 ;  /* 0x0000000e00137c82 */ /* 0x000fd20008000000 */
.L_x_45:
[----:B----4-:R-:W-:Y:S01]  /*4620*/  ULEA UR9, UR19, UR12, 0x3 ;  /* 0x0000000c13097291 */ /* 0x010fe2000f8e18ff */
[----:B---3--:R-:W-:Y:S01]  /*4630*/  @P2 MOV R2, 0xc000 ;  /* 0x0000c00000022802 */ /* 0x008fe20000000f00 */
[----:B-1-3--:R-:W-:Y:S10]  /*4640*/  @P0 BRA `(.L_x_40) ;  /* 0x00000000000c0947 */ /* 0x00aff40003800000 */
[----:B------:R-:W-:-:S04]  /*4650*/  SHF.L.U32 R3, R19, 0x1f, RZ ;  /* 0x0000001f13037819 */ /* 0x000fc800000006ff */
[----:B------:R-:W3:Y:S02]  /*4660*/  SYNCS.PHASECHK.TRANS64.TRYWAIT P0, [UR9+0x38], R3 ;  /* 0x00003803ff0075a7 */ /* 0x000ee40008001109 */
[----:B---3--:R-:W-:Y:S05]  /*4670*/  @!P0 BRA `(.L_x_41) ;  /* 0x000000d400288947 */ /* 0x008fea0003800000 */
.L_x_40:
[----:B------:R3:W-:Y:S01]  /*4680*/  @P2 SYNCS.ARRIVE.TRANS64 RZ, [UR9], R2 ;  /* 0x00000002ffff29a7 */ /* 0x0007e20008000009 */
[----:B------:R-:W-:-:S04]  /*4690*/  ULOP3.LUT UR4, UR29, 0x2, URZ, 0xfc, !UPT ;  /* 0x000000021d047892 */ /* 0x000fc8000f8efcff */
[----:B------:R-:W-:-:S09]  /*46a0*/  UISETP.NE.AND UP0, UPT, UR4, 0x2, UPT ;  /* 0x000000020400788c */ /* 0x000fd2000bf05270 */
[----:B------:R-:W-:Y:S05]  /*46b0*/  BRA.U UP0, `(.L_x_42) ;  /* 0x0000000100047547 */ /* 0x000fea000b800000 */
[----:B-1----:R-:W-:Y:S05]  /*46c0*/  BPT.TRAP 0x1 ;  /* 0x000000040000795c */ /* 0x002fea0000300000 */
.L_x_42:
[----:B------:R-:W-:Y:S04]  /*46d0*/  BSSY.RECONVERGENT B0, `(.L_x_43) ;  /* 0x0000003000007945 */ /* 0x000fe80003800200 */
[----:B------:R-:W-:Y:S05]  /*46e0*/  @!P1 BRA `(.L_x_44) ;  /* 0x0000000000049947 */ /* 0x000fea0003800000 */
[----:B-1----:R-:W-:Y:S05]  /*46f0*/  BPT.TRAP 0x1 ;  /* 0x000000040000795c */ /* 0x002fea0000300000 */
.L_x_44:
[----:B-1----:R-:W-:Y:S05]  /*4700*/  BSYNC.RECONVERGENT B0 ;  /* 0x0000000000007941 */ /* 0x002fea0003800200 */
.L_x_43:
[----:B------:R-:W-:Y:S02]  /*4710*/  UIADD3 UR14, UPT, UPT, UR19, 0x1, URZ ;  /* 0x00000001130e7890 */ /* 0x000fe4000fffe0ff */
[----:B------:R-:W-:Y:S02]  /*4720*/  ULEA UR8, UR19, UR12, 0xe ;  /* 0x0000000c13087291 */ /* 0x000fe4000f8e70ff */
[----:B------:R-:W-:Y:S02]  /*4730*/  UISETP.NE.AND UP0, UPT, UR14, 0x7, UPT ;  /* 0x000000070e00788c */ /* 0x000fe4000bf05270 */
[----:B------:R-:W-:Y:S02]  /*4740*/  USHF.L.U32 UR10, UR17, 0x7, URZ ;  /* 0x00000007110a7899 */ /* 0x000fe400080006ff */
[----:B------:R-:W-:Y:S02]  /*4750*/  USEL UR5, URZ, 0x1, UP0 ;  /* 0x00000001ff057887 */ /* 0x000fe40008000000 */
[----:B------:R-:W-:-:S02]  /*4760*/  USEL UR14, UR14, URZ, UP0 ;  /* 0x000000ff0e0e7287 */ /* 0x000fc40008000000 */
[----:B------:R-:W-:Y:S02]  /*4770*/  ULOP3.LUT UR9, UR9, 0xfefffff8, URZ, 0xc0, !UPT ;  /* 0xfefffff809097892 */ /* 0x000fe4000f8ec0ff */
[----:B------:R-:W-:Y:S01]  /*4780*/  ULEA UR4, UR14, UR12, 0x3 ;  /* 0x0000000c0e047291 */ /* 0x000fe2000f8e18ff */
[----:B------:R-:W-:Y:S01]  /*4790*/  LOP3.LUT R19, R19, UR5, RZ, 0x3c, !PT ;  /* 0x0000000513137c12 */ /* 0x000fe2000f8e3cff */
[----:B------:R-:W-:Y:S01]  /*47a0*/  UIADD3 UR8, UPT, UPT, UR8, 0x9400, URZ ;  /* 0x0000940008087890 */ /* 0x000fe2000fffe0ff */
[----:B------:R-:W-:Y:S02]  /*47b0*/  UMOV UR24, 0x0 ;  /* 0x0000000000187882 */ /* 0x000fe40000000000 */
[----:B--2---:R-:W-:Y:S01]  /*47c0*/  SHF.L.U32 R0, R19, 0x1f, RZ ;  /* 0x0000001f13007819 */ /* 0x004fe200000006ff */
[----:B------:R-:W-:Y:S01]  /*47d0*/  UMOV UR25, 0x10000000 ;  /* 0x1000000000197882 */ /* 0x000fe20000000000 */
[----:B------:R-:W-:Y:S01]  /*47e0*/  UMOV UR5, UR9 ;  /* 0x0000000900057c82 */ /* 0x000fe20008000000 */
[----:B------:R-:W-:Y:S01]  /*47f0*/  UMOV UR6, UR10 ;  /* 0x0000000a00067c82 */ /* 0x000fe20008000000 */
[----:B------:R4:W1:Y:S01]  /*4800*/  SYNCS.PHASECHK.TRANS64.TRYWAIT P0, [UR4+0x38], R0 ;  /* 0x00003800ff0075a7 */ /* 0x0008620008001104 */
[----:B------:R-:W-:Y:S01]  /*4810*/  ULEA UR4, UR19, UR12, 0xd ;  /* 0x0000000c13047291 */ /* 0x000fe2000f8e68ff */
[----:B------:R4:W-:Y:S01]  /*4820*/  UTMALDG.2D.2CTA [UR8], [UR22], desc[UR24] ;  /* 0x00001808160075b4 */ /* 0x0009e20008209000 */
[----:B------:R-:W-:-:S02]  /*4830*/  UIADD3 UR17, UPT, UPT, UR17, 0x1, URZ ;  /* 0x0000000111117890 */ /* 0x000fc4000fffe0ff */
[----:B------:R-:W-:Y:S02]  /*4840*/  UIADD3 UR4, UPT, UPT, UR4, 0x25400, URZ ;  /* 0x0002540004047890 */ /* 0x000fe4000fffe0ff */
[----:B------:R-:W-:Y:S01]  /*4850*/  UISETP.NE.AND UP0, UPT, UR17, UR18, UPT ;  /* 0x000000121100728c */ /* 0x000fe2000bf05270 */
[----:B------:R-:W-:-:S06]  /*4860*/  UMOV UR19, UR14 ;  /* 0x0000000e00137c82 */ /* 0x000fcc0008000000 */
[----:B------:R4:W-:Y:S02]  /*4870*/  UTMALDG.2D.2CTA [UR4], [UR20], desc[UR24] ;  /* 0x00001804140075b4 */ /* 0x0009e40008209000 */
[----:B------:R-:W-:Y:S05]  /*4880*/  BRA.U UP0, `(.L_x_45) ;  /* 0xfffffffd00647547 */ /* 0x000fea000b83ffff */
.L_x_39:
[----:B------:R-:W-:Y:S01]  /*4890*/  UISETP.NE.AND UP0, UPT, UR37, 0x8, UPT ;  /* 0x000000082500788c */ /* 0x000fe2000bf05270 */
[----:B------:R-:W-:-:S08]  /*48a0*/  NOP ;  /* 0x0000000000007918 */ /* 0x000fd00000000000 */
[----:B------:R-:W-:Y:S05]  /*48b0*/  BRA.U UP0, `(.L_x_46) ;  /* 0x0000000100047547 */ /* 0x000fea000b800000 */
[----:B-1--4-:R-:W-:Y:S05]  /*48c0*/  BPT.TRAP 0x1 ;  /* 0x000000040000795c */ /* 0x012fea0000300000 */
.L_x_46:
[----:B----4-:R-:W-:Y:S01]  /*48d0*/  ULEA UR4, UR15, UR12, 0x3 ;  /* 0x0000000c0f047291 */ /* 0x010fe2000f8e18ff */
[----:B------:R-:W-:-:S08]  /*48e0*/  SHF.L.U32 R3, R16, 0x1f, RZ ;  /* 0x0000001f10037819 */ /* 0x000fd000000006ff */
[----:B-1-3--:R-:W1:Y:S02]  /*48f0*/  SYNCS.PHASECHK.TRANS64.TRYWAIT P0, [UR4+0x1a0], R3 ;  /* 0x0001a003ff0075a7 */ /* 0x00ae640008001104 */
[----:B-1----:R-:W-:Y:S05]  /*4900*/  @!P0 BRA `(.L_x_47) ;  /* 0x000000d0009c8947 */ /* 0x002fea0003800000 */
.L_x_245:
[----:B------:R-:W-:-:S09]  /*4910*/  UIMAD UR5, UR15, 0x14, UR36 ;  /* 0x000000140f0578a4 */ /* 0x000fd2000f8e0224 */
[----:B-1----:R-:W1:Y:S04]  /*4920*/  LDS R3, [UR5] ;  /* 0x00000005ff037984 */ /* 0x002e680008000800 */
[----:B------:R-:W3:Y:S04]  /*4930*/  LDS R2, [UR5+0x4] ;  /* 0x00000405ff027984 */ /* 0x000ee80008000800 */
[----:B------:R-:W4:Y:S04]  /*4940*/  LDS.U16 R18, [UR5+0x12] ;  /* 0x00001205ff127984 */ /* 0x000f280008000400 */
[----:B------:R-:W4:Y:S04]  /*4950*/  LDS R17, [UR5+0x8] ;  /* 0x00000805ff117984 */ /* 0x000f280008000800 */
[----:B--2---:R-:W2:Y:S01]  /*4960*/  LDS R0, [UR5+0xc] ;  /* 0x00000c05ff007984 */ /* 0x004ea20008000800 */
[----:B------:R-:W-:Y:S01]  /*4970*/  @!PT LDS RZ, [RZ] ;  /* 0x00000000fffff984 */ /* 0x000fe20000000800 */
[----:B------:R-:W-:Y:S01]  /*4980*/  @!PT LDS RZ, [RZ] ;  /* 0x00000000fffff984 */ /* 0x000fe20000000800 */
[----:B------:R-:W-:Y:S01]  /*4990*/  @!PT LDS RZ, [RZ] ;  /* 0x00000000fffff984 */ /* 0x000fe20000000800 */
[----:B------:R-:W-:Y:S01]  /*49a0*/  @!PT LDS RZ, [RZ] ;  /* 0x00000000fffff984 */ /* 0x000fe20000000800 */
[----:B------:R5:W-:Y:S06]  /*49b0*/  MEMBAR.ALL.CTA ;  /* 0x0000000000007992 */ /* 0x000bec0000008000 */
[----:B-----5:R-:W2:Y:S01]  /*49c0*/  FENCE.VIEW.ASYNC.S ;  /* 0x00000000000073c6 */ /* 0x020ea20000000000 */
[----:B-1----:R-:W-:-:S02]  /*49d0*/  R2UR UR18, R3 ;  /* 0x00000000031272ca */ /* 0x002fc400000e0000 */
[----:B---3--:R-:W-:Y:S01]  /*49e0*/  R2UR UR19, R2 ;  /* 0x00000000021372ca */ /* 0x008fe200000e0000 */
[----:B------:R-:W-:-:S14]  /*49f0*/  BRA.U UP0, `(.L_x_48) ;  /* 0x0000000100047547 */ /* 0x000fdc000b800000 */
[----:B------:R-:W-:Y:S05]  /*4a00*/  BPT.TRAP 0x1 ;  /* 0x000000040000795c */ /* 0x000fea0000300000 */
.L_x_48:
[----:B------:R-:W-:Y:S01]  /*4a10*/  UIADD3 UR4, UPT, UPT, UR4, 0x1e0, URZ ;  /* 0x000001e004047890 */ /* 0x000fe2000fffe0ff */
[----:B--2---:R-:W-:Y:S01]  /*4a20*/  ISETP.NE.AND P0, PT, R0, RZ, PT ;  /* 0x000000ff0000720c */ /* 0x004fe20003f05270 */
[----:B------:R-:W-:Y:S01]  /*4a30*/  UIADD3 UR15, UPT, UPT, UR15, 0x1, URZ ;  /* 0x000000010f0f7890 */ /* 0x000fe2000fffe0ff */
[----:B------:R-:W-:Y:S01]  /*4a40*/  PLOP3.LUT P4, PT, PT, PT, PT, 0x80, 0x8 ;  /* 0x000000000008781c */ /* 0x000fe20003f8f070 */
[----:B------:R-:W-:Y:S02]  /*4a50*/  UPRMT UR4, UR13, 0x654, UR4 ;  /* 0x000006540d047896 */ /* 0x000fe40008000004 */
[----:B------:R-:W-:-:S04]  /*4a60*/  UISETP.NE.AND UP0, UPT, UR15, 0x8, UPT ;  /* 0x000000080f00788c */ /* 0x000fc8000bf05270 */
[----:B------:R-:W-:-:S03]  /*4a70*/  USEL UR15, UR15, URZ, UP0 ;  /* 0x000000ff0f0f7287 */ /* 0x000fc60008000000 */
[----:B------:R-:W-:Y:S01]  /*4a80*/  SYNCS.ARRIVE.TRANS64.RED.A1T0 RZ, [UR4], RZ ;  /* 0x000000ffffff79a7 */ /* 0x000fe20008100404 */
[----:B------:R-:W-:-:S06]  /*4a90*/  USEL UR4, URZ, 0x1, UP0 ;  /* 0x00000001ff047887 */ /* 0x000fcc0008000000 */
[----:B------:R-:W-:Y:S01]  /*4aa0*/  LOP3.LUT R16, R16, UR4, RZ, 0x3c, !PT ;  /* 0x0000000410107c12 */ /* 0x000fe2000f8e3cff */
[----:B------:R-:W-:Y:S06]  /*4ab0*/  @P0 BRA `(.L_x_49) ;  /* 0xffffffec00a00947 */ /* 0x000fec000383ffff */
[----:B------:R-:W-:Y:S01]  /*4ac0*/  UIADD3 UR12, UPT, UPT, UR12, 0x38, URZ ;  /* 0x000000380c0c7890 */ /* 0x000fe2000fffe0ff */
[----:B------:R-:W-:-:S03]  /*4ad0*/  SHF.L.U32 R3, R19, 0x1f, RZ ;  /* 0x0000001f13037819 */ /* 0x000fc600000006ff */
[----:B------:R-:W-:-:S09]  /*4ae0*/  ULEA UR4, UR14, UR12, 0x3 ;  /* 0x0000000c0e047291 */ /* 0x000fd2000f8e18ff */
[----:B------:R-:W1:Y:S02]  /*4af0*/  SYNCS.PHASECHK.TRANS64.TRYWAIT P0, [UR4], R3 ;  /* 0x00000003ff0075a7 */ /* 0x000e640008001104 */
[----:B-1----:R-:W-:Y:S05]  /*4b00*/  @!P0 BRA `(.L_x_50) ;  /* 0x000000d000348947 */ /* 0x002fea0003800000 */
.L_x_247:
[----:B------:R-:W-:-:S04]  /*4b10*/  UIADD3 UR5, UPT, UPT, UR14, 0x1, URZ ;  /* 0x000000010e057890 */ /* 0x000fc8000fffe0ff */
[----:B------:R-:W-:-:S04]  /*4b20*/  UISETP.NE.AND UP0, UPT, UR5, 0x7, UPT ;  /* 0x000000070500788c */ /* 0x000fc8000bf05270 */
[----:B------:R-:W-:Y:S02]  /*4b30*/  USEL UR6, URZ, 0x1, UP0 ;  /* 0x00000001ff067887 */ /* 0x000fe40008000000 */
[----:B------:R-:W-:-:S04]  /*4b40*/  USEL UR5, UR5, URZ, UP0 ;  /* 0x000000ff05057287 */ /* 0x000fc80008000000 */
[----:B------:R-:W-:Y:S01]  /*4b50*/  ULEA UR4, UR5, UR12, 0x3 ;  /* 0x0000000c05047291 */ /* 0x000fe2000f8e18ff */
[----:B------:R-:W-:-:S04]  /*4b60*/  LOP3.LUT R2, R19, UR6, RZ, 0x3c, !PT ;  /* 0x0000000613027c12 */ /* 0x000fc8000f8e3cff */
[----:B-1----:R-:W-:-:S04]  /*4b70*/  SHF.L.U32 R3, R2, 0x1f, RZ ;  /* 0x0000001f02037819 */ /* 0x002fc800000006ff */
[----:B------:R-:W1:Y:S02]  /*4b80*/  SYNCS.PHASECHK.TRANS64.TRYWAIT P0, [UR4], R3 ;  /* 0x00000003ff0075a7 */ /* 0x000e640008001104 */
[----:B-1----:R-:W-:Y:S05]  /*4b90*/  @!P0 BRA `(.L_x_51) ;  /* 0x000000d000288947 */ /* 0x002fea0003800000 */
.L_x_249:
        /* <DEDUP_REMOVED lines=9> */
.L_x_251:
        /* <DEDUP_REMOVED lines=9> */
.L_x_253:
        /* <DEDUP_REMOVED lines=9> */
.L_x_255:
        /* <DEDUP_REMOVED lines=9> */
.L_x_257:
[----:B------:R-:W-:-:S04]  /*4de0*/  UIADD3 UR5, UPT, UPT, UR5, 0x1, URZ ;  /* 0x0000000105057890 */ /* 0x000fc8000fffe0ff */
[----:B------:R-:W-:-:S04]  /*4df0*/  UISETP.NE.AND UP0, UPT, UR5, 0x7, UPT ;  /* 0x000000070500788c */ /* 0x000fc8000bf05270 */
[----:B------:R-:W-:Y:S02]  /*4e00*/  USEL UR4, URZ, 0x1, UP0 ;  /* 0x00000001ff047887 */ /* 0x000fe40008000000 */
[----:B------:R-:W-:-:S04]  /*4e10*/  USEL UR5, UR5, URZ, UP0 ;  /* 0x000000ff05057287 */ /* 0x000fc80008000000 */
[----:B------:R-:W-:Y:S01]  /*4e20*/  LOP3.LUT R2, R2, UR4, RZ, 0x3c, !PT ;  /* 0x0000000402027c12 */ /* 0x000fe2000f8e3cff */
[----:B------:R-:W-:-:S12]  /*4e30*/  ULEA UR5, UR5, UR12, 0x3 ;  /* 0x0000000c05057291 */ /* 0x000fd8000f8e18ff */
.L_x_56:
[----:B-1----:R-:W-:Y:S02]  /*4e40*/  SHF.L.U32 R3, R2, 0x1f, RZ ;  /* 0x0000001f02037819 */ /* 0x002fe400000006ff */
[----:B------:R-:W-:-:S04]  /*4e50*/  MOV R0, UR5 ;  /* 0x0000000500007c02 */ /* 0x000fc80008000f00 */
[----:B------:R1:W2:Y:S03]  /*4e60*/  SYNCS.PHASECHK.TRANS64.TRYWAIT P0, [R0+URZ], R3 ;  /* 0x00000003000075a7 */ /* 0x0002a600080011ff */
[----:B--2---:R-:W-:Y:S05]  /*4e70*/  @!P0 NANOSLEEP.SYNCS 0x989680 ;  /* 0x009896800000895d */ /* 0x004fea0003900000 */
[----:B------:R-:W2:Y:S02]  /*4e80*/  @!P0 SYNCS.PHASECHK.TRANS64 P0, [R0+URZ], R3 ;  /* 0x00000003000085a7 */ /* 0x000ea400080010ff */
[----:B--2---:R-:W-:Y:S05]  /*4e90*/  @P0 EXIT ;  /* 0x000000000000094d */ /* 0x004fea0003800000 */
[----:B------:R-:W-:Y:S05]  /*4ea0*/  BRA `(.L_x_56) ;  /* 0xfffffffc00e47947 */ /* 0x000fea000383ffff */
.L_x_25:
[----:B------:R-:W-:-:S04]  /*4eb0*/  UISETP.LT.U32.AND UP0, UPT, UR37, 0x9, UPT ;  /* 0x000000092500788c */ /* 0x000fc8000bf01070 */
[----:B------:R-:W-:-:S04]  /*4ec0*/  USEL UR4, UR37, 0x9, UP0 ;  /* 0x0000000925047887 */ /* 0x000fc80008000000 */
[----:B------:R-:W-:-:S12]  /*4ed0*/  USHF.L.U32 UR4, UR4, 0x2, URZ ;  /* 0x0000000204047899 */ /* 0x000fd800080006ff */
[----:B------:R-:W3:Y:S02]  /*4ee0*/  LDCU UR6, c[0x2][UR4] ;  /* 0x00800000040677ac */ /* 0x000ee40008000800 */
[----:B---3--:R-:W-:-:S10]  /*4ef0*/  USHF.R.S32.HI UR7, URZ, 0x1f, UR6 ;  /* 0x0000001fff077899 */ /* 0x008fd40008011406 */
.L_x_303:
[----:B--2---:R-:W-:Y:S05]  /*4f00*/  BRXU UR6 -0x4f10                                                                                                                                                                                                                                                                                                                                                                                                                                                                                                                                                                                                                                                                                                                                                                                                                                                                                                                                                                                                                                                                                                                                                                                                                                                                                                                                                                                                                                   (*"BRANCH_TARGETS .L_x_304,.L_x_305,.L_x_312"*) ;  /* 0xffffffb0063c7958 */ /* 0x004fea000b83ffff */
.L_x_305:
[----:B------:R-:W-:-:S09]  /*4f10*/  UISETP.NE.AND UP0, UPT, UR37, 0x1, UPT ;  /* 0x000000012500788c */ /* 0x000fd2000bf05270 */
[----:B------:R-:W-:Y:S05]  /*4f20*/  BRA.U UP0, `(.L_x_57) ;  /* 0x0000003900487547 */ /* 0x000fea000b800000 */
[----:B------:R-:W-:-:S08]  /*4f30*/  NOP ;  /* 0x0000000000007918 */ /* 0x000fd00000000000 */
[----:B-1--45:R-:W1:-:S00]  /*4f40*/  USETMAXREG.DEALLOC.CTAPOOL 0x88 ;  /* 0x00000088000079c8 */ /* 0x032e4000080e0500 */
[----:B------:R-:W2:Y:S01]  /*4f50*/  LDCU.64 UR14, c[0x0][0xba0] ;  /* 0x00017400ff0e77ac */ /* 0x000ea20008000a00 */
[----:B-1----:R-:W-:Y:S01]  /*4f60*/  HFMA2 R0, -RZ, RZ, 0, 5.9604644775390625e-08 ;  /* 0x00000001ff007431 */ /* 0x002fe200000001ff */
[----:B------:R-:W-:Y:S01]  /*4f70*/  PRMT R9, RZ, 0x7610, R9 ;  /* 0x00007610ff097816 */ /* 0x000fe20000000009 */
[----:B------:R-:W1:Y:S01]  /*4f80*/  LDCU.64 UR12, c[0x0][0xbb8] ;  /* 0x00017700ff0c77ac */ /* 0x000e620008000a00 */
[----:B------:R-:W3:Y:S01]  /*4f90*/  LDCU UR4, c[0x0][0xbdc] ;  /* 0x00017b80ff0477ac */ /* 0x000ee20008000800 */
[----:B------:R-:W4:Y:S01]  /*4fa0*/  LDCU UR19, c[0x0][0xb80] ;  /* 0x00017000ff1377ac */ /* 0x000f220008000800 */
[----:B------:R-:W-:Y:S01]  /*4fb0*/  UMOV UR5, 0xffffffff ;  /* 0xffffffff00057882 */ /* 0x000fe20000000000 */
[----:B------:R-:W-:Y:S01]  /*4fc0*/  UMOV UR20, URZ ;  /* 0x000000ff00147c82 */ /* 0x000fe20008000000 */
[----:B--2---:R-:W-:-:S04]  /*4fd0*/  UIADD3 UR18, UP0, UPT, UR14, -0x1, URZ ;  /* 0xffffffff0e127890 */ /* 0x004fc8000ff1e0ff */
[----:B------:R-:W-:Y:S02]  /*4fe0*/  UIADD3.X UR15, UPT, UPT, UR15, -0x1, URZ, UP0, !UPT ;  /* 0xffffffff0f0f7890 */ /* 0x000fe400087fe4ff */
[----:B-1----:R-:W-:Y:S02]  /*4ff0*/  UIADD3 UR14, UP0, UPT, UR12, -0x1, URZ ;  /* 0xffffffff0c0e7890 */ /* 0x002fe4000ff1e0ff */
[----:B---3--:R-:W-:Y:S02]  /*5000*/  USHF.L.U32 UR4, UR5, UR4, URZ ;  /* 0x0000000405047299 */ /* 0x008fe400080006ff */
[----:B------:R-:W-:Y:S02]  /*5010*/  UIADD3.X UR13, UPT, UPT, UR13, -0x1, URZ, UP0, !UPT ;  /* 0xffffffff0d0d7890 */ /* 0x000fe400087fe4ff */
[----:B----4-:R-:W-:Y:S02]  /*5020*/  UIADD3 UR19, UPT, UPT, UR19, -0x1, URZ ;  /* 0xffffffff13137890 */ /* 0x010fe4000fffe0ff */
[----:B------:R-:W-:-:S12]  /*5030*/  ULOP3.LUT UR12, URZ, UR4, URZ, 0x33, !UPT ;  /* 0x00000004ff0c7292 */ /* 0x000fd8000f8e33ff */
.L_x_74:
[----:B-1----:R-:W1:Y:S01]  /*5040*/  LDC.64 R2, c[0x0][0xbd0] ;  /* 0x0002f400ff027b82 */ /* 0x002e620000000a00 */
[----:B------:R-:W-:Y:S01]  /*5050*/  UIADD3 UR24, UP0, UPT, UR24, UR30, URZ ;  /* 0x0000001e18187290 */ /* 0x000fe2000ff1e0ff */
[----:B------:R-:W-:Y:S01]  /*5060*/  ISETP.NE.AND P1, PT, RZ, UR16, PT ;  /* 0x00000010ff007c0c */ /* 0x000fe2000bf25270 */
[----:B------:R-:W-:Y:S01]  /*5070*/  IMAD.MOV.U32 R18, RZ, RZ, -0x1 ;  /* 0xffffffffff127424 */ /* 0x000fe200078e00ff */
[----:B------:R-:W-:Y:S01]  /*5080*/  PLOP3.LUT P2, PT, PT, PT, PT, 0x80, 0x8 ;  /* 0x000000000008781c */ /* 0x000fe20003f4f070 */
[----:B------:R-:W-:Y:S01]  /*5090*/  UIADD3.X UR17, UPT, UPT, UR17, UR25, URZ, UP0, !UPT ;  /* 0x0000001911117290 */ /* 0x000fe200087fe4ff */
[----:B------:R-:W-:Y:S02]  /*50a0*/  IMAD.MOV.U32 R10, RZ, RZ, -0x1 ;  /* 0xffffffffff0a7424 */ /* 0x000fe400078e00ff */
[----:B------:R-:W-:Y:S02]  /*50b0*/  P2R R11, PR, RZ, 0x4 ;  /* 0x00000004ff0b7803 */ /* 0x000fe40000000000 */
[----:B-1----:R-:W-:Y:S01]  /*50c0*/  ISETP.LE.U32.AND P0, PT, R2, UR24, PT ;  /* 0x0000001802007c0c */ /* 0x002fe2000bf03070 */
[----:B------:R-:W-:-:S05]  /*50d0*/  IMAD.U32 R2, RZ, RZ, UR17 ;  /* 0x00000011ff027e24 */ /* 0x000fca000f8e00ff */
[----:B------:R-:W-:Y:S01]  /*50e0*/  ISETP.GE.U32.AND.EX P0, PT, R2, R3, PT, P0 ;  /* 0x000000030200720c */ /* 0x000fe20003f06100 */
[----:B------:R-:W-:Y:S02]  /*50f0*/  IMAD.MOV.U32 R3, RZ, RZ, RZ ;  /* 0x000000ffff037224 */ /* 0x000fe400078e00ff */
[----:B------:R-:W-:-:S10]  /*5100*/  IMAD.MOV.U32 R2, RZ, RZ, -0x1 ;  /* 0xffffffffff027424 */ /* 0x000fd400078e00ff */
[----:B----45:R-:W-:Y:S05]  /*5110*/  @P0 BRA P1, `(.L_x_58) ;  /* 0x00000018000c0947 */ /* 0x030fea0000800000 */
[----:B------:R-:W-:Y:S01]  /*5120*/  IADD3 R16, P1, PT, R14, UR41, RZ ;  /* 0x000000290e107c10 */ /* 0x000fe2000ff3e0ff */
[----:B------:R-:W-:-:S03]  /*5130*/  IMAD.U32 R10, RZ, RZ, UR17 ;  /* 0x00000011ff0a7e24 */ /* 0x000fc6000f8e00ff */
[----:B------:R-:W-:Y:S02]  /*5140*/  ISETP.LE.U32.AND P0, PT, R16, UR24, PT ;  /* 0x0000001810007c0c */ /* 0x000fe4000bf03070 */
[----:B------:R-:W-:-:S04]  /*5150*/  IADD3.X R19, PT, PT, R15, UR40, RZ, P1, !PT ;  /* 0x000000280f137c10 */ /* 0x000fc80008ffe4ff */
[----:B------:R-:W-:-:S13]  /*5160*/  ISETP.GE.U32.AND.EX P0, PT, R10, R19, PT, P0 ;  /* 0x000000130a00720c */ /* 0x000fda0003f06100 */
[----:B------:R-:W-:Y:S05]  /*5170*/  @!P0 BRA `(.L_x_59) ;  /* 0x0000001000f08947 */ /* 0x000fea0003800000 */
[----:B------:R-:W1:Y:S01]  /*5180*/  LDCU UR21, c[0x0][0xbe8] ;  /* 0x00017d00ff1577ac */ /* 0x000e620008000800 */
[----:B------:R-:W-:Y:S01]  /*5190*/  IMAD.IADD R23, R8, 0x1, R21 ;  /* 0x0000000108177824 */ /* 0x000fe200078e0215 */
[----:B------:R-:W-:Y:S01]  /*51a0*/  MOV R14, R6 ;  /* 0x00000006000e7202 */ /* 0x000fe20000000f00 */
[----:B------:R-:W-:Y:S02]  /*51b0*/  IMAD.MOV.U32 R16, RZ, RZ, R7 ;  /* 0x000000ffff107224 */ /* 0x000fe400078e0007 */
[----:B------:R-:W-:-:S05]  /*51c0*/  VIADD R10, R23, 0x20 ;  /* 0x00000020170a7836 */ /* 0x000fca0000000000 */
[----:B-1----:R-:W-:-:S13]  /*51d0*/  ISETP.GE.AND P0, PT, R10, UR21, PT ;  /* 0x000000150a007c0c */ /* 0x002fda000bf06270 */
[----:B------:R-:W1:Y:S01]  /*51e0*/  @!P0 LDC.64 R20, c[0x0][0xbf0] ;  /* 0x0002fc00ff148b82 */ /* 0x000e620000000a00 */
[----:B------:R-:W-:Y:S01]  /*51f0*/  BSSY.RECONVERGENT B0, `(.L_x_60) ;  /* 0x0000062000007945 */ /* 0x000fe20003800200 */
[----:B------:R-:W-:Y:S01]  /*5200*/  HFMA2 R15, -RZ, RZ, 0, 0 ;  /* 0x00000000ff0f7431 */ /* 0x000fe200000001ff */
[----:B------:R-:W-:Y:S01]  /*5210*/  MOV R18, 0x7fffffff ;  /* 0x7fffffff00127802 */ /* 0x000fe20000000f00 */
[----:B-1----:R-:W-:-:S05]  /*5220*/  @!P0 IMAD.WIDE R20, R23, 0xc, R20 ;  /* 0x0000000c17148825 */ /* 0x002fca00078e0214 */
[----:B------:R1:W5:Y:S04]  /*5230*/  @!P0 LDG.E R6, desc[UR50][R20.64+0x180] ;  /* 0x0001803214068981 */ /* 0x000368000c1e1900 */
[----:B------:R1:W5:Y:S01]  /*5240*/  @!P0 LDG.E R7, desc[UR50][R20.64+0x184] ;  /* 0x0001843214078981 */ /* 0x000362000c1e1900 */
[----:B------:R-:W-:-:S13]  /*5250*/  ISETP.GE.AND P0, PT, R23, UR21, PT ;  /* 0x0000001517007c0c */ /* 0x000fda000bf06270 */
[----:B------:R-:W-:Y:S05]  /*5260*/  @P0 BRA `(.L_x_61) ;  /* 0x0000000400680947 */ /* 0x000fea0003800000 */
[----:B------:R-:W-:Y:S01]  /*5270*/  IABS R13, R5 ;  /* 0x00000005000d7213 */ /* 0x000fe20000000000 */
[----:B------:R-:W2:Y:S01]  /*5280*/  LDCU.128 UR4, c[0x0][0xbc0] ;  /* 0x00017800ff0477ac */ /* 0x000ea20008000c00 */
[----:B------:R-:W-:Y:S02]  /*5290*/  IABS R12, R4 ;  /* 0x00000004000c7213 */ /* 0x000fe40000000000 */
[----:B------:R-:W3:Y:S01]  /*52a0*/  I2F.RP R24, R13 ;  /* 0x0000000d00187306 */ /* 0x000ee20000209400 */
[----:B------:R-:W4:Y:S01]  /*52b0*/  LDCU.64 UR8, c[0x0][0xbb0] ;  /* 0x00017600ff0877ac */ /* 0x000f220008000a00 */
[----:B-1----:R-:W-:Y:S02]  /*52c0*/  IADD3 R20, P2, PT, R16, UR14, RZ ;  /* 0x0000000e10147c10 */ /* 0x002fe4000ff5e0ff */
[----:B------:R-:W-:Y:S01]  /*52d0*/  IADD3 R15, P0, PT, R14, UR18, RZ ;  /* 0x000000120e0f7c10 */ /* 0x000fe2000ff1e0ff */
[----:B------:R-:W1:Y:S01]  /*52e0*/  LDCU.64 UR10, c[0x0][0xba8] ;  /* 0x00017500ff0a77ac */ /* 0x000e620008000a00 */
[----:B------:R-:W-:-:S02]  /*52f0*/  LEA.HI.X.SX32 R19, R16, UR13, 0x1, P2 ;  /* 0x0000000d10137c11 */ /* 0x000fc400090f0eff */
[----:B------:R-:W1:Y:S01]  /*5300*/  I2F.RP R10, R12 ;  /* 0x0000000c000a7306 */ /* 0x000e620000209400 */
[----:B------:R-:W-:Y:S02]  /*5310*/  LEA.HI.X.SX32 R14, R14, UR15, 0x1, P0 ;  /* 0x0000000f0e0e7c11 */ /* 0x000fe400080f0eff */
[----:B--2---:R-:W-:-:S05]  /*5320*/  IADD3 R22, P1, PT, R20, UR7, RZ ;  /* 0x0000000714167c10 */ /* 0x004fca000ff3e0ff */
[----:B---3--:R-:W2:Y:S01]  /*5330*/  MUFU.RCP R24, R24 ;  /* 0x0000001800187308 */ /* 0x008ea20000001000 */
[----:B----4-:R-:W-:Y:S01]  /*5340*/  IADD3 R18, P0, PT, R15, UR9, RZ ;  /* 0x000000090f127c10 */ /* 0x010fe2000ff1e0ff */
[----:B------:R-:W-:Y:S02]  /*5350*/  IMAD.X R21, RZ, RZ, R19, P1 ;  /* 0x000000ffff157224 */ /* 0x000fe400008e0613 */
[----:B------:R-:W-:-:S04]  /*5360*/  IMAD.WIDE.U32 R36, R22, UR4, RZ ;  /* 0x0000000416247c25 */ /* 0x000fc8000f8e00ff */
[----:B-1----:R-:W1:Y:S01]  /*5370*/  MUFU.RCP R10, R10 ;  /* 0x0000000a000a7308 */ /* 0x002e620000001000 */
[----:B------:R-:W-:Y:S02]  /*5380*/  IMAD.X R16, RZ, RZ, R14, P0 ;  /* 0x000000ffff107224 */ /* 0x000fe400000e060e */
[----:B------:R-:W-:-:S04]  /*5390*/  IMAD.WIDE.U32 R26, R21, UR4, RZ ;  /* 0x00000004151a7c25 */ /* 0x000fc8000f8e00ff */
[----:B------:R-:W-:-:S04]  /*53a0*/  IMAD.WIDE.U32 R28, R16, UR10, RZ ;  /* 0x0000000a101c7c25 */ /* 0x000fc8000f8e00ff */
[----:B--2---:R-:W-:Y:S02]  /*53b0*/  VIADD R24, R24, 0xffffffe ;  /* 0x0ffffffe18187836 */ /* 0x004fe40000000000 */
[----:B------:R-:W-:Y:S02]  /*53c0*/  IMAD.WIDE.U32 R26, P0, R22, UR5, R26 ;  /* 0x00000005161a7c25 */ /* 0x000fe4000f80001a */
[----:B------:R-:W2:Y:S02]  /*53d0*/  F2I.FTZ.U32.TRUNC.NTZ R25, R24 ;  /* 0x0000001800197305 */ /* 0x000ea4000021f000 */
[----:B------:R-:W-:Y:S01]  /*53e0*/  IMAD.WIDE.U32 R28, P1, R18, UR11, R28 ;  /* 0x0000000b121c7c25 */ /* 0x000fe2000f82001c */
[----:B------:R-:W-:-:S03]  /*53f0*/  IADD3 RZ, P2, PT, R37, R26, RZ ;  /* 0x0000001a25ff7210 */ /* 0x000fc60007f5e0ff */
[----:B------:R-:W-:-:S04]  /*5400*/  IMAD.WIDE.U32 R34, R18, UR10, RZ ;  /* 0x0000000a12227c25 */ /* 0x000fc8000f8e00ff */
[----:B-1----:R-:W-:Y:S02]  /*5410*/  VIADD R10, R10, 0xffffffe ;  /* 0x0ffffffe0a0a7836 */ /* 0x002fe40000000000 */
[----:B------:R-:W-:Y:S01]  /*5420*/  IMAD.X R33, RZ, RZ, RZ, P1 ;  /* 0x000000ffff217224 */ /* 0x000fe200008e06ff */
[----:B------:R-:W-:Y:S01]  /*5430*/  IADD3 RZ, P1, PT, R35, R28, RZ ;  /* 0x0000001c23ff7210 */ /* 0x000fe20007f3e0ff */
[----:B------:R-:W-:Y:S02]  /*5440*/  IMAD.MOV.U32 R30, RZ, RZ, R27 ;  /* 0x000000ffff1e7224 */ /* 0x000fe400078e001b */
[----:B------:R-:W1:Y:S01]  /*5450*/  F2I.FTZ.U32.TRUNC.NTZ R27, R10 ;  /* 0x0000000a001b7305 */ /* 0x000e62000021f000 */
[----:B------:R-:W-:Y:S02]  /*5460*/  IMAD.MOV.U32 R32, RZ, RZ, R29 ;  /* 0x000000ffff207224 */ /* 0x000fe400078e001d */
[----:B------:R-:W-:Y:S01]  /*5470*/  IMAD.X R31, RZ, RZ, RZ, P0 ;  /* 0x000000ffff1f7224 */ /* 0x000fe200000e06ff */
[----:B------:R-:W-:Y:S01]  /*5480*/  ISETP.NE.U32.AND P0, PT, RZ, UR10, PT ;  /* 0x0000000aff007c0c */ /* 0x000fe2000bf05070 */
[----:B------:R-:W-:Y:S01]  /*5490*/  IMAD.WIDE.U32.X R32, R16, UR11, R32, P1 ;  /* 0x0000000b10207c25 */ /* 0x000fe200088e0420 */
[----:B------:R-:W-:-:S02]  /*54a0*/  ISETP.NE.U32.AND P1, PT, RZ, UR4, PT ;  /* 0x00000004ff007c0c */ /* 0x000fc4000bf25070 */
[----:B------:R-:W-:Y:S01]  /*54b0*/  ISETP.NE.AND.EX P0, PT, RZ, UR11, PT, P0 ;  /* 0x0000000bff007c0c */ /* 0x000fe2000bf05300 */
[----:B--2---:R-:W-:Y:S01]  /*54c0*/  IMAD.MOV R18, RZ, RZ, -R25 ;  /* 0x000000ffff127224 */ /* 0x004fe200078e0a19 */
[----:B------:R-:W-:Y:S01]  /*54d0*/  ISETP.NE.AND.EX P1, PT, RZ, UR5, PT, P1 ;  /* 0x00000005ff007c0c */ /* 0x000fe2000bf25310 */
[----:B------:R-:W-:Y:S01]  /*54e0*/  IMAD.WIDE.U32.X R30, R21, UR5, R30, P2 ;  /* 0x00000005151e7c25 */ /* 0x000fe200090e041e */
[----:B------:R-:W-:Y:S02]  /*54f0*/  SEL R15, R15, R32, !P0 ;  /* 0x000000200f0f7207 */ /* 0x000fe40004000000 */
[----:B------:R-:W-:Y:S01]  /*5500*/  SEL R14, R14, R33, !P0 ;  /* 0x000000210e0e7207 */ /* 0x000fe20004000000 */
[----:B------:R-:W-:Y:S01]  /*5510*/  IMAD R21, R18, R13, RZ ;  /* 0x0000000d12157224 */ /* 0x000fe200078e02ff */
[----:B------:R-:W-:Y:S01]  /*5520*/  SEL R20, R20, R30, !P1 ;  /* 0x0000001e14147207 */ /* 0x000fe20004800000 */
[----:B------:R-:W-:Y:S01]  /*5530*/  IMAD.MOV.U32 R24, RZ, RZ, RZ ;  /* 0x000000ffff187224 */ /* 0x000fe200078e00ff */
[----:B------:R-:W-:Y:S01]  /*5540*/  SEL R19, R19, R31, !P1 ;  /* 0x0000001f13137207 */ /* 0x000fe20004800000 */
[----:B-1----:R-:W-:Y:S01]  /*5550*/  IMAD.MOV R10, RZ, RZ, -R27 ;  /* 0x000000ffff0a7224 */ /* 0x002fe200078e0a1b */
[----:B------:R-:W-:Y:S01]  /*5560*/  SHF.R.U64 R14, R15, UR8, R14 ;  /* 0x000000080f0e7c19 */ /* 0x000fe2000800120e */
[----:B------:R-:W-:Y:S01]  /*5570*/  IMAD.HI.U32 R21, R25, R21, R24 ;  /* 0x0000001519157227 */ /* 0x000fe200078e0018 */
[----:B------:R-:W-:-:S02]  /*5580*/  SHF.R.U64 R25, R20, UR6, R19 ;  /* 0x0000000614197c19 */ /* 0x000fc40008001213 */
[----:B------:R-:W-:Y:S01]  /*5590*/  IADD3 R20, PT, PT, R5, -0x1, R14 ;  /* 0xffffffff05147810 */ /* 0x000fe20007ffe00e */
[----:B------:R-:W-:Y:S01]  /*55a0*/  IMAD.MOV.U32 R19, RZ, RZ, R10 ;  /* 0x000000ffff137224 */ /* 0x000fe200078e000a */
[----:B------:R-:W-:Y:S01]  /*55b0*/  IABS R15, R5 ;  /* 0x00000005000f7213 */ /* 0x000fe20000000000 */
[----:B------:R-:W-:Y:S01]  /*55c0*/  IMAD.MOV.U32 R26, RZ, RZ, RZ ;  /* 0x000000ffff1a7224 */ /* 0x000fe200078e00ff */
[----:B------:R-:W-:Y:S01]  /*55d0*/  IADD3 R18, PT, PT, R4, -0x1, R25 ;  /* 0xffffffff04127810 */ /* 0x000fe20007ffe019 */
[----:B------:R-:W-:Y:S01]  /*55e0*/  IMAD R19, R19, R12, RZ ;  /* 0x0000000c13137224 */ /* 0x000fe200078e02ff */
[----:B------:R-:W-:Y:S01]  /*55f0*/  IABS R16, R20 ;  /* 0x0000001400107213 */ /* 0x000fe20000000000 */
[----:B------:R-:W-:Y:S01]  /*5600*/  IMAD.MOV R15, RZ, RZ, -R15 ;  /* 0x000000ffff0f7224 */ /* 0x000fe200078e0a0f */
[----:B------:R-:W-:Y:S01]  /*5610*/  IABS R10, R4 ;  /* 0x00000004000a7213 */ /* 0x000fe20000000000 */
[----:B------:R-:W-:Y:S01]  /*5620*/  IMAD.HI.U32 R19, R27, R19, R26 ;  /* 0x000000131b137227 */ /* 0x000fe200078e001a */
[----:B------:R-:W-:-:S02]  /*5630*/  IABS R14, R18 ;  /* 0x00000012000e7213 */ /* 0x000fc40000000000 */
[----:B------:R-:W-:Y:S01]  /*5640*/  ISETP.GE.AND P4, PT, R20, RZ, PT ;  /* 0x000000ff1400720c */ /* 0x000fe20003f86270 */
[----:B------:R-:W-:Y:S01]  /*5650*/  IMAD.HI.U32 R21, R21, R16, RZ ;  /* 0x0000001015157227 */ /* 0x000fe200078e00ff */
[----:B------:R-:W-:-:S03]  /*5660*/  ISETP.GE.AND P2, PT, R18, RZ, PT ;  /* 0x000000ff1200720c */ /* 0x000fc60003f46270 */
[----:B------:R-:W-:Y:S02]  /*5670*/  IMAD.MOV R10, RZ, RZ, -R10 ;  /* 0x000000ffff0a7224 */ /* 0x000fe400078e0a0a */
[----:B------:R-:W-:-:S04]  /*5680*/  IMAD.HI.U32 R19, R19, R14, RZ ;  /* 0x0000000e13137227 */ /* 0x000fc800078e00ff */
[----:B------:R-:W-:Y:S02]  /*5690*/  IMAD R16, R21, R15, R16 ;  /* 0x0000000f15107224 */ /* 0x000fe400078e0210 */
[----:B------:R-:W-:Y:S02]  /*56a0*/  IMAD R19, R19, R10, R14 ;  /* 0x0000000a13137224 */ /* 0x000fe400078e020e */
[----:B------:R-:W1:Y:S01]  /*56b0*/  LDC R10, c[0x0][0xbe0] ;  /* 0x0002f800ff0a7b82 */ /* 0x000e620000000800 */
[----:B------:R-:W-:Y:S02]  /*56c0*/  ISETP.GT.U32.AND P1, PT, R13, R16, PT ;  /* 0x000000100d00720c */ /* 0x000fe40003f24070 */
[----:B------:R-:W-:-:S11]  /*56d0*/  ISETP.GT.U32.AND P0, PT, R12, R19, PT ;  /* 0x000000130c00720c */ /* 0x000fd60003f04070 */
[----:B------:R-:W-:Y:S01]  /*56e0*/  @!P1 IMAD.IADD R16, R16, 0x1, -R13 ;  /* 0x0000000110109824 */ /* 0x000fe200078e0a0d */
[----:B------:R-:W-:Y:S01]  /*56f0*/  ISETP.NE.AND P1, PT, RZ, UR27, PT ;  /* 0x0000001bff007c0c */ /* 0x000fe2000bf25270 */
[----:B------:R-:W-:-:S03]  /*5700*/  @!P0 IMAD.IADD R19, R19, 0x1, -R12 ;  /* 0x0000000113138824 */ /* 0x000fc600078e0a0c */
[----:B------:R-:W-:Y:S02]  /*5710*/  ISETP.GT.U32.AND P0, PT, R13, R16, PT ;  /* 0x000000100d00720c */ /* 0x000fe40003f04070 */
[----:B------:R-:W-:-:S11]  /*5720*/  ISETP.GT.U32.AND P3, PT, R12, R19, PT ;  /* 0x000000130c00720c */ /* 0x000fd60003f64070 */
[----:B------:R-:W-:Y:S01]  /*5730*/  @!P0 IMAD.IADD R16, R16, 0x1, -R13 ;  /* 0x0000000110108824 */ /* 0x000fe200078e0a0d */
[----:B------:R-:W-:Y:S01]  /*5740*/  ISETP.NE.AND P0, PT, RZ, UR26, PT ;  /* 0x0000001aff007c0c */ /* 0x000fe2000bf05270 */
[----:B------:R-:W-:Y:S02]  /*5750*/  @!P3 IMAD.IADD R19, R19, 0x1, -R12 ;  /* 0x000000011313b824 */ /* 0x000fe400078e0a0c */
[----:B------:R-:W-:Y:S01]  /*5760*/  @!P4 IMAD.MOV R16, RZ, RZ, -R16 ;  /* 0x000000ffff10c224 */ /* 0x000fe200078e0a10 */
[----:B------:R-:W-:Y:S01]  /*5770*/  @!P1 LOP3.LUT R16, RZ, UR27, RZ, 0x33, !PT ;  /* 0x0000001bff109c12 */ /* 0x000fe2000f8e33ff */
[----:B------:R-:W-:-:S04]  /*5780*/  @!P2 IMAD.MOV R19, RZ, RZ, -R19 ;  /* 0x000000ffff13a224 */ /* 0x000fc800078e0a13 */
[----:B------:R-:W-:-:S04]  /*5790*/  IMAD.IADD R16, R20, 0x1, -R16 ;  /* 0x0000000114107824 */ /* 0x000fc800078e0a10 */
[----:B------:R-:W-:Y:S02]  /*57a0*/  @!P0 LOP3.LUT R19, RZ, UR26, RZ, 0x33, !PT ;  /* 0x0000001aff138c12 */ /* 0x000fe4000f8e33ff */
[----:B-1----:R-:W-:-:S03]  /*57b0*/  ISETP.NE.AND P0, PT, R10, 0x1, PT ;  /* 0x000000010a00780c */ /* 0x002fc60003f05270 */
[----:B------:R-:W-:-:S04]  /*57c0*/  IMAD.IADD R19, R18, 0x1, -R19 ;  /* 0x0000000112137824 */ /* 0x000fc800078e0a13 */
[----:B------:R-:W-:Y:S01]  /*57d0*/  IMAD R18, R16, R19, RZ ;  /* 0x0000001310127224 */ /* 0x000fe200078e02ff */
[----:B------:R-:W-:-:S04]  /*57e0*/  SEL R12, R19, R16, !P0 ;  /* 0x00000010130c7207 */ /* 0x000fc80004000000 */
[----:B------:R-:W-:Y:S02]  /*57f0*/  SHF.R.S32.HI R15, RZ, 0x1f, R18 ;  /* 0x0000001fff0f7819 */ /* 0x000fe40000011412 */
[----:B------:R-:W-:Y:S02]  /*5800*/  SHF.R.S32.HI R13, RZ, 0x1f, R12 ;  /* 0x0000001fff0d7819 */ /* 0x000fe4000001140c */
.L_x_61:
[----:B------:R-:W-:Y:S05]  /*5810*/  BSYNC.RECONVERGENT B0 ;  /* 0x0000000000007941 */ /* 0x000fea0003800200 */
.L_x_60:
        /* <DEDUP_REMOVED lines=12> */
[----:B------:R-:W1:Y:S01]  /*58e0*/  SHFL.UP PT, R16, R10, 0x2, RZ ;  /* 0x044000000a107989 */ /* 0x000e6200000e00ff */
        /* <DEDUP_REMOVED lines=8> */
[----:B--2---:R-:W-:-:S05]  /*5970*/  SEL R21, R21, RZ, P1 ;  /* 0x000000ff15157207 */ /* 0x004fca0000800000 */
[----:B------:R-:W-:Y:S02]  /*5980*/  IMAD.X R10, R21, 0x1, R16, P0 ;  /* 0x00000001150a7824 */ /* 0x000fe400000e0610 */
[----:B------:R-:W1:Y:S04]  /*5990*/  SHFL.UP PT, R21, R20, 0x8, RZ ;  /* 0x0500000014157989 */ /* 0x000e6800000e00ff */
        /* <DEDUP_REMOVED lines=10> */
[----:B------:R-:W-:Y:S01]  /*5a40*/  IMAD.X R16, R21, 0x1, R24, P0 ;  /* 0x0000000115107824 */ /* 0x000fe200000e0618 */
[----:B------:R-:W-:Y:S01]  /*5a50*/  IADD3 R10, P0, PT, R19, UR41, RZ ;  /* 0x00000029130a7c10 */ /* 0x000fe2000ff1e0ff */
[----:B------:R-:W-:-:S03]  /*5a60*/  IMAD.U32 R21, RZ, RZ, UR17 ;  /* 0x00000011ff157e24 */ /* 0x000fc6000f8e00ff */
[----:B------:R-:W-:Y:S02]  /*5a70*/  IADD3.X R14, PT, PT, R16, UR40, RZ, P0, !PT ;  /* 0x00000028100e7c10 */ /* 0x000fe400087fe4ff */
[----:B------:R-:W-:-:S04]  /*5a80*/  ISETP.LE.U32.AND P0, PT, R10, UR24, PT ;  /* 0x000000180a007c0c */ /* 0x000fc8000bf03070 */
[----:B------:R-:W-:-:S13]  /*5a90*/  ISETP.GE.U32.AND.EX P0, PT, R21, R14, PT, P0 ;  /* 0x0000000e1500720c */ /* 0x000fda0003f06100 */
[----:B------:R-:W-:-:S04]  /*5aa0*/  VOTE.ANY R20, PT, !P0 ;  /* 0x0000000000147806 */ /* 0x000fc800040e0100 */
[----:B------:R-:W-:-:S13]  /*5ab0*/  ISETP.NE.AND P0, PT, R20, RZ, PT ;  /* 0x000000ff1400720c */ /* 0x000fda0003f05270 */
[----:B------:R-:W-:Y:S05]  /*5ac0*/  @P0 BRA `(.L_x_62) ;  /* 0x00000008004c0947 */ /* 0x000fea0003800000 */
[----:B------:R-:W1:Y:S01]  /*5ad0*/  LDC R15, c[0x0][0xbe0] ;  /* 0x0002f800ff0f7b82 */ /* 0x000e620000000800 */
[----:B------:R-:W2:Y:S01]  /*5ae0*/  LDCU UR21, c[0x0][0xbe8] ;  /* 0x00017d00ff1577ac */ /* 0x000ea20008000800 */
[----:B------:R-:W3:Y:S01]  /*5af0*/  LDCU.64 UR10, c[0x0][0xba8] ;  /* 0x00017500ff0a77ac */ /* 0x000ee20008000a00 */
[----:B------:R-:W4:Y:S01]  /*5b00*/  LDCU.64 UR8, c[0x0][0xbb0] ;  /* 0x00017600ff0877ac */ /* 0x000f220008000a00 */
[----:B------:R-:W1:Y:S02]  /*5b10*/  LDCU.128 UR4, c[0x0][0xbc0] ;  /* 0x00017800ff0477ac */ /* 0x000e640008000c00 */
[----:B-1234-:R-:W-:-:S13]  /*5b20*/  ISETP.NE.AND P6, PT, R15, 0x1, PT ;  /* 0x000000010f00780c */ /* 0x01efda0003fc5270 */
.L_x_65:
[C---:B------:R-:W-:Y:S01]  /*5b30*/  VIADD R15, R23.reuse, 0x40 ;  /* 0x00000040170f7836 */ /* 0x040fe20000000000 */
[----:B-----5:R-:W-:Y:S01]  /*5b40*/  MOV R19, R6 ;  /* 0x0000000600137202 */ /* 0x020fe20000000f00 */
[----:B------:R-:W-:Y:S02]  /*5b50*/  VIADD R23, R23, 0x20 ;  /* 0x0000002017177836 */ /* 0x000fe40000000000 */
[----:B------:R-:W-:Y:S01]  /*5b60*/  IMAD.MOV.U32 R16, RZ, RZ, R7 ;  /* 0x000000ffff107224 */ /* 0x000fe200078e0007 */
[----:B------:R-:W-:-:S13]  /*5b70*/  ISETP.GE.AND P0, PT, R15, UR21, PT ;  /* 0x000000150f007c0c */ /* 0x000fda000bf06270 */
[----:B------:R-:W1:Y:S01]  /*5b80*/  @!P0 LDC.64 R20, c[0x0][0xbf0] ;  /* 0x0002fc00ff148b82 */ /* 0x000e620000000a00 */
[----:B------:R-:W2:Y:S01]  /*5b90*/  SHFL.IDX PT, R14, R14, 0x1f, 0x1f ;  /* 0x03e01f000e0e7f89 */ /* 0x000ea200000e0000 */
[----:B------:R-:W-:Y:S01]  /*5ba0*/  BSSY.RECONVERGENT B0, `(.L_x_63) ;  /* 0x000005d000007945 */ /* 0x000fe20003800200 */
[----:B------:R-:W-:Y:S02]  /*5bb0*/  HFMA2 R15, -RZ, RZ, 0, 0 ;  /* 0x00000000ff0f7431 */ /* 0x000fe400000001ff */
[----:B------:R-:W3:Y:S01]  /*5bc0*/  SHFL.IDX PT, R10, R10, 0x1f, 0x1f ;  /* 0x03e01f000a0a7f89 */ /* 0x000ee200000e0000 */
[----:B-1----:R-:W-:-:S05]  /*5bd0*/  @!P0 IMAD.WIDE R20, R23, 0xc, R20 ;  /* 0x0000000c17148825 */ /* 0x002fca00078e0214 */
[----:B------:R1:W5:Y:S04]  /*5be0*/  @!P0 LDG.E R6, desc[UR50][R20.64+0x180] ;  /* 0x0001803214068981 */ /* 0x000368000c1e1900 */
[----:B------:R1:W5:Y:S01]  /*5bf0*/  @!P0 LDG.E R7, desc[UR50][R20.64+0x184] ;  /* 0x0001843214078981 */ /* 0x000362000c1e1900 */
[----:B------:R-:W-:Y:S02]  /*5c00*/  ISETP.GE.AND P0, PT, R23, UR21, PT ;  /* 0x0000001517007c0c */ /* 0x000fe4000bf06270 */
[----:B------:R-:W-:-:S11]  /*5c10*/  MOV R18, 0x7fffffff ;  /* 0x7fffffff00127802 */ /* 0x000fd60000000f00 */
[----:B--23--:R-:W-:Y:S05]  /*5c20*/  @P0 BRA `(.L_x_64) ;  /* 0x0000000400500947 */ /* 0x00cfea0003800000 */
[----:B------:R-:W-:-:S04]  /*5c30*/  IADD3 R13, P0, PT, R19, UR18, RZ ;  /* 0x00000012130d7c10 */ /* 0x000fc8000ff1e0ff */
[----:B------:R-:W-:Y:S02]  /*5c40*/  LEA.HI.X.SX32 R12, R19, UR15, 0x1, P0 ;  /* 0x0000000f130c7c11 */ /* 0x000fe400080f0eff */
[----:B------:R-:W-:-:S04]  /*5c50*/  IADD3 R19, P0, PT, R16, UR14, RZ ;  /* 0x0000000e10137c10 */ /* 0x000fc8000ff1e0ff */
[----:B------:R-:W-:Y:S02]  /*5c60*/  LEA.HI.X.SX32 R18, R16, UR13, 0x1, P0 ;  /* 0x0000000d10127c11 */ /* 0x000fe400080f0eff */
[----:B------:R-:W-:-:S05]  /*5c70*/  IADD3 R16, P0, PT, R13, UR9, RZ ;  /* 0x000000090d107c10 */ /* 0x000fca000ff1e0ff */
[----:B------:R-:W-:Y:S01]  /*5c80*/  IMAD.X R15, RZ, RZ, R12, P0 ;  /* 0x000000ffff0f7224 */ /* 0x000fe200000e060c */
[----:B-1----:R-:W-:Y:S01]  /*5c90*/  IADD3 R21, P0, PT, R19, UR7, RZ ;  /* 0x0000000713157c10 */ /* 0x002fe2000ff1e0ff */
        /* <DEDUP_REMOVED lines=10> */
[----:B------:R-:W-:-:S04]  /*5d40*/  IMAD.WIDE.U32 R30, R21, UR4, RZ ;  /* 0x00000004151e7c25 */ /* 0x000fc8000f8e00ff */
[----:B------:R-:W-:Y:S01]  /*5d50*/  IMAD.WIDE.U32.X R28, R15, UR11, R28, P0 ;  /* 0x0000000b0f1c7c25 */ /* 0x000fe200080e041c */
[----:B------:R-:W-:-:S03]  /*5d60*/  IADD3 RZ, P0, PT, R31, R26, RZ ;  /* 0x0000001a1fff7210 */ /* 0x000fc60007f1e0ff */
[----:B------:R-:W-:-:S04]  /*5d70*/  IMAD.MOV.U32 R24, RZ, RZ, R27 ;  /* 0x000000ffff187224 */ /* 0x000fc800078e001b */
        /* <DEDUP_REMOVED lines=19> */
[----:B-1----:R-:W-:Y:S01]  /*5eb0*/  VIADD R24, R24, 0xffffffe ;  /* 0x0ffffffe18187836 */ /* 0x002fe20000000000 */
[----:B------:R-:W-:-:S05]  /*5ec0*/  IABS R16, R4 ;  /* 0x0000000400107213 */ /* 0x000fca0000000000 */
[----:B------:R-:W1:Y:S08]  /*5ed0*/  F2I.FTZ.U32.TRUNC.NTZ R25, R24 ;  /* 0x0000001800197305 */ /* 0x000e70000021f000 */
[----:B------:R-:W2:Y:S01]  /*5ee0*/  I2F.RP R26, R16 ;  /* 0x00000010001a7306 */ /* 0x000ea20000209400 */
[----:B-1----:R-:W-:Y:S02]  /*5ef0*/  IMAD.MOV R15, RZ, RZ, -R25 ;  /* 0x000000ffff0f7224 */ /* 0x002fe400078e0a19 */
[----:B------:R-:W-:-:S02]  /*5f00*/  IMAD.MOV.U32 R24, RZ, RZ, RZ ;  /* 0x000000ffff187224 */ /* 0x000fc400078e00ff */
[----:B------:R-:W-:-:S04]  /*5f10*/  IMAD R15, R15, R18, RZ ;  /* 0x000000120f0f7224 */ /* 0x000fc800078e02ff */
[----:B------:R-:W-:Y:S02]  /*5f20*/  IMAD.HI.U32 R15, R25, R15, R24 ;  /* 0x0000000f190f7227 */ /* 0x000fe400078e0018 */
[----:B--2---:R-:W1:Y:S04]  /*5f30*/  MUFU.RCP R24, R26 ;  /* 0x0000001a00187308 */ /* 0x004e680000001000 */
[----:B------:R-:W-:-:S04]  /*5f40*/  IMAD.HI.U32 R15, R15, R13, RZ ;  /* 0x0000000d0f0f7227 */ /* 0x000fc800078e00ff */
[----:B------:R-:W-:Y:S01]  /*5f50*/  IMAD R21, R15, R12, R13 ;  /* 0x0000000c0f157224 */ /* 0x000fe200078e020d */
[----:B------:R-:W-:-:S04]  /*5f60*/  IABS R13, R19 ;  /* 0x00000013000d7213 */ /* 0x000fc80000000000 */
[----:B------:R-:W-:Y:S01]  /*5f70*/  ISETP.GT.U32.AND P0, PT, R18, R21, PT ;  /* 0x000000151200720c */ /* 0x000fe20003f04070 */
[----:B-1----:R-:W-:-:S04]  /*5f80*/  VIADD R24, R24, 0xffffffe ;  /* 0x0ffffffe18187836 */ /* 0x002fc80000000000 */
[----:B------:R-:W1:Y:S08]  /*5f90*/  F2I.FTZ.U32.TRUNC.NTZ R25, R24 ;  /* 0x0000001800197305 */ /* 0x000e70000021f000 */
[----:B------:R-:W-:Y:S02]  /*5fa0*/  @!P0 IMAD.IADD R21, R21, 0x1, -R18 ;  /* 0x0000000115158824 */ /* 0x000fe400078e0a12 */
[----:B-1----:R-:W-:-:S02]  /*5fb0*/  IMAD.MOV R12, RZ, RZ, -R25 ;  /* 0x000000ffff0c7224 */ /* 0x002fc400078e0a19 */
        /* <DEDUP_REMOVED lines=21> */
[----:B------:R-:W-:-:S05]  /*6110*/  @!P0 LOP3.LUT R13, RZ, UR26, RZ, 0x33, !PT ;  /* 0x0000001aff0d8c12 */ /* 0x000fca000f8e33ff */
[----:B------:R-:W-:-:S05]  /*6120*/  IMAD.IADD R13, R19, 0x1, -R13 ;  /* 0x00000001130d7824 */ /* 0x000fca00078e0a0d */
[CC--:B------:R-:W-:Y:S01]  /*6130*/  SEL R12, R13.reuse, R18.reuse, !P6 ;  /* 0x000000120d0c7207 */ /* 0x0c0fe20007000000 */
[----:B------:R-:W-:-:S03]  /*6140*/  IMAD R18, R13, R18, RZ ;  /* 0x000000120d127224 */ /* 0x000fc600078e02ff */
[----:B------:R-:W-:Y:S02]  /*6150*/  SHF.R.S32.HI R13, RZ, 0x1f, R12 ;  /* 0x0000001fff0d7819 */ /* 0x000fe4000001140c */
[----:B------:R-:W-:Y:S02]  /*6160*/  SHF.R.S32.HI R15, RZ, 0x1f, R18 ;  /* 0x0000001fff0f7819 */ /* 0x000fe40000011412 */
.L_x_64:
[----:B------:R-:W-:Y:S05]  /*6170*/  BSYNC.RECONVERGENT B0 ;  /* 0x0000000000007941 */ /* 0x000fea0003800200 */
.L_x_63:
[----:B------:R-:W2:Y:S01]  /*6180*/  SHFL.UP PT, R19, R18, 0x1, RZ ;  /* 0x0420000012137989 */ /* 0x000ea200000e00ff */
[----:B------:R-:W-:Y:S02]  /*6190*/  R2UR UR41, R10 ;  /* 0x000000000a2972ca */ /* 0x000fe400000e0000 */
[----:B------:R-:W-:Y:S01]  /*61a0*/  R2UR UR40, R14 ;  /* 0x000000000e2872ca */ /* 0x000fe200000e0000 */
[----:B------:R-:W3:Y:S01]  /*61b0*/  SHFL.UP PT, R16, R15, 0x1, RZ ;  /* 0x042000000f107989 */ /* 0x000ee200000e00ff */
[----:B--2---:R-:W-:Y:S02]  /*61c0*/  SEL R19, R19, RZ, P5 ;  /* 0x000000ff13137207 */ /* 0x004fe40002800000 */
[----:B---3--:R-:W-:Y:S02]  /*61d0*/  SEL R16, R16, RZ, P5 ;  /* 0x000000ff10107207 */ /* 0x008fe40002800000 */
[----:B------:R-:W-:-:S05]  /*61e0*/  IADD3 R19, P0, PT, R19, R18, RZ ;  /* 0x0000001213137210 */ /* 0x000fca0007f1e0ff */
[----:B------:R-:W-:Y:S01]  /*61f0*/  IMAD.X R16, R16, 0x1, R15, P0 ;  /* 0x0000000110107824 */ /* 0x000fe200000e060f */
[----:B-1----:R-:W1:Y:S04]  /*6200*/  SHFL.UP PT, R20, R19, 0x2, RZ ;  /* 0x0440000013147989 */ /* 0x002e6800000e00ff */
        /* <DEDUP_REMOVED lines=16> */
[----:B------:R-:W-:Y:S02]  /*6310*/  IMAD.X R20, R19, 0x1, R22, P0 ;  /* 0x0000000113147824 */ /* 0x000fe400000e0616 */
[----:B------:R-:W1:Y:S04]  /*6320*/  SHFL.UP PT, R19, R24, 0x10, RZ ;  /* 0x0600000018137989 */ /* 0x000e6800000e00ff */
[----:B------:R-:W2:Y:S01]  /*6330*/  SHFL.UP PT, R21, R20, 0x10, RZ ;  /* 0x0600000014157989 */ /* 0x000ea200000e00ff */
[----:B-1----:R-:W-:Y:S02]  /*6340*/  SEL R19, R19, RZ, P3 ;  /* 0x000000ff13137207 */ /* 0x002fe40001800000 */
[----:B--2---:R-:W-:Y:S02]  /*6350*/  SEL R21, R21, RZ, P3 ;  /* 0x000000ff15157207 */ /* 0x004fe40001800000 */
[----:B------:R-:W-:-:S05]  /*6360*/  IADD3 R19, P0, PT, R19, R24, RZ ;  /* 0x0000001813137210 */ /* 0x000fca0007f1e0ff */
        /* <DEDUP_REMOVED lines=8> */
[----:B------:R-:W-:Y:S05]  /*63f0*/  @!P0 BRA `(.L_x_65) ;  /* 0xfffffff400cc8947 */ /* 0x000fea000383ffff */
.L_x_62:
        /* <DEDUP_REMOVED lines=9> */
[----:B------:R-:W-:-:S03]  /*6490*/  IADD3 R10, P1, P0, R19, UR41, -R18 ;  /* 0x00000029130a7c10 */ /* 0x000fc6000f83e812 */
[----:B------:R-:W-:Y:S01]  /*64a0*/  SHFL.IDX PT, R18, R18, R25, 0x1f ;  /* 0x00001f1912127589 */ /* 0x000fe200000e0000 */
[----:B------:R-:W-:-:S03]  /*64b0*/  IADD3.X R14, PT, PT, R16, UR40, ~R15, P1, P0 ;  /* 0x00000028100e7c10 */ /* 0x000fc60008fe0c0f */
[----:B------:R-:W2:Y:S04]  /*64c0*/  SHFL.IDX PT, R10, R10, R25, 0x1f ;  /* 0x00001f190a0a7589 */ /* 0x000ea800000e0000 */
[----:B------:R-:W3:Y:S04]  /*64d0*/  SHFL.IDX PT, R14, R14, R25, 0x1f ;  /* 0x00001f190e0e7589 */ /* 0x000ee800000e0000 */
[----:B------:R1:W4:Y:S04]  /*64e0*/  SHFL.IDX PT, R15, R15, R25, 0x1f ;  /* 0x00001f190f0f7589 */ /* 0x00032800000e0000 */
[----:B------:R1:W1:Y:S04]  /*64f0*/  SHFL.IDX PT, R13, R13, R25, 0x1f ;  /* 0x00001f190d0d7589 */ /* 0x00026800000e0000 */
[----:B------:R1:W1:Y:S01]  /*6500*/  SHFL.IDX PT, R12, R12, R25, 0x1f ;  /* 0x00001f190c0c7589 */ /* 0x00026200000e0000 */
[----:B--2---:R-:W-:-:S02]  /*6510*/  R2UR UR41, R10 ;  /* 0x000000000a2972ca */ /* 0x004fc400000e0000 */
[----:B---3--:R-:W-:Y:S01]  /*6520*/  R2UR UR40, R14 ;  /* 0x000000000e2872ca */ /* 0x008fe200000e0000 */
[----:B------:R-:W-:-:S14]  /*6530*/  IMAD.MOV.U32 R14, RZ, RZ, R18 ;  /* 0x000000ffff0e7224 */ /* 0x000fdc00078e0012 */
.L_x_59:
[----:B------:R-:W2:Y:S01]  /*6540*/  LDCU UR4, c[0x0][0xbe8] ;  /* 0x00017d00ff0477ac */ /* 0x000ea20008000800 */
[----:B------:R-:W-:Y:S01]  /*6550*/  IMAD.MOV.U32 R18, RZ, RZ, -0x1 ;  /* 0xffffffffff127424 */ /* 0x000fe200078e00ff */
[----:B------:R-:W-:Y:S02]  /*6560*/  MOV R10, 0xffffffff ;  /* 0xffffffff000a7802 */ /* 0x000fe40000000f00 */
[----:B--2---:R-:W-:-:S13]  /*6570*/  ISETP.GE.AND P0, PT, R21, UR4, PT ;  /* 0x0000000415007c0c */ /* 0x004fda000bf06270 */
[----:B------:R-:W-:Y:S05]  /*6580*/  @P0 BRA `(.L_x_58) ;  /* 0x0000000000f00947 */ /* 0x000fea0003800000 */
[----:B------:R-:W2:Y:S01]  /*6590*/  LDCU UR9, c[0x0][0xb98] ;  /* 0x00017300ff0977ac */ /* 0x000ea20008000800 */
[----:B------:R-:W1:Y:S01]  /*65a0*/  LDCU UR7, c[0x0][0xb88] ;  /* 0x00017100ff0777ac */ /* 0x000e620008000800 */
[----:B------:R-:W3:Y:S01]  /*65b0*/  LDCU UR5, c[0x0][0xbdc] ;  /* 0x00017b80ff0577ac */ /* 0x000ee20008000800 */
[----:B------:R-:W-:-:S04]  /*65c0*/  UIADD3 UR11, UP0, UPT, -UR41, UR24, URZ ;  /* 0x00000018290b7290 */ /* 0x000fc8000ff1e1ff */
[----:B------:R-:W-:-:S04]  /*65d0*/  UIADD3.X UR10, UPT, UPT, ~UR40, UR17, URZ, UP0, !UPT ;  /* 0x00000011280a7290 */ /* 0x000fc800087fe5ff */
[----:B--2---:R-:W-:Y:S01]  /*65e0*/  USHF.R.U32.HI UR8, URZ, UR9, UR10 ;  /* 0x00000009ff087299 */ /* 0x004fe2000801160a */
[--C-:B-1----:R-:W-:Y:S01]  /*65f0*/  SHF.R.U32.HI R3, RZ, UR7, R13.reuse ;  /* 0x00000007ff037c19 */ /* 0x102fe2000801160d */
[----:B------:R-:W-:Y:S01]  /*6600*/  USHF.R.U64 UR11, UR11, UR9, UR10 ;  /* 0x000000090b0b7299 */ /* 0x000fe2000800120a */
[----:B------:R-:W-:Y:S01]  /*6610*/  SHF.R.U64 R16, R12, UR7, R13 ;  /* 0x000000070c107c19 */ /* 0x000fe2000800120d */
[----:B------:R-:W-:Y:S02]  /*6620*/  USHF.R.U32.HI UR6, URZ, UR7, UR8 ;  /* 0x00000007ff067299 */ /* 0x000fe40008011608 */
[----:B------:R-:W-:Y:S02]  /*6630*/  USHF.R.U64 UR8, UR11, UR7, UR8 ;  /* 0x000000070b087299 */ /* 0x000fe40008001208 */
[----:B---3--:R-:W-:Y:S02]  /*6640*/  USHF.R.U32.HI UR4, URZ, UR5, UR6 ;  /* 0x00000005ff047299 */ /* 0x008fe40008011606 */
[----:B------:R-:W-:-:S04]  /*6650*/  USHF.R.U64 UR5, UR8, UR5, UR6 ;  /* 0x0000000508057299 */ /* 0x000fc80008001206 */
[----:B------:R-:W-:-:S04]  /*6660*/  LOP3.LUT R2, R3, UR4, RZ, 0xfc, !PT ;  /* 0x0000000403027c12 */ /* 0x000fc8000f8efcff */
[----:B------:R-:W-:-:S13]  /*6670*/  ISETP.NE.U32.AND P0, PT, R2, RZ, PT ;  /* 0x000000ff0200720c */ /* 0x000fda0003f05070 */
[----:B------:R-:W-:Y:S05]  /*6680*/  @P0 BRA `(.L_x_66) ;  /* 0x0000000000540947 */ /* 0x000fea0003800000 */
[----:B------:R-:W1:Y:S01]  /*6690*/  I2F.U32.RP R18, R16 ;  /* 0x0000001000127306 */ /* 0x000e620000209000 */
[----:B------:R-:W-:-:S07]  /*66a0*/  ISETP.NE.U32.AND P1, PT, R16, RZ, PT ;  /* 0x000000ff1000720c */ /* 0x000fce0003f25070 */
[----:B-1----:R-:W1:Y:S02]  /*66b0*/  MUFU.RCP R10, R18 ;  /* 0x00000012000a7308 */ /* 0x002e640000001000 */
[----:B-1----:R-:W-:-:S06]  /*66c0*/  IADD3 R10, PT, PT, R10, 0xffffffe, RZ ;  /* 0x0ffffffe0a0a7810 */ /* 0x002fcc0007ffe0ff */
[----:B------:R1:W2:Y:S02]  /*66d0*/  F2I.FTZ.U32.TRUNC.NTZ R11, R10 ;  /* 0x0000000a000b7305 */ /* 0x0002a4000021f000 */
[----:B-1----:R-:W-:Y:S02]  /*66e0*/  HFMA2 R10, -RZ, RZ, 0, 0 ;  /* 0x00000000ff0a7431 */ /* 0x002fe400000001ff */
[----:B--2---:R-:W-:-:S04]  /*66f0*/  IMAD.MOV R2, RZ, RZ, -R11 ;  /* 0x000000ffff027224 */ /* 0x004fc800078e0a0b */
[----:B------:R-:W-:-:S04]  /*6700*/  IMAD R2, R2, R16, RZ ;  /* 0x0000001002027224 */ /* 0x000fc800078e02ff */
[----:B------:R-:W-:-:S06]  /*6710*/  IMAD.HI.U32 R2, R11, R2, R10 ;  /* 0x000000020b027227 */ /* 0x000fcc00078e000a */
[----:B------:R-:W-:-:S04]  /*6720*/  IMAD.HI.U32 R20, R2, UR5, RZ ;  /* 0x0000000502147c27 */ /* 0x000fc8000f8e00ff */
[----:B------:R-:W-:-:S04]  /*6730*/  IMAD.MOV R3, RZ, RZ, -R20 ;  /* 0x000000ffff037224 */ /* 0x000fc800078e0a14 */
[----:B------:R-:W-:-:S05]  /*6740*/  IMAD R3, R16, R3, UR5 ;  /* 0x0000000510037e24 */ /* 0x000fca000f8e0203 */
[----:B------:R-:W-:-:S13]  /*6750*/  ISETP.GE.U32.AND P0, PT, R3, R16, PT ;  /* 0x000000100300720c */ /* 0x000fda0003f06070 */
[----:B------:R-:W-:Y:S01]  /*6760*/  @P0 IADD3 R3, PT, PT, R3, -R16, RZ ;  /* 0x8000001003030210 */ /* 0x000fe20007ffe0ff */
[----:B------:R-:W-:-:S03]  /*6770*/  @P0 VIADD R20, R20, 0x1 ;  /* 0x0000000114140836 */ /* 0x000fc60000000000 */
[----:B------:R-:W-:-:S13]  /*6780*/  ISETP.GE.U32.AND P2, PT, R3, R16, PT ;  /* 0x000000100300720c */ /* 0x000fda0003f46070 */
[----:B------:R-:W-:Y:S02]  /*6790*/  @P2 IADD3 R20, PT, PT, R20, 0x1, RZ ;  /* 0x0000000114142810 */ /* 0x000fe40007ffe0ff */
[----:B------:R-:W-:-:S04]  /*67a0*/  @!P1 LOP3.LUT R20, RZ, R16, RZ, 0x33, !PT ;  /* 0x00000010ff149212 */ /* 0x000fc800078e33ff */
[----:B------:R-:W-:-:S05]  /*67b0*/  IADD3 R19, PT, PT, -R20, RZ, RZ ;  /* 0x000000ff14137210 */ /* 0x000fca0007ffe1ff */
[----:B------:R-:W-:Y:S01]  /*67c0*/  IMAD R19, R16, R19, UR5 ;  /* 0x0000000510137e24 */ /* 0x000fe2000f8e0213 */
[----:B------:R-:W-:Y:S06]  /*67d0*/  BRA `(.L_x_67) ;  /* 0x0000000000187947 */ /* 0x000fec0003800000 */
.L_x_66:
[----:B------:R-:W-:Y:S01]  /*67e0*/  IMAD.U32 R19, RZ, RZ, UR5 ;  /* 0x00000005ff137e24 */ /* 0x000fe2000f8e00ff */
[----:B------:R-:W-:Y:S02]  /*67f0*/  MOV R18, UR4 ;  /* 0x0000000400127c02 */ /* 0x000fe40008000f00 */
[----:B------:R-:W-:Y:S02]  /*6800*/  MOV R2, 0x6820 ;  /* 0x0000682000027802 */ /* 0x000fe40000000f00 */
[----:B----45:R-:W-:Y:S05]  /*6810*/  CALL.REL.NOINC `(.L_x_68) ;  /* 0x000000c400907944 */ /* 0x030fea0003c00000 */
[----:B------:R-:W-:-:S05]  /*6820*/  IADD3 R19, PT, PT, -R20, RZ, RZ ;  /* 0x000000ff14137210 */ /* 0x000fca0007ffe1ff */
[----:B------:R-:W-:-:S07]  /*6830*/  IMAD R19, R16, R19, UR5 ;  /* 0x0000000510137e24 */ /* 0x000fce000f8e0213 */
.L_x_67:
[----:B------:R-:W1:Y:S01]  /*6840*/  LDC R11, c[0x0][0xbdc] ;  /* 0x0002f700ff0b7b82 */ /* 0x000e620000000800 */
[----:B------:R-:W-:Y:S01]  /*6850*/  ULOP3.LUT UR8, UR8, UR12, URZ, 0xc0, !UPT ;  /* 0x0000000c08087292 */ /* 0x000fe2000f8ec0ff */
[----:B------:R-:W-:Y:S01]  /*6860*/  PLOP3.LUT P1, PT, PT, PT, PT, 0x8, 0x80 ;  /* 0x000000000080781c */ /* 0x000fe20003f2e170 */
[----:B------:R-:W-:-:S05]  /*6870*/  ULOP3.LUT UR11, UR19, UR11, URZ, 0xc0, !UPT ;  /* 0x0000000b130b7292 */ /* 0x000fca000f8ec0ff */
[----:B------:R-:W2:Y:S08]  /*6880*/  LDC R2, c[0x0][0xb80] ;  /* 0x0002e000ff027b82 */ /* 0x000eb00000000800 */
[----:B------:R-:W3:Y:S08]  /*6890*/  LDC R3, c[0x0][0xb90] ;  /* 0x0002e400ff037b82 */ /* 0x000ef00000000800 */
[----:B------:R-:W4:Y:S01]  /*68a0*/  LDC R10, c[0x0][0xbe0] ;  /* 0x0002f800ff0a7b82 */ /* 0x000f220000000800 */
[----:B-1----:R-:W-:-:S05]  /*68b0*/  SHF.L.U32 R11, R20, R11, RZ ;  /* 0x0000000b140b7219 */ /* 0x002fca00000006ff */
[----:B------:R-:W-:Y:S01]  /*68c0*/  VIADD R16, R11, UR8 ;  /* 0x000000080b107c36 */ /* 0x000fe20008000000 */
[----:B------:R-:W-:Y:S01]  /*68d0*/  P2R R11, PR, RZ, 0x2 ;  /* 0x00000002ff0b7803 */ /* 0x000fe20000000000 */
[----:B--2---:R-:W-:Y:S02]  /*68e0*/  IMAD R19, R19, R2, UR11 ;  /* 0x0000000b13137e24 */ /* 0x004fe4000f8e0202 */
[----:B---3--:R-:W-:Y:S02]  /*68f0*/  IMAD R16, R16, R3, UR32 ;  /* 0x0000002010107e24 */ /* 0x008fe4000f8e0203 */
[----:B------:R-:W-:Y:S01]  /*6900*/  IMAD.MOV.U32 R3, RZ, RZ, 0x1 ;  /* 0x00000001ff037424 */ /* 0x000fe200078e00ff */
[----:B----4-:R-:W-:Y:S01]  /*6910*/  ISETP.NE.AND P0, PT, R10, 0x1, PT ;  /* 0x000000010a00780c */ /* 0x010fe20003f05270 */
[----:B------:R-:W-:-:S03]  /*6920*/  IMAD.MOV.U32 R10, RZ, RZ, R21 ;  /* 0x000000ffff0a7224 */ /* 0x000fc600078e0015 */
[----:B------:R-:W-:Y:S02]  /*6930*/  SEL R2, R16, R19, !P0 ;  /* 0x0000001310027207 */ /* 0x000fe40004000000 */
[----:B------:R-:W-:Y:S02]  /*6940*/  SEL R18, R19, R16, !P0 ;  /* 0x0000001013127207 */ /* 0x000fe40004000000 */
.L_x_58:
[----:B------:R-:W-:-:S09]  /*6950*/  UISETP.NE.AND UP0, UPT, UR37, 0x1, UPT ;  /* 0x000000012500788c */ /* 0x000fd2000bf05270 */
[----:B------:R-:W-:Y:S05]  /*6960*/  BRA.U !UP0, `(.L_x_69) ;  /* 0x0000000108047547 */ /* 0x000fea000b800000 */
[----:B------:R-:W-:Y:S05]  /*6970*/  BPT.TRAP 0x1 ;  /* 0x000000040000795c */ /* 0x000fea0000300000 */
.L_x_69:
[----:B------:R-:W2:Y:S01]  /*6980*/  S2UR UR4, SR_CgaCtaId ;  /* 0x00000000000479c3 */ /* 0x000ea20000008800 */
[----:B------:R-:W-:Y:S01]  /*6990*/  UMOV UR5, 0x400 ;  /* 0x0000040000057882 */ /* 0x000fe20000000000 */
[----:B------:R-:W-:Y:S01]  /*69a0*/  SHF.L.U32 R16, R0, 0x1f, RZ ;  /* 0x0000001f00107819 */ /* 0x000fe200000006ff */
[----:B------:R-:W-:Y:S01]  /*69b0*/  VIADD R19, R9, 0x1 ;  /* 0x0000000109137836 */ /* 0x000fe20000000000 */
[----:B------:R-:W-:Y:S01]  /*69c0*/  ISETP.NE.AND P1, PT, R17, R10, PT ;  /* 0x0000000a1100720c */ /* 0x000fe20003f25270 */
[----:B--2---:R-:W-:-:S04]  /*69d0*/  ULEA UR4, UR4, UR5, 0x18 ;  /* 0x0000000504047291 */ /* 0x004fc8000f8ec0ff */
[----:B------:R-:W-:-:S09]  /*69e0*/  ULEA UR4, UR20, UR4, 0x3 ;  /* 0x0000000414047291 */ /* 0x000fd2000f8e18ff */
[----:B------:R-:W2:Y:S02]  /*69f0*/  SYNCS.PHASECHK.TRANS64.TRYWAIT P0, [UR4+0x100], R16 ;  /* 0x00010010ff0075a7 */ /* 0x000ea40008001104 */
[----:B--2---:R-:W-:Y:S05]  /*6a00*/  @!P0 BRA `(.L_x_70) ;  /* 0x000000b400048947 */ /* 0x004fea0003800000 */
.L_x_259:
[----:B------:R-:W-:Y:S01]  /*6a10*/  ELECT P0, URZ, PT ;  /* 0x0000000000ff782f */ /* 0x000fe20003800000 */
[----:B------:R-:W-:Y:S01]  /*6a20*/  @!P1 IMAD.MOV R19, RZ, RZ, R9 ;  /* 0x000000ffff139224 */ /* 0x000fe200078e0209 */
[----:B------:R-:W-:Y:S01]  /*6a30*/  BSSY.RECONVERGENT B0, `(.L_x_71) ;  /* 0x0000017000007945 */ /* 0x000fe20003800200 */
[----:B------:R-:W-:-:S03]  /*6a40*/  ISETP.NE.AND P2, PT, R11, RZ, PT ;  /* 0x000000ff0b00720c */ /* 0x000fc60003f45270 */
[----:B------:R-:W-:-:S07]  /*6a50*/  PRMT R9, R19, 0x7610, R9 ;  /* 0x0000761013097816 */ /* 0x000fce0000000009 */
[----:B------:R-:W-:Y:S05]  /*6a60*/  @!P0 BRA `(.L_x_72) ;  /* 0x00000000004c8947 */ /* 0x000fea0003800000 */
[----:B------:R-:W-:Y:S01]  /*6a70*/  PLOP3.LUT P0, PT, P1, P2, PT, 0x20, 0x2 ;  /* 0x000000000002781c */ /* 0x000fe20000f04470 */
[----:B------:R-:W-:Y:S01]  /*6a80*/  UIMAD UR5, UR20, 0x14, UR36 ;  /* 0x00000014140578a4 */ /* 0x000fe2000f8e0224 */
[----:B------:R-:W-:Y:S02]  /*6a90*/  SEL R11, R9, RZ, !P2 ;  /* 0x000000ff090b7207 */ /* 0x000fe40005000000 */
[----:B--2---:R-:W-:-:S04]  /*6aa0*/  SEL R16, RZ, 0x1, !P0 ;  /* 0x00000001ff107807 */ /* 0x004fc80004000000 */
[----:B------:R-:W-:Y:S02]  /*6ab0*/  PRMT R11, R16, 0x5410, R11 ;  /* 0x00005410100b7816 */ /* 0x000fe4000000000b */
[----:B------:R2:W-:Y:S04]  /*6ac0*/  STS [UR5], R2 ;  /* 0x00000002ff007988 */ /* 0x0005e80008000805 */
[----:B------:R2:W-:Y:S04]  /*6ad0*/  STS [UR5+0x4], R18 ;  /* 0x00000412ff007988 */ /* 0x0005e80008000805 */
[----:B------:R2:W-:Y:S04]  /*6ae0*/  STS [UR5+0xc], R3 ;  /* 0x00000c03ff007988 */ /* 0x0005e80008000805 */
[----:B------:R2:W-:Y:S04]  /*6af0*/  STS [UR5+0x10], R11 ;  /* 0x0000100bff007988 */ /* 0x0005e80008000805 */
[----:B------:R2:W-:Y:S01]  /*6b00*/  STS [UR5+0x8], R10 ;  /* 0x0000080aff007988 */ /* 0x0005e20008000805 */
[----:B------:R-:W-:Y:S01]  /*6b10*/  @!PT LDS RZ, [RZ] ;  /* 0x00000000fffff984 */ /* 0x000fe20000000800 */
[----:B------:R-:W-:Y:S01]  /*6b20*/  @!PT LDS RZ, [RZ] ;  /* 0x00000000fffff984 */ /* 0x000fe20000000800 */
[----:B------:R-:W-:Y:S01]  /*6b30*/  @!PT LDS RZ, [RZ] ;  /* 0x00000000fffff984 */ /* 0x000fe20000000800 */
[----:B------:R-:W-:Y:S01]  /*6b40*/  @!PT LDS RZ, [RZ] ;  /* 0x00000000fffff984 */ /* 0x000fe20000000800 */
[----:B------:R3:W-:Y:S06]  /*6b50*/  MEMBAR.ALL.CTA ;  /* 0x0000000000007992 */ /* 0x0007ec0000008000 */
[----:B---3--:R-:W3:Y:S01]  /*6b60*/  FENCE.VIEW.ASYNC.S ;  /* 0x00000000000073c6 */ /* 0x008ee20000000000 */
[----:B------:R-:W-:Y:S05]  /*6b70*/  BRA.U !UP0, `(.L_x_73) ;  /* 0x0000000108047547 */ /* 0x000fea000b800000 */
[----:B------:R-:W-:Y:S05]  /*6b80*/  BPT.TRAP 0x1 ;  /* 0x000000040000795c */ /* 0x000fea0000300000 */
.L_x_73:
[----:B---3--:R-:W-:Y:S01]  /*6b90*/  SYNCS.ARRIVE.TRANS64.A1T0 RZ, [UR4+0xc0], RZ ;  /* 0x0000c0ffffff79a7 */ /* 0x008fe20008100004 */
.L_x_72:
[----:B------:R-:W-:Y:S05]  /*6ba0*/  BSYNC.RECONVERGENT B0 ;  /* 0x0000000000007941 */ /* 0x000fea0003800200 */
.L_x_71:
[----:B------:R-:W-:Y:S01]  /*6bb0*/  UIADD3 UR20, UPT, UPT, UR20, 0x1, URZ ;  /* 0x0000000114147890 */ /* 0x000fe2000fffe0ff */
[----:B--2---:R-:W-:-:S03]  /*6bc0*/  MOV R17, R10 ;  /* 0x0000000a00117202 */ /* 0x004fc60000000f00 */
[----:B------:R-:W-:-:S04]  /*6bd0*/  UISETP.NE.AND UP0, UPT, UR20, 0x8, UPT ;  /* 0x000000081400788c */ /* 0x000fc8000bf05270 */
[----:B------:R-:W-:Y:S02]  /*6be0*/  USEL UR4, URZ, 0x1, UP0 ;  /* 0x00000001ff047887 */ /* 0x000fe40008000000 */
[----:B------:R-:W-:-:S04]  /*6bf0*/  USEL UR20, UR20, URZ, UP0 ;  /* 0x000000ff14147287 */ /* 0x000fc80008000000 */
[----:B------:R-:W-:Y:S01]  /*6c00*/  LOP3.LUT R0, R0, UR4, RZ, 0x3c, !PT ;  /* 0x0000000400007c12 */ /* 0x000fe2000f8e3cff */
[----:B------:R-:W-:Y:S07]  /*6c10*/  @!P2 BRA `(.L_x_74) ;  /* 0xffffffe40008a947 */ /* 0x000fee000383ffff */
[----:B------:R-:W-:Y:S01]  /*6c20*/  HFMA2 R9, -RZ, RZ, 0, 0 ;  /* 0x00000000ff097431 */ /* 0x000fe200000001ff */
[----:B------:R-:W-:Y:S02]  /*6c30*/  PRMT R11, RZ, 0x7610, R11 ;  /* 0x00007610ff0b7816 */ /* 0x000fe4000000000b */
.L_x_90:
[----:B--2---:R-:W2:Y:S01]  /*6c40*/  LDC.64 R2, c[0x0][0xbd0] ;  /* 0x0002f400ff027b82 */ /* 0x004ea20000000a00 */
[----:B------:R-:W-:Y:S01]  /*6c50*/  UIADD3 UR24, UP0, UPT, UR24, UR30, URZ ;  /* 0x0000001e18187290 */ /* 0x000fe2000ff1e0ff */
[----:B------:R-:W-:Y:S01]  /*6c60*/  ISETP.NE.AND P1, PT, RZ, UR16, PT ;  /* 0x00000010ff007c0c */ /* 0x000fe2000bf25270 */
[----:B------:R-:W-:Y:S01]  /*6c70*/  IMAD.MOV.U32 R23, RZ, RZ, RZ ;  /* 0x000000ffff177224 */ /* 0x000fe200078e00ff */
[----:B------:R-:W-:Y:S01]  /*6c80*/  PLOP3.LUT P2, PT, PT, PT, PT, 0x80, 0x8 ;  /* 0x000000000008781c */ /* 0x000fe20003f4f070 */
[----:B------:R-:W-:Y:S01]  /*6c90*/  UIADD3.X UR17, UPT, UPT, UR17, UR25, URZ, UP0, !UPT ;  /* 0x0000001911117290 */ /* 0x000fe200087fe4ff */
[----:B------:R-:W-:Y:S02]  /*6ca0*/  IMAD.MOV.U32 R22, RZ, RZ, -0x1 ;  /* 0xffffffffff167424 */ /* 0x000fe400078e00ff */
[----:B------:R-:W-:Y:S01]  /*6cb0*/  P2R R24, PR, RZ, 0x4 ;  /* 0x00000004ff187803 */ /* 0x000fe20000000000 */
[----:B------:R-:W-:Y:S01]  /*6cc0*/  IMAD.MOV.U32 R16, RZ, RZ, -0x1 ;  /* 0xffffffffff107424 */ /* 0x000fe200078e00ff */
[----:B--2---:R-:W-:Y:S01]  /*6cd0*/  ISETP.LE.U32.AND P0, PT, R2, UR24, PT ;  /* 0x0000001802007c0c */ /* 0x004fe2000bf03070 */
[----:B------:R-:W-:-:S05]  /*6ce0*/  IMAD.U32 R2, RZ, RZ, UR17 ;  /* 0x00000011ff027e24 */ /* 0x000fca000f8e00ff */
[----:B------:R-:W-:Y:S01]  /*6cf0*/  ISETP.GE.U32.AND.EX P0, PT, R2, R3, PT, P0 ;  /* 0x000000030200720c */ /* 0x000fe20003f06100 */
[----:B------:R-:W-:-:S12]  /*6d00*/  IMAD.MOV.U32 R3, RZ, RZ, -0x1 ;  /* 0xffffffffff037424 */ /* 0x000fd800078e00ff */
[----:B------:R-:W-:Y:S05]  /*6d10*/  @P0 BRA P1, `(.L_x_75) ;  /* 0x0000001800080947 */ /* 0x000fea0000800000 */
[----:B------:R-:W-:Y:S01]  /*6d20*/  IADD3 R3, P1, PT, R14, UR41, RZ ;  /* 0x000000290e037c10 */ /* 0x000fe2000ff3e0ff */
[----:B------:R-:W-:-:S03]  /*6d30*/  IMAD.U32 R2, RZ, RZ, UR17 ;  /* 0x00000011ff027e24 */ /* 0x000fc6000f8e00ff */
[----:B------:R-:W-:Y:S02]  /*6d40*/  ISETP.LE.U32.AND P0, PT, R3, UR24, PT ;  /* 0x0000001803007c0c */ /* 0x000fe4000bf03070 */
[----:B----4-:R-:W-:-:S04]  /*6d50*/  IADD3.X R3, PT, PT, R15, UR40, RZ, P1, !PT ;  /* 0x000000280f037c10 */ /* 0x010fc80008ffe4ff */
[----:B------:R-:W-:-:S13]  /*6d60*/  ISETP.GE.U32.AND.EX P0, PT, R2, R3, PT, P0 ;  /* 0x000000030200720c */ /* 0x000fda0003f06100 */
[----:B------:R-:W-:Y:S05]  /*6d70*/  @!P0 BRA `(.L_x_76) ;  /* 0x0000001000e88947 */ /* 0x000fea0003800000 */
[----:B------:R-:W2:Y:S01]  /*6d80*/  LDCU UR21, c[0x0][0xbe8] ;  /* 0x00017d00ff1577ac */ /* 0x000ea20008000800 */
[----:B------:R-:W-:Y:S01]  /*6d90*/  IMAD.IADD R21, R8, 0x1, R21 ;  /* 0x0000000108157824 */ /* 0x000fe200078e0215 */
[----:B-----5:R-:W-:Y:S01]  /*6da0*/  MOV R16, R6 ;  /* 0x0000000600107202 */ /* 0x020fe20000000f00 */
[----:B------:R-:W-:Y:S02]  /*6db0*/  IMAD.MOV.U32 R15, RZ, RZ, R7 ;  /* 0x000000ffff0f7224 */ /* 0x000fe400078e0007 */
[----:B------:R-:W-:-:S05]  /*6dc0*/  VIADD R2, R21, 0x20 ;  /* 0x0000002015027836 */ /* 0x000fca0000000000 */
[----:B--2---:R-:W-:-:S13]  /*6dd0*/  ISETP.GE.AND P0, PT, R2, UR21, PT ;  /* 0x0000001502007c0c */ /* 0x004fda000bf06270 */
[----:B------:R-:W2:Y:S01]  /*6de0*/  @!P0 LDC.64 R2, c[0x0][0xbf0] ;  /* 0x0002fc00ff028b82 */ /* 0x000ea20000000a00 */
[----:B------:R-:W-:Y:S01]  /*6df0*/  BSSY.RECONVERGENT B0, `(.L_x_77) ;  /* 0x0000061000007945 */ /* 0x000fe20003800200 */
[----:B------:R-:W-:Y:S01]  /*6e00*/  HFMA2 R14, -RZ, RZ, 0, 0 ;  /* 0x00000000ff0e7431 */ /* 0x000fe200000001ff */
[----:B------:R-:W-:Y:S01]  /*6e10*/  MOV R17, 0x7fffffff ;  /* 0x7fffffff00117802 */ /* 0x000fe20000000f00 */
[----:B--2---:R-:W-:-:S05]  /*6e20*/  @!P0 IMAD.WIDE R2, R21, 0xc, R2 ;  /* 0x0000000c15028825 */ /* 0x004fca00078e0202 */
[----:B------:R2:W5:Y:S04]  /*6e30*/  @!P0 LDG.E R6, desc[UR50][R2.64+0x180] ;  /* 0x0001803202068981 */ /* 0x000568000c1e1900 */
[----:B------:R2:W5:Y:S01]  /*6e40*/  @!P0 LDG.E R7, desc[UR50][R2.64+0x184] ;  /* 0x0001843202078981 */ /* 0x000562000c1e1900 */
[----:B------:R-:W-:-:S13]  /*6e50*/  ISETP.GE.AND P0, PT, R21, UR21, PT ;  /* 0x0000001515007c0c */ /* 0x000fda000bf06270 */
[----:B------:R-:W-:Y:S05]  /*6e60*/  @P0 BRA `(.L_x_78) ;  /* 0x0000000400640947 */ /* 0x000fea0003800000 */
[----:B-1----:R-:W-:Y:S01]  /*6e70*/  IABS R12, R5 ;  /* 0x00000005000c7213 */ /* 0x002fe20000000000 */
[----:B------:R-:W1:Y:S01]  /*6e80*/  LDCU.64 UR8, c[0x0][0xbb0] ;  /* 0x00017600ff0877ac */ /* 0x000e620008000a00 */
[----:B--2---:R-:W-:Y:S02]  /*6e90*/  IABS R3, R4 ;  /* 0x0000000400037213 */ /* 0x004fe40000000000 */
[----:B------:R-:W2:Y:S01]  /*6ea0*/  I2F.RP R26, R12 ;  /* 0x0000000c001a7306 */ /* 0x000ea20000209400 */
[----:B------:R-:W3:Y:S01]  /*6eb0*/  LDCU.128 UR4, c[0x0][0xbc0] ;  /* 0x00017800ff0477ac */ /* 0x000ee20008000c00 */
[C---:B------:R-:W-:Y:S02]  /*6ec0*/  IADD3 R14, P0, PT, R16.reuse, UR18, RZ ;  /* 0x00000012100e7c10 */ /* 0x040fe4000ff1e0ff */
[----:B------:R-:W-:Y:S01]  /*6ed0*/  IADD3 R18, P2, PT, R15, UR14, RZ ;  /* 0x0000000e0f127c10 */ /* 0x000fe2000ff5e0ff */
[----:B------:R-:W4:Y:S01]  /*6ee0*/  LDCU.64 UR10, c[0x0][0xba8] ;  /* 0x00017500ff0a77ac */ /* 0x000f220008000a00 */
[----:B------:R-:W-:-:S02]  /*6ef0*/  LEA.HI.X.SX32 R13, R16, UR15, 0x1, P0 ;  /* 0x0000000f100d7c11 */ /* 0x000fc400080f0eff */
[----:B------:R-:W4:Y:S01]  /*6f00*/  I2F.RP R2, R3 ;  /* 0x0000000300027306 */ /* 0x000f220000209400 */
[----:B------:R-:W-:Y:S02]  /*6f10*/  LEA.HI.X.SX32 R17, R15, UR13, 0x1, P2 ;  /* 0x0000000d0f117c11 */ /* 0x000fe400090f0eff */
[----:B-1----:R-:W-:-:S05]  /*6f20*/  IADD3 R16, P0, PT, R14, UR9, RZ ;  /* 0x000000090e107c10 */ /* 0x002fca000ff1e0ff */
[----:B--2---:R-:W1:Y:S01]  /*6f30*/  MUFU.RCP R26, R26 ;  /* 0x0000001a001a7308 */ /* 0x004e620000001000 */
[----:B---3--:R-:W-:Y:S01]  /*6f40*/  IADD3 R20, P1, PT, R18, UR7, RZ ;  /* 0x0000000712147c10 */ /* 0x008fe2000ff3e0ff */
[----:B------:R-:W-:Y:S02]  /*6f50*/  IMAD.X R15, RZ, RZ, R13, P0 ;  /* 0x000000ffff0f7224 */ /* 0x000fe400000e060d */
[----:B----4-:R-:W-:-:S04]  /*6f60*/  IMAD.WIDE.U32 R36, R16, UR10, RZ ;  /* 0x0000000a10247c25 */ /* 0x010fc8000f8e00ff */
[----:B------:R-:W2:Y:S01]  /*6f70*/  MUFU.RCP R2, R2 ;  /* 0x0000000200027308 */ /* 0x000ea20000001000 */
[----:B------:R-:W-:Y:S02]  /*6f80*/  IMAD.X R19, RZ, RZ, R17, P1 ;  /* 0x000000ffff137224 */ /* 0x000fe400008e0611 */
[----:B------:R-:W-:-:S04]  /*6f90*/  IMAD.WIDE.U32 R30, R15, UR10, RZ ;  /* 0x0000000a0f1e7c25 */ /* 0x000fc8000f8e00ff */
[----:B------:R-:W-:-:S04]  /*6fa0*/  IMAD.WIDE.U32 R28, R19, UR4, RZ ;  /* 0x00000004131c7c25 */ /* 0x000fc8000f8e00ff */
[----:B------:R-:W-:-:S04]  /*6fb0*/  IMAD.WIDE.U32 R30, P1, R16, UR11, R30 ;  /* 0x0000000b101e7c25 */ /* 0x000fc8000f82001e */
[----:B-1----:R-:W-:Y:S02]  /*6fc0*/  VIADD R26, R26, 0xffffffe ;  /* 0x0ffffffe1a1a7836 */ /* 0x002fe40000000000 */
[C---:B------:R-:W-:Y:S02]  /*6fd0*/  IMAD.WIDE.U32 R28, P0, R20.reuse, UR5, R28 ;  /* 0x00000005141c7c25 */ /* 0x040fe4000f80001c */
[----:B------:R-:W1:Y:S02]  /*6fe0*/  F2I.FTZ.U32.TRUNC.NTZ R27, R26 ;  /* 0x0000001a001b7305 */ /* 0x000e64000021f000 */
[----:B------:R-:W-:-:S04]  /*6ff0*/  IMAD.WIDE.U32 R38, R20, UR4, RZ ;  /* 0x0000000414267c25 */ /* 0x000fc8000f8e00ff */
[----:B------:R-:W-:Y:S01]  /*7000*/  IMAD.X R35, RZ, RZ, RZ, P1 ;  /* 0x000000ffff237224 */ /* 0x000fe200008e06ff */
[----:B------:R-:W-:Y:S01]  /*7010*/  IADD3 RZ, P1, PT, R37, R30, RZ ;  /* 0x0000001e25ff7210 */ /* 0x000fe20007f3e0ff */
[----:B--2---:R-:W-:Y:S01]  /*7020*/  VIADD R2, R2, 0xffffffe ;  /* 0x0ffffffe02027836 */ /* 0x004fe20000000000 */
[----:B------:R-:W-:Y:S01]  /*7030*/  IADD3 RZ, P2, PT, R39, R28, RZ ;  /* 0x0000001c27ff7210 */ /* 0x000fe20007f5e0ff */
[----:B------:R-:W-:Y:S02]  /*7040*/  IMAD.MOV.U32 R34, RZ, RZ, R31 ;  /* 0x000000ffff227224 */ /* 0x000fe400078e001f */
[----:B------:R-:W-:Y:S01]  /*7050*/  IMAD.X R33, RZ, RZ, RZ, P0 ;  /* 0x000000ffff217224 */ /* 0x000fe200000e06ff */
[----:B------:R-:W-:Y:S01]  /*7060*/  ISETP.NE.U32.AND P0, PT, RZ, UR10, PT ;  /* 0x0000000aff007c0c */ /* 0x000fe2000bf05070 */
[----:B------:R-:W-:Y:S02]  /*7070*/  IMAD.MOV.U32 R32, RZ, RZ, R29 ;  /* 0x000000ffff207224 */ /* 0x000fe400078e001d */
[----:B------:R-:W2:Y:S01]  /*7080*/  F2I.FTZ.U32.TRUNC.NTZ R29, R2 ;  /* 0x00000002001d7305 */ /* 0x000ea2000021f000 */
[----:B------:R-:W-:Y:S01]  /*7090*/  IMAD.WIDE.U32.X R34, R15, UR11, R34, P1 ;  /* 0x0000000b0f227c25 */ /* 0x000fe200088e0422 */
[----:B------:R-:W-:-:S02]  /*70a0*/  ISETP.NE.U32.AND P1, PT, RZ, UR4, PT ;  /* 0x00000004ff007c0c */ /* 0x000fc4000bf25070 */
[----:B------:R-:W-:Y:S01]  /*70b0*/  ISETP.NE.AND.EX P0, PT, RZ, UR11, PT, P0 ;  /* 0x0000000bff007c0c */ /* 0x000fe2000bf05300 */
[----:B------:R-:W-:Y:S01]  /*70c0*/  IMAD.WIDE.U32.X R32, R19, UR5, R32, P2 ;  /* 0x0000000513207c25 */ /* 0x000fe200090e0420 */
[----:B------:R-:W-:Y:S02]  /*70d0*/  ISETP.NE.AND.EX P1, PT, RZ, UR5, PT, P1 ;  /* 0x00000005ff007c0c */ /* 0x000fe4000bf25310 */
[----:B------:R-:W-:Y:S01]  /*70e0*/  SEL R14, R14, R34, !P0 ;  /* 0x000000220e0e7207 */ /* 0x000fe20004000000 */
[----:B-1----:R-:W-:Y:S01]  /*70f0*/  IMAD.MOV R16, RZ, RZ, -R27 ;  /* 0x000000ffff107224 */ /* 0x002fe200078e0a1b */
[----:B------:R-:W-:Y:S01]  /*7100*/  SEL R13, R13, R35, !P0 ;  /* 0x000000230d0d7207 */ /* 0x000fe20004000000 */
[----:B------:R-:W-:Y:S01]  /*7110*/  IMAD.MOV.U32 R26, RZ, RZ, RZ ;  /* 0x000000ffff1a7224 */ /* 0x000fe200078e00ff */
[----:B------:R-:W-:Y:S01]  /*7120*/  SEL R18, R18, R32, !P1 ;  /* 0x0000002012127207 */ /* 0x000fe20004800000 */
[----:B------:R-:W-:Y:S01]  /*7130*/  IMAD R15, R16, R12, RZ ;  /* 0x0000000c100f7224 */ /* 0x000fe200078e02ff */
[----:B------:R-:W-:Y:S01]  /*7140*/  SEL R17, R17, R33, !P1 ;  /* 0x0000002111117207 */ /* 0x000fe20004800000 */
[----:B--2---:R-:W-:Y:S01]  /*7150*/  IMAD.MOV R20, RZ, RZ, -R29 ;  /* 0x000000ffff147224 */ /* 0x004fe200078e0a1d */
[----:B------:R-:W-:Y:S01]  /*7160*/  SHF.R.U64 R2, R14, UR8, R13 ;  /* 0x000000080e027c19 */ /* 0x000fe2000800120d */
[----:B------:R-:W-:Y:S01]  /*7170*/  IMAD.HI.U32 R15, R27, R15, R26 ;  /* 0x0000000f1b0f7227 */ /* 0x000fe200078e001a */
[----:B------:R-:W-:-:S02]  /*7180*/  SHF.R.U64 R17, R18, UR6, R17 ;  /* 0x0000000612117c19 */ /* 0x000fc40008001211 */
[----:B------:R-:W-:Y:S01]  /*7190*/  IADD3 R19, PT, PT, R5, -0x1, R2 ;  /* 0xffffffff05137810 */ /* 0x000fe20007ffe002 */
[----:B------:R-:W-:Y:S01]  /*71a0*/  IMAD.MOV.U32 R28, RZ, RZ, RZ ;  /* 0x000000ffff1c7224 */ /* 0x000fe200078e00ff */
[----:B------:R-:W-:Y:S01]  /*71b0*/  IADD3 R18, PT, PT, R4, -0x1, R17 ;  /* 0xffffffff04127810 */ /* 0x000fe20007ffe011 */
[----:B------:R-:W-:Y:S01]  /*71c0*/  IMAD R17, R20, R3, RZ ;  /* 0x0000000314117224 */ /* 0x000fe200078e02ff */
[----:B------:R-:W-:Y:S02]  /*71d0*/  IABS R14, R5 ;  /* 0x00000005000e7213 */ /* 0x000fe40000000000 */
[----:B------:R-:W-:Y:S01]  /*71e0*/  IABS R16, R19 ;  /* 0x0000001300107213 */ /* 0x000fe20000000000 */
[----:B------:R-:W-:Y:S01]  /*71f0*/  IMAD.HI.U32 R17, R29, R17, R28 ;  /* 0x000000111d117227 */ /* 0x000fe200078e001c */
[----:B------:R-:W-:Y:S02]  /*7200*/  IABS R2, R4 ;  /* 0x0000000400027213 */ /* 0x000fe40000000000 */
[----:B------:R-:W-:Y:S01]  /*7210*/  IABS R13, R18 ;  /* 0x00000012000d7213 */ /* 0x000fe20000000000 */
[----:B------:R-:W-:Y:S01]  /*7220*/  IMAD.MOV R14, RZ, RZ, -R14 ;  /* 0x000000ffff0e7224 */ /* 0x000fe200078e0a0e */
        /* <DEDUP_REMOVED lines=29> */
.L_x_78:
[----:B------:R-:W-:Y:S05]  /*7400*/  BSYNC.RECONVERGENT B0 ;  /* 0x0000000000007941 */ /* 0x000fea0003800200 */
.L_x_77:
[----:B--2---:R-:W2:Y:S01]  /*7410*/  SHFL.UP PT, R2, R17, 0x1, RZ ;  /* 0x0420000011027989 */ /* 0x004ea200000e00ff */
        /* <DEDUP_REMOVED lines=14> */
[----:B---3--:R-:W-:-:S03]  /*7500*/  SEL R15, R15, RZ, P4 ;  /* 0x000000ff0f0f7207 */ /* 0x008fc60002000000 */
[----:B------:R-:W2:Y:S02]  /*7510*/  SHFL.UP PT, R19, R16, 0x4, RZ ;  /* 0x0480000010137989 */ /* 0x000ea400000e00ff */
[----:B------:R-:W-:-:S05]  /*7520*/  IMAD.X R15, R15, 0x1, R2, P0 ;  /* 0x000000010f0f7824 */ /* 0x000fca00000e0602 */
        /* <DEDUP_REMOVED lines=8> */
[----:B------:R-:W-:Y:S01]  /*75b0*/  IADD3 R20, P0, PT, R18, R19, RZ ;  /* 0x0000001312147210 */ /* 0x000fe20007f1e0ff */
[----:B------:R-:W-:Y:S01]  /*75c0*/  IMAD.U32 R18, RZ, RZ, UR17 ;  /* 0x00000011ff127e24 */ /* 0x000fe2000f8e00ff */
[----:B---3--:R-:W-:-:S03]  /*75d0*/  SEL R3, R3, RZ, P2 ;  /* 0x000000ff03037207 */ /* 0x008fc60001000000 */
[----:B------:R-:W2:Y:S02]  /*75e0*/  SHFL.UP PT, R15, R20, 0x10, RZ ;  /* 0x06000000140f7989 */ /* 0x000ea400000e00ff */
[----:B-1----:R-:W-:-:S05]  /*75f0*/  IMAD.X R25, R3, 0x1, R2, P0 ;  /* 0x0000000103197824 */ /* 0x002fca00000e0602 */
[----:B------:R-:W1:Y:S01]  /*7600*/  SHFL.UP PT, R3, R25, 0x10, RZ ;  /* 0x0600000019037989 */ /* 0x000e6200000e00ff */
[----:B--2---:R-:W-:-:S04]  /*7610*/  SEL R15, R15, RZ, P3 ;  /* 0x000000ff0f0f7207 */ /* 0x004fc80001800000 */
[----:B------:R-:W-:Y:S02]  /*7620*/  IADD3 R16, P0, PT, R15, R20, RZ ;  /* 0x000000140f107210 */ /* 0x000fe40007f1e0ff */
[----:B-1----:R-:W-:-:S05]  /*7630*/  SEL R2, R3, RZ, P3 ;  /* 0x000000ff03027207 */ /* 0x002fca0001800000 */
[----:B------:R-:W-:Y:S01]  /*7640*/  IMAD.X R15, R2, 0x1, R25, P0 ;  /* 0x00000001020f7824 */ /* 0x000fe200000e0619 */
[----:B------:R-:W-:-:S04]  /*7650*/  IADD3 R2, P0, PT, R16, UR41, RZ ;  /* 0x0000002910027c10 */ /* 0x000fc8000ff1e0ff */
        /* <DEDUP_REMOVED lines=12> */
.L_x_82:
        /* <DEDUP_REMOVED lines=100> */
.L_x_81:
[----:B------:R-:W-:Y:S05]  /*7d60*/  BSYNC.RECONVERGENT B0 ;  /* 0x0000000000007941 */ /* 0x000fea0003800200 */
.L_x_80:
        /* <DEDUP_REMOVED lines=40> */
.L_x_79:
        /* <DEDUP_REMOVED lines=12> */
[----:B------:R-:W1:Y:S04]  /*80b0*/  SHFL.IDX PT, R16, R16, R3, 0x1f ;  /* 0x00001f0310107589 */ /* 0x000e6800000e0000 */
[----:B------:R-:W3:Y:S04]  /*80c0*/  SHFL.IDX PT, R2, R2, R3, 0x1f ;  /* 0x00001f0302027589 */ /* 0x000ee800000e0000 */
[----:B------:R2:W4:Y:S04]  /*80d0*/  SHFL.IDX PT, R15, R14, R3, 0x1f ;  /* 0x00001f030e0f7589 */ /* 0x00052800000e0000 */
[----:B------:R2:W2:Y:S04]  /*80e0*/  SHFL.IDX PT, R14, R17, R3, 0x1f ;  /* 0x00001f03110e7589 */ /* 0x0004a800000e0000 */
[----:B------:R2:W2:Y:S01]  /*80f0*/  SHFL.IDX PT, R12, R12, R3, 0x1f ;  /* 0x00001f030c0c7589 */ /* 0x0004a200000e0000 */
[----:B-1----:R-:W-:-:S02]  /*8100*/  R2UR UR41, R16 ;  /* 0x00000000102972ca */ /* 0x002fc400000e0000 */
[----:B---3--:R-:W-:-:S15]  /*8110*/  R2UR UR40, R2 ;  /* 0x00000000022872ca */ /* 0x008fde00000e0000 */
.L_x_76:
[----:B------:R-:W3:Y:S01]  /*8120*/  LDCU UR4, c[0x0][0xbe8] ;  /* 0x00017d00ff0477ac */ /* 0x000ee20008000800 */
[----:B------:R-:W-:Y:S01]  /*8130*/  IMAD.MOV.U32 R16, RZ, RZ, -0x1 ;  /* 0xffffffffff107424 */ /* 0x000fe200078e00ff */
[----:B--2---:R-:W-:Y:S02]  /*8140*/  MOV R3, 0xffffffff ;  /* 0xffffffff00037802 */ /* 0x004fe40000000f00 */
[----:B---3--:R-:W-:-:S13]  /*8150*/  ISETP.GE.AND P0, PT, R21, UR4, PT ;  /* 0x0000000415007c0c */ /* 0x008fda000bf06270 */
        /* <DEDUP_REMOVED lines=38> */
.L_x_83:
[----:B------:R-:W-:Y:S01]  /*83c0*/  IMAD.U32 R19, RZ, RZ, UR5 ;  /* 0x00000005ff137e24 */ /* 0x000fe2000f8e00ff */
[----:B------:R-:W-:Y:S02]  /*83d0*/  MOV R18, UR4 ;  /* 0x0000000400127c02 */ /* 0x000fe40008000f00 */
[----:B------:R-:W-:Y:S02]  /*83e0*/  MOV R2, 0x8400 ;  /* 0x0000840000027802 */ /* 0x000fe40000000f00 */
[----:B----45:R-:W-:Y:S05]  /*83f0*/  CALL.REL.NOINC `(.L_x_68) ;  /* 0x000000a800987944 */ /* 0x030fea0003c00000 */
[----:B------:R-:W-:Y:S02]  /*8400*/  IADD3 R3, PT, PT, -R20, RZ, RZ ;  /* 0x000000ff14037210 */ /* 0x000fe40007ffe1ff */
[----:B------:R-:W-:-:S03]  /*8410*/  MOV R2, R20 ;  /* 0x0000001400027202 */ /* 0x000fc60000000f00 */
[----:B------:R-:W-:-:S07]  /*8420*/  IMAD R20, R16, R3, UR5 ;  /* 0x0000000510147e24 */ /* 0x000fce000f8e0203 */
.L_x_84:
[----:B------:R-:W1:Y:S01]  /*8430*/  LDC R17, c[0x0][0xbdc] ;  /* 0x0002f700ff117b82 */ /* 0x000e620000000800 */
[----:B------:R-:W-:Y:S01]  /*8440*/  ULOP3.LUT UR8, UR8, UR12, URZ, 0xc0, !UPT ;  /* 0x0000000c08087292 */ /* 0x000fe2000f8ec0ff */
[----:B------:R-:W-:Y:S01]  /*8450*/  PLOP3.LUT P1, PT, PT, PT, PT, 0x8, 0x80 ;  /* 0x000000000080781c */ /* 0x000fe20003f2e170 */
[----:B------:R-:W-:Y:S01]  /*8460*/  ULOP3.LUT UR11, UR19, UR11, URZ, 0xc0, !UPT ;  /* 0x0000000b130b7292 */ /* 0x000fe2000f8ec0ff */
[----:B------:R-:W-:Y:S02]  /*8470*/  IMAD.MOV.U32 R23, RZ, RZ, 0x1 ;  /* 0x00000001ff177424 */ /* 0x000fe400078e00ff */
[----:B------:R-:W-:Y:S02]  /*8480*/  P2R R24, PR, RZ, 0x2 ;  /* 0x00000002ff187803 */ /* 0x000fe40000000000 */
[----:B------:R-:W2:Y:S08]  /*8490*/  LDC R3, c[0x0][0xb80] ;  /* 0x0002e000ff037b82 */ /* 0x000eb00000000800 */
[----:B------:R-:W3:Y:S08]  /*84a0*/  LDC R16, c[0x0][0xb90] ;  /* 0x0002e400ff107b82 */ /* 0x000ef00000000800 */
[----:B------:R-:W4:Y:S01]  /*84b0*/  LDC R18, c[0x0][0xbe0] ;  /* 0x0002f800ff127b82 */ /* 0x000f220000000800 */
[----:B-1----:R-:W-:-:S05]  /*84c0*/  SHF.L.U32 R2, R2, R17, RZ ;  /* 0x0000001102027219 */ /* 0x002fca00000006ff */
[----:B------:R-:W-:Y:S02]  /*84d0*/  VIADD R17, R2, UR8 ;  /* 0x0000000802117c36 */ /* 0x000fe40008000000 */
[----:B--2---:R-:W-:Y:S02]  /*84e0*/  IMAD R3, R20, R3, UR11 ;  /* 0x0000000b14037e24 */ /* 0x004fe4000f8e0203 */
[----:B---3--:R-:W-:Y:S01]  /*84f0*/  IMAD R16, R17, R16, UR32 ;  /* 0x0000002011107e24 */ /* 0x008fe2000f8e0210 */
[----:B----4-:R-:W-:-:S04]  /*8500*/  ISETP.NE.AND P0, PT, R18, 0x1, PT ;  /* 0x000000011200780c */ /* 0x010fc80003f05270 */
[----:B------:R-:W-:Y:S02]  /*8510*/  SEL R22, R16, R3, !P0 ;  /* 0x0000000310167207 */ /* 0x000fe40004000000 */
[----:B------:R-:W-:Y:S01]  /*8520*/  SEL R16, R3, R16, !P0 ;  /* 0x0000001003107207 */ /* 0x000fe20004000000 */
[----:B------:R-:W-:Y:S02]  /*8530*/  IMAD.MOV.U32 R3, RZ, RZ, R21 ;  /* 0x000000ffff037224 */ /* 0x000fe400078e0015 */
.L_x_75:
[----:B------:R-:W-:-:S09]  /*8540*/  UISETP.NE.AND UP0, UPT, UR37, 0x1, UPT ;  /* 0x000000012500788c */ /* 0x000fd2000bf05270 */
[----:B------:R-:W-:Y:S05]  /*8550*/  BRA.U !UP0, `(.L_x_85) ;  /* 0x0000000108047547 */ /* 0x000fea000b800000 */
[----:B------:R-:W-:Y:S05]  /*8560*/  BPT.TRAP 0x1 ;  /* 0x000000040000795c */ /* 0x000fea0000300000 */
.L_x_85:
[----:B------:R-:W2:Y:S01]  /*8570*/  S2UR UR4, SR_CgaCtaId ;  /* 0x00000000000479c3 */ /* 0x000ea20000008800 */
[----:B------:R-:W-:Y:S01]  /*8580*/  UMOV UR5, 0x400 ;  /* 0x0000040000057882 */ /* 0x000fe20000000000 */
[----:B------:R-:W-:Y:S02]  /*8590*/  SHF.L.U32 R2, R0, 0x1f, RZ ;  /* 0x0000001f00027819 */ /* 0x000fe400000006ff */
[----:B------:R-:W-:Y:S02]  /*85a0*/  ISETP.NE.AND P1, PT, R10, R3, PT ;  /* 0x000000030a00720c */ /* 0x000fe40003f25270 */
[----:B------:R-:W-:-:S04]  /*85b0*/  ISETP.NE.AND P2, PT, R24, RZ, PT ;  /* 0x000000ff1800720c */ /* 0x000fc80003f45270 */
[----:B------:R-:W-:Y:S01]  /*85c0*/  ISETP.NE.AND P2, PT, R10, R3, !P2 ;  /* 0x000000030a00720c */ /* 0x000fe20005745270 */
[----:B------:R-:W-:-:S06]  /*85d0*/  VIADD R10, R11, 0x1 ;  /* 0x000000010b0a7836 */ /* 0x000fcc0000000000 */
[----:B------:R-:W-:Y:S01]  /*85e0*/  @!P1 IMAD.MOV R10, RZ, RZ, R11 ;  /* 0x000000ffff0a9224 */ /* 0x000fe200078e020b */
[----:B--2---:R-:W-:-:S04]  /*85f0*/  ULEA UR4, UR4, UR5, 0x18 ;  /* 0x0000000504047291 */ /* 0x004fc8000f8ec0ff */
[----:B------:R-:W-:-:S09]  /*8600*/  ULEA UR4, UR20, UR4, 0x3 ;  /* 0x0000000414047291 */ /* 0x000fd2000f8e18ff */
[----:B------:R-:W2:Y:S02]  /*8610*/  SYNCS.PHASECHK.TRANS64.TRYWAIT P0, [UR4+0x100], R2 ;  /* 0x00010002ff0075a7 */ /* 0x000ea40008001104 */
[----:B--2---:R-:W-:Y:S05]  /*8620*/  @!P0 BRA `(.L_x_86) ;  /* 0x0000009800148947 */ /* 0x004fea0003800000 */
.L_x_261:
[----:B------:R-:W-:Y:S02]  /*8630*/  ELECT P0, URZ, PT ;  /* 0x0000000000ff782f */ /* 0x000fe40003800000 */
[----:B------:R-:W-:Y:S01]  /*8640*/  ISETP.NE.AND P1, PT, R24, RZ, PT ;  /* 0x000000ff1800720c */ /* 0x000fe20003f25270 */
[----:B------:R-:W-:Y:S03]  /*8650*/  BSSY.RECONVERGENT B0, `(.L_x_87) ;  /* 0x0000015000007945 */ /* 0x000fe60003800200 */
[----:B------:R-:W-:-:S04]  /*8660*/  SEL R10, R10, RZ, !P1 ;  /* 0x000000ff0a0a7207 */ /* 0x000fc80004800000 */
[----:B--2---:R-:W-:-:S03]  /*8670*/  PRMT R11, R10, 0x7610, R11 ;  /* 0x000076100a0b7816 */ /* 0x004fc6000000000b */
[----:B------:R-:W-:Y:S05]  /*8680*/  @!P0 BRA `(.L_x_88) ;  /* 0x0000000000448947 */ /* 0x000fea0003800000 */
[----:B------:R-:W-:Y:S01]  /*8690*/  UIMAD UR5, UR20, 0x14, UR36 ;  /* 0x00000014140578a4 */ /* 0x000fe2000f8e0224 */
[----:B------:R-:W-:-:S04]  /*86a0*/  SEL R2, RZ, 0x1, !P2 ;  /* 0x00000001ff027807 */ /* 0x000fc80005000000 */
[----:B------:R-:W-:-:S04]  /*86b0*/  PRMT R2, R2, 0x5410, R11 ;  /* 0x0000541002027816 */ /* 0x000fc8000000000b */
        /* <DEDUP_REMOVED lines=13> */
.L_x_89:
[----:B---3--:R-:W-:Y:S01]  /*8790*/  SYNCS.ARRIVE.TRANS64.A1T0 RZ, [UR4+0xc0], RZ ;  /* 0x0000c0ffffff79a7 */ /* 0x008fe20008100004 */
.L_x_88:
[----:B------:R-:W-:Y:S05]  /*87a0*/  BSYNC.RECONVERGENT B0 ;  /* 0x0000000000007941 */ /* 0x000fea0003800200 */
.L_x_87:
[----:B------:R-:W-:Y:S01]  /*87b0*/  UIADD3 UR20, UPT, UPT, UR20, 0x1, URZ ;  /* 0x0000000114147890 */ /* 0x000fe2000fffe0ff */
[----:B------:R-:W-:Y:S02]  /*87c0*/  VIADD R9, R9, 0x1 ;  /* 0x0000000109097836 */ /* 0x000fe40000000000 */
[----:B------:R-:W-:Y:S01]  /*87d0*/  IMAD.MOV.U32 R10, RZ, RZ, R3 ;  /* 0x000000ffff0a7224 */ /* 0x000fe200078e0003 */
[----:B------:R-:W-:Y:S02]  /*87e0*/  UISETP.NE.AND UP0, UPT, UR20, 0x8, UPT ;  /* 0x000000081400788c */ /* 0x000fe4000bf05270 */
[----:B------:R-:W-:Y:S02]  /*87f0*/  ISETP.NE.AND P0, PT, R9, 0x4, PT ;  /* 0x000000040900780c */ /* 0x000fe40003f05270 */
[----:B------:R-:W-:Y:S02]  /*8800*/  USEL UR4, URZ, 0x1, UP0 ;  /* 0x00000001ff047887 */ /* 0x000fe40008000000 */
[----:B------:R-:W-:-:S04]  /*8810*/  USEL UR20, UR20, URZ, UP0 ;  /* 0x000000ff14147287 */ /* 0x000fc80008000000 */
[----:B------:R-:W-:-:S05]  /*8820*/  LOP3.LUT R0, R0, UR4, RZ, 0x3c, !PT ;  /* 0x0000000400007c12 */ /* 0x000fca000f8e3cff */
[----:B------:R-:W-:Y:S05]  /*8830*/  @!P0 EXIT ;  /* 0x000000000000894d */ /* 0x000fea0003800000 */
[----:B------:R-:W-:Y:S05]  /*8840*/  BRA `(.L_x_90) ;  /* 0xffffffe000fc7947 */ /* 0x000fea000383ffff */
.L_x_57:
[----:B------:R-:W-:-:S09]  /*8850*/  UISETP.NE.AND UP0, UPT, UR37, 0x3, UPT ;  /* 0x000000032500788c */ /* 0x000fd2000bf05270 */
[----:B------:R-:W-:Y:S05]  /*8860*/  BRA.U UP0, `(.L_x_91) ;  /* 0x0000001100cc7547 */ /* 0x000fea000b800000 */
[----:B------:R-:W-:-:S08]  /*8870*/  NOP ;  /* 0x0000000000007918 */ /* 0x000fd00000000000 */
[----:B-1--45:R-:W1:-:S00]  /*8880*/  USETMAXREG.DEALLOC.CTAPOOL 0x88 ;  /* 0x00000088000079c8 */ /* 0x032e4000080e0500 */
[----:B-1----:R-:W1:Y:S01]  /*8890*/  LDC.64 R20, c[0x0][0x390] ;  /* 0x0000e400ff147b82 */ /* 0x002e620000000a00 */
[----:B------:R-:W-:Y:S02]  /*88a0*/  HFMA2 R18, -RZ, RZ, 0, 0 ;  /* 0x00000000ff127431 */ /* 0x000fe400000001ff */
[----:B------:R-:W-:Y:S01]  /*88b0*/  IMAD.MOV.U32 R19, RZ, RZ, 0x1 ;  /* 0x00000001ff137424 */ /* 0x000fe200078e00ff */
[----:B------:R-:W-:Y:S01]  /*88c0*/  PRMT R4, RZ, 0x7610, R4 ;  /* 0x00007610ff047816 */ /* 0x000fe20000000004 */
[----:B------:R-:W2:Y:S03]  /*88d0*/  LDCU UR26, c[0x0][0x880] ;  /* 0x00011000ff1a77ac */ /* 0x000ea60008000800 */
[----:B------:R-:W3:Y:S01]  /*88e0*/  LDC.64 R10, c[0x0][0xb08] ;  /* 0x0002c200ff0a7b82 */ /* 0x000ee20000000a00 */
[----:B------:R-:W4:Y:S01]  /*88f0*/  LDCU.64 UR6, c[0x0][0x888] ;  /* 0x00011100ff0677ac */ /* 0x000f220008000a00 */
[----:B------:R-:W-:Y:S01]  /*8900*/  UPLOP3.LUT UP1, UPT, UPT, UPT, UPT, 0x40, 0x4 ;  /* 0x000000000004789c */ /* 0x000fe20003f2e870 */
[----:B------:R-:W-:-:S05]  /*8910*/  UMOV UR5, URZ ;  /* 0x000000ff00057c82 */ /* 0x000fca0008000000 */
[----:B------:R-:W1:Y:S08]  /*8920*/  LDC.64 R8, c[0x0][0xb10] ;  /* 0x0002c400ff087b82 */ /* 0x000e700000000a00 */
[----:B--2---:R-:W1:Y:S02]  /*8930*/  LDC.64 R2, c[0x0][0x890] ;  /* 0x00022400ff027b82 */ /* 0x004e640000000a00 */
.L_x_125:
[----:B------:R-:W-:Y:S04]  /*8940*/  LOP3.LUT R0, R4, 0xffff, RZ, 0xc0, !PT ;  /* 0x0000ffff04007812 */ /* 0x000fe800078ec0ff */
[----:B------:R-:W-:Y:S04]  /*8950*/  SHF.R.U32.HI R0, RZ, 0x1, R0 ;  /* 0x00000001ff007819 */ /* 0x000fe80000011600 */
[----:B------:R-:W-:Y:S05]  /*8960*/  LOP3.LUT R0, R0, 0xffff, RZ, 0xc0, !PT ;  /* 0x0000ffff00007812 */ /* 0x000fea00078ec0ff */
[----:B------:R-:W-:Y:S05]  /*8970*/  IMAD R0, R0, 0x4925, RZ ;  /* 0x0000492500007824 */ /* 0x000fea00078e02ff */
[----:B------:R-:W-:Y:S04]  /*8980*/  SHF.R.U32.HI R0, RZ, 0x11, R0 ;  /* 0x00000011ff007819 */ /* 0x000fe80000011600 */
[----:B------:R-:W-:Y:S05]  /*8990*/  PRMT R0, R0, 0x9910, RZ ;  /* 0x0000991000007816 */ /* 0x000fea00000000ff */
[----:B------:R-:W-:Y:S04]  /*89a0*/  IMAD R0, R0, 0xe, RZ ;  /* 0x0000000e00007824 */ /* 0x000fe800078e02ff */
[----:B------:R-:W-:Y:S05]  /*89b0*/  IMAD.MOV R0, RZ, RZ, -R0 ;  /* 0x000000ffff007224 */ /* 0x000fea00078e0a00 */
[----:B------:R-:W-:Y:S05]  /*89c0*/  PRMT R5, R0, 0x7710, RZ ;  /* 0x0000771000057816 */ /* 0x000fea00000000ff */
[----:B------:R-:W-:Y:S05]  /*89d0*/  IMAD.IADD R5, R5, 0x1, R4 ;  /* 0x0000000105057824 */ /* 0x000fea00078e0204 */
[----:B------:R-:W-:Y:S11]  /*89e0*/  R2UR UR4, R5 ;  /* 0x00000000050472ca */ /* 0x000ff600000e0000 */
[----:B------:R-:W-:Y:S02]  /*89f0*/  @!UPT UIADD3 URZ, UPT, UPT, URZ, URZ, URZ ;  /* 0x000000fffffff290 */ /* 0x000fe4000fffe0ff */
[----:B------:R-:W-:Y:S06]  /*8a00*/  ULOP3.LUT UR4, UR4, 0xffff, URZ, 0xc0, !UPT ;  /* 0x0000ffff04047892 */ /* 0x000fec000f8ec0ff */
[----:B------:R-:W-:Y:S02]  /*8a10*/  IMAD.U32 R4, RZ, RZ, UR4 ;  /* 0x00000004ff047e24 */ /* 0x000fe4000f8e00ff */
[----:B------:R-:W-:Y:S03]  /*8a20*/  IMAD.U32 R0, RZ, RZ, UR4 ;  /* 0x00000004ff007e24 */ /* 0x000fe6000f8e00ff */
[----:B------:R-:W-:Y:S04]  /*8a30*/  LEA R4, P0, R4, UR22, 0x7 ;  /* 0x0000001604047c11 */ /* 0x000fe8000f8038ff */
[----:B------:R-:W-:Y:S02]  /*8a40*/  LEA.HI.X R5, R0, UR23, RZ, 0x7, P0 ;  /* 0x0000001700057c11 */ /* 0x000fe400080f3cff */
[----:B------:R-:W-:Y:S02]  /*8a50*/  R2UR UR28, R4 ;  /* 0x00000000041c72ca */ /* 0x000fe400000e0000 */
[----:B------:R-:W-:Y:S01]  /*8a60*/  R2UR UR29, R5 ;  /* 0x00000000051d72ca */ /* 0x000fe200000e0000 */
[----:B------:R-:W-:Y:S03]  /*8a70*/  @!UPT UIADD3 URZ, UPT, UPT, URZ, URZ, URZ ;  /* 0x000000fffffff290 */ /* 0x000fe6000fffe0ff */
[----:B------:R-:W-:Y:S11]  /*8a80*/  BRA.U UP1, `(.L_x_92) ;  /* 0x0000000501107547 */ /* 0x000ff6000b800000 */
[----:B------:R-:W2:Y:S01]  /*8a90*/  S2R R0, SR_LANEID ;  /* 0x0000000000007919 */ /* 0x000ea20000000000 */
[----:B------:R-:W-:Y:S02]  /*8aa0*/  MOV R4, 0x400 ;  /* 0x0000040000047802 */ /* 0x000fe40000000f00 */
[----:B------:R-:W-:Y:S01]  /*8ab0*/  ELECT P0, URZ, PT ;  /* 0x0000000000ff782f */ /* 0x000fe20003800000 */
[----:B------:R-:W-:Y:S01]  /*8ac0*/  BSSY.RECONVERGENT B0, `(.L_x_93) ;  /* 0x0000037000007945 */ /* 0x000fe20003800200 */
[----:B------:R-:W5:Y:S02]  /*8ad0*/  S2R R15, SR_CgaCtaId ;  /* 0x00000000000f7919 */ /* 0x000f640000008800 */
[----:B-----5:R-:W-:Y:S01]  /*8ae0*/  LEA R15, R15, R4, 0x18 ;  /* 0x000000040f0f7211 */ /* 0x020fe200078ec0ff */
[----:B--2---:R-:W-:Y:S05]  /*8af0*/  IMAD.SHL.U32 R0, R0, 0x4, RZ ;  /* 0x0000000400007824 */ /* 0x004fea00078e00ff */
[----:B------:R-:W-:Y:S03]  /*8b00*/  IADD3 R16, PT, PT, R0, 0x380, R15 ;  /* 0x0000038000107810 */ /* 0x000fe60007ffe00f */
[----:B------:R-:W-:Y:S05]  /*8b10*/  @!P0 BRA `(.L_x_94) ;  /* 0x0000000000c48947 */ /* 0x000fea0003800000 */
[----:B-1----:R-:W-:Y:S01]  /*8b20*/  ISETP.NE.U32.AND P0, PT, R8, RZ, PT ;  /* 0x000000ff0800720c */ /* 0x002fe20003f05070 */
[----:B------:R-:W-:Y:S01]  /*8b30*/  IMAD.WIDE R12, R17, 0xc, R20 ;  /* 0x0000000c110c7825 */ /* 0x000fe200078e0214 */
[----:B---3--:R-:W-:Y:S01]  /*8b40*/  ISETP.NE.U32.AND P1, PT, R10, RZ, PT ;  /* 0x000000ff0a00720c */ /* 0x008fe20003f25070 */
[----:B------:R-:W1:Y:S01]  /*8b50*/  S2UR UR4, SR_CgaCtaId ;  /* 0x00000000000479c3 */ /* 0x000e620000008800 */
[----:B------:R-:W-:Y:S01]  /*8b60*/  ISETP.NE.AND.EX P0, PT, R9, RZ, PT, P0 ;  /* 0x000000ff0900720c */ /* 0x000fe20003f05300 */
[----:B------:R-:W-:Y:S01]  /*8b70*/  UMOV UR8, 0x400 ;  /* 0x0000040000087882 */ /* 0x000fe20000000000 */
[----:B------:R-:W2:Y:S01]  /*8b80*/  LDG.E R26, desc[UR50][R12.64] ;  /* 0x000000320c1a7981 */ /* 0x000ea2000c1e1900 */
[----:B------:R-:W-:Y:S10]  /*8b90*/  ISETP.NE.AND.EX P1, PT, R11, RZ, PT, P1 ;  /* 0x000000ff0b00720c */ /* 0x000ff40003f25310 */
[----:B------:R-:W3:Y:S08]  /*8ba0*/  @P0 LDC.64 R4, c[0x0][0xb10] ;  /* 0x0002c400ff040b82 */ /* 0x000ef00000000a00 */
[----:B------:R-:W5:Y:S01]  /*8bb0*/  @P1 LDC.64 R6, c[0x0][0xb08] ;  /* 0x0002c200ff061b82 */ /* 0x000f620000000a00 */
[----:B--2---:R-:W-:Y:S01]  /*8bc0*/  SHF.R.S32.HI R27, RZ, 0x1f, R26 ;  /* 0x0000001fff1b7819 */ /* 0x004fe2000001141a */
[C---:B---3--:R-:W-:Y:S01]  /*8bd0*/  @P0 IMAD.WIDE R4, R17.reuse, 0x8, R4 ;  /* 0x0000000811040825 */ /* 0x048fe200078e0204 */
[----:B-1----:R-:W-:Y:S03]  /*8be0*/  ULEA UR4, UR4, UR8, 0x18 ;  /* 0x0000000804047291 */ /* 0x002fe6000f8ec0ff */
[----:B-----5:R-:W-:Y:S01]  /*8bf0*/  @P1 IMAD.WIDE R6, R17, 0x8, R6 ;  /* 0x0000000811061825 */ /* 0x020fe200078e0206 */
[----:B------:R-:W2:Y:S01]  /*8c00*/  @P0 LDG.E.64 R28, desc[UR50][R4.64] ;  /* 0x00000032041c0981 */ /* 0x000ea2000c1e1b00 */
[----:B------:R-:W-:Y:S03]  /*8c10*/  UIADD3 UR8, UPT, UPT, UR4, 0x380, URZ ;  /* 0x0000038004087890 */ /* 0x000fe6000fffe0ff */
[----:B------:R1:W3:Y:S04]  /*8c20*/  @P1 LDG.E.64 R24, desc[UR50][R6.64] ;  /* 0x0000003206181981 */ /* 0x0002e8000c1e1b00 */
[----:B------:R-:W-:Y:S04]  /*8c30*/  STS [UR4+0x3b0], RZ ;  /* 0x0003b0ffff007988 */ /* 0x000fe80008000804 */
[----:B------:R5:W4:Y:S04]  /*8c40*/  LDG.E R5, desc[UR50][R12.64+0x4] ;  /* 0x000004320c057981 */ /* 0x000b28000c1e1900 */
[----:B-1----:R-:W1:Y:S01]  /*8c50*/  LDS R7, [UR4+0x39c] ;  /* 0x00039c04ff077984 */ /* 0x002e620008000800 */
[----:B------:R-:W-:Y:S05]  /*8c60*/  IMAD.U32 R6, RZ, RZ, UR8 ;  /* 0x00000008ff067e24 */ /* 0x000fea000f8e00ff */
[----:B-----5:R-:W-:Y:S05]  /*8c70*/  SHF.R.U64 R12, R6, 0x4, RZ ;  /* 0x00000004060c7819 */ /* 0x020fea00000012ff */
[----:B------:R-:W-:Y:S04]  /*8c80*/  STS [UR4+0x390], R12 ;  /* 0x0003900cff007988 */ /* 0x000fe80008000804 */
[----:B------:R-:W-:Y:S01]  /*8c90*/  STS [UR4+0x394], R12 ;  /* 0x0003940cff007988 */ /* 0x000fe20008000804 */
[----:B------:R-:W-:Y:S02]  /*8ca0*/  @!P0 IMAD.MOV.U32 R28, RZ, RZ, R26 ;  /* 0x000000ffff1c8224 */ /* 0x000fe400078e001a */
[----:B------:R-:W-:Y:S01]  /*8cb0*/  @!P0 IMAD.MOV.U32 R29, RZ, RZ, R27 ;  /* 0x000000ffff1d8224 */ /* 0x000fe200078e001b */
[----:B---3--:R-:W-:Y:S04]  /*8cc0*/  @P1 STS.64 [UR4+0x380], R24 ;  /* 0x00038018ff001988 */ /* 0x008fe80008000a04 */
[----:B--2---:R-:W-:Y:S04]  /*8cd0*/  SHF.L.U64.HI R14, R28, 0x1, R29 ;  /* 0x000000011c0e7819 */ /* 0x004fe8000001021d */
[----:B------:R-:W-:Y:S04]  /*8ce0*/  LOP3.LUT R14, R14, 0x1fffffff, RZ, 0xc0, !PT ;  /* 0x1fffffff0e0e7812 */ /* 0x000fe800078ec0ff */
[----:B------:R-:W-:Y:S04]  /*8cf0*/  SHF.R.U32.HI R4, RZ, 0x4, R14 ;  /* 0x00000004ff047819 */ /* 0x000fe8000001160e */
[----:B-1----:R-:W-:Y:S02]  /*8d00*/  LOP3.LUT R23, R7, 0xf, R4, 0xb8, !PT ;  /* 0x0000000f07177812 */ /* 0x002fe400078eb804 */
[----:B------:R-:W-:Y:S03]  /*8d10*/  CS2R R6, SRZ ;  /* 0x0000000000067805 */ /* 0x000fe6000001ff00 */
[----:B------:R1:W-:Y:S01]  /*8d20*/  STS [UR4+0x39c], R23 ;  /* 0x00039c17ff007988 */ /* 0x0003e20008000804 */
[----:B----4-:R-:W-:Y:S03]  /*8d30*/  VIADD R5, R5, 0xffffffff ;  /* 0xffffffff05057836 */ /* 0x010fe60000000000 */
[----:B------:R-:W2:Y:S01]  /*8d40*/  LDS R4, [UR4+0x39c] ;  /* 0x00039c04ff047984 */ /* 0x000ea20008000800 */
[----:B-1----:R-:W-:Y:S05]  /*8d50*/  IMAD.SHL.U32 R23, R28, 0x2, RZ ;  /* 0x000000021c177824 */ /* 0x002fea00078e00ff */
[----:B------:R-:W-:Y:S04]  /*8d60*/  LOP3.LUT R23, R23, 0xfffffffe, RZ, 0xc0, !PT ;  /* 0xfffffffe17177812 */ /* 0x000fe800078ec0ff */
[----:B------:R-:W-:Y:S05]  /*8d70*/  SHF.R.U64 R14, R23, 0x4, R14 ;  /* 0x00000004170e7819 */ /* 0x000fea000000120e */
[----:B------:R-:W-:Y:S01]  /*8d80*/  STS [UR4+0x38c], R14 ;  /* 0x00038c0eff007988 */ /* 0x000fe20008000804 */
[----:B--2---:R-:W-:Y:S05]  /*8d90*/  LOP3.LUT R30, R4, 0xf0, RZ, 0xb8, !PT ;  /* 0x000000f0041e7812 */ /* 0x004fea00078eb8ff */
[----:B------:R-:W-:Y:S04]  /*8da0*/  STS [UR4+0x39c], R30 ;  /* 0x00039c1eff007988 */ /* 0x000fe80008000804 */
[----:B------:R-:W1:Y:S02]  /*8db0*/  LDS R4, [UR4+0x39c] ;  /* 0x00039c04ff047984 */ /* 0x000e640008000800 */
[----:B-1----:R-:W-:Y:S01]  /*8dc0*/  LOP3.LUT R13, R4, 0xf00, RZ, 0xb8, !PT ;  /* 0x00000f00040d7812 */ /* 0x002fe200078eb8ff */
[----:B------:R-:W-:Y:S04]  /*8dd0*/  VIADD R4, R26, 0xffffffff ;  /* 0xffffffff1a047836 */ /* 0x000fe80000000000 */
[----:B------:R-:W-:Y:S04]  /*8de0*/  STS.64 [UR4+0x398], R12 ;  /* 0x0003980cff007988 */ /* 0x000fe80008000a04 */
[----:B------:R-:W1:Y:S04]  /*8df0*/  LDS R22, [UR4+0x39c] ;  /* 0x00039c04ff167984 */ /* 0x000e680008000800 */
[----:B------:R2:W-:Y:S01]  /*8e00*/  STS.128 [UR4+0x3a0], R4 ;  /* 0x0003a004ff007988 */ /* 0x0005e20008000c04 */
[----:B-1----:R-:W-:Y:S05]  /*8e10*/  LOP3.LUT R22, R22, 0xf000, RZ, 0xb8, !PT ;  /* 0x0000f00016167812 */ /* 0x002fea00078eb8ff */
[----:B------:R2:W-:Y:S02]  /*8e20*/  STS [UR4+0x39c], R22 ;  /* 0x00039c16ff007988 */ /* 0x0005e40008000804 */
.L_x_94:
[----:B----4-:R-:W-:Y:S05]  /*8e30*/  BSYNC.RECONVERGENT B0 ;  /* 0x0000000000007941 */ /* 0x010fea0003800200 */
.L_x_93:
[----:B------:R-:W-:Y:S01]  /*8e40*/  NOP ;  /* 0x0000000000007918 */ /* 0x000fe20000000000 */
[----:B------:R-:W4:Y:S01]  /*8e50*/  LDS R16, [R16] ;  /* 0x0000000010107984 */ /* 0x000f220000000800 */
[----:B--2---:R-:W-:Y:S01]  /*8e60*/  IADD3 R4, P0, PT, R0, UR28, RZ ;  /* 0x0000001c00047c10 */ /* 0x004fe2000ff1e0ff */
[----:B------:R-:W-:Y:S04]  /*8e70*/  IMAD.U32 R0, RZ, RZ, UR20 ;  /* 0x00000014ff007e24 */ /* 0x000fe8000f8e00ff */
[----:B------:R-:W-:Y:S01]  /*8e80*/  IMAD.X R5, RZ, RZ, UR29, P0 ;  /* 0x0000001dff057e24 */ /* 0x000fe200080e06ff */
[----:B------:R-:W-:Y:S04]  /*8e90*/  SHF.L.U32 R6, R0, 0x1f, RZ ;  /* 0x0000001f00067819 */ /* 0x000fe800000006ff */
[----:B----4-:R2:W4:Y:S02]  /*8ea0*/  ATOMG.E.EXCH.STRONG.GPU PT, RZ, [R4], R16 ;  /* 0x0000001004ff73a8 */ /* 0x01052400041ee100 */
[----:B----4-:R-:W4:Y:S02]  /*8eb0*/  SYNCS.PHASECHK.TRANS64.TRYWAIT P0, [R15+URZ+0xb8], R6 ;  /* 0x0000b8060f0075a7 */ /* 0x010f2400080011ff */
[----:B--2-4-:R-:W-:Y:S05]  /*8ec0*/  @!P0 BRA `(.L_x_95) ;  /* 0x0000009000048947 */ /* 0x014fea0003800000 */
.L_x_92:
[----:B-1----:R-:W-:Y:S04]  /*8ed0*/  ISETP.NE.U32.AND P0, PT, R2, RZ, PT ;  /* 0x000000ff0200720c */ /* 0x002fe80003f05070 */
[----:B------:R-:W-:Y:S11]  /*8ee0*/  ISETP.NE.AND.EX P0, PT, R3, RZ, PT, P0 ;  /* 0x000000ff0300720c */ /* 0x000ff60003f05300 */
[----:B------:R-:W-:Y:S02]  /*8ef0*/  @!UPT UIADD3 URZ, UPT, UPT, URZ, URZ, URZ ;  /* 0x000000fffffff290 */ /* 0x000fe4000fffe0ff */
[----:B------:R-:W1:Y:S02]  /*8f00*/  @P0 LDC.64 R4, c[0x0][0x890] ;  /* 0x00022400ff040b82 */ /* 0x000e640000000a00 */
[----:B-1----:R-:W-:Y:S01]  /*8f10*/  @P0 IMAD.WIDE R4, R17, 0x8, R4 ;  /* 0x0000000811040825 */ /* 0x002fe200078e0204 */
[----:B------:R-:W-:Y:S06]  /*8f20*/  BRA.U UP1, `(.L_x_96) ;  /* 0x0000000101107547 */ /* 0x000fec000b800000 */
[----:B------:R-:W-:Y:S04]  /*8f30*/  DEPBAR {5,4,3,2,1,0} ;  /* 0x0000003f0000791a */ /* 0x000fe80000000000 */
[----:B------:R-:W1:Y:S02]  /*8f40*/  CCTL.E.C.LDCU.IV.DEEP [UR28] ;  /* 0x000000001c007540 */ /* 0x000e640009c08000 */
[----:B-1----:R1:W-:Y:S01]  /*8f50*/  UTMACCTL.IV [UR28] ;  /* 0x000000001c0079b9 */ /* 0x0023e20008000000 */
[----:B------:R-:W-:Y:S01]  /*8f60*/  NOP ;  /* 0x0000000000007918 */ /* 0x000fe20000000000 */
.L_x_96:
[----:B------:R-:W5:Y:S01]  /*8f70*/  @P0 LDG.E.64 R4, desc[UR50][R4.64] ;  /* 0x0000003204040981 */ /* 0x000f62000c1e1b00 */
[----:B------:R-:W-:Y:S02]  /*8f80*/  USHF.L.U32 UR18, UR18, 0x7, URZ ;  /* 0x0000000712127899 */ /* 0x000fe400080006ff */
[----:B------:R-:W-:Y:S01]  /*8f90*/  USHF.L.U32 UR19, UR19, 0x7, URZ ;  /* 0x0000000713137899 */ /* 0x000fe200080006ff */
[----:B-----5:R-:W5:Y:S02]  /*8fa0*/  @P0 LD.E R0, desc[UR50][R4.64] ;  /* 0x0000003204000980 */ /* 0x020f64000c101900 */
[----:B-----5:R-:W-:Y:S01]  /*8fb0*/  @P0 FSETP.NEU.AND P1, PT, R0, RZ, PT ;  /* 0x000000ff0000020b */ /* 0x020fe20003f2d000 */
[----:B------:R-:W-:Y:S01]  /*8fc0*/  @!UPT UIADD3 URZ, UPT, UPT, URZ, URZ, URZ ;  /* 0x000000fffffff290 */ /* 0x000fe2000fffe0ff */
[----:B------:R-:W-:Y:S11]  /*8fd0*/  @P0 BRA `(.L_x_97) ;  /* 0x00000000002c0947 */ /* 0x000ff60003800000 */
[----:B----4-:R-:W-:Y:S02]  /*8fe0*/  ISETP.NE.U32.AND P0, PT, RZ, UR6, PT ;  /* 0x00000006ff007c0c */ /* 0x010fe4000bf05070 */
[----:B------:R-:W-:Y:S02]  /*8ff0*/  FSETP.NEU.AND P1, PT, RZ, UR26, PT ;  /* 0x0000001aff007c0b */ /* 0x000fe4000bf2d000 */
[----:B------:R-:W-:Y:S11]  /*9000*/  ISETP.NE.AND.EX P0, PT, RZ, UR7, PT, P0 ;  /* 0x00000007ff007c0c */ /* 0x000ff6000bf05300 */
[----:B------:R-:W-:Y:S02]  /*9010*/  @!UPT UIADD3 URZ, UPT, UPT, URZ, URZ, URZ ;  /* 0x000000fffffff290 */ /* 0x000fe4000fffe0ff */
[----:B------:R-:W4:Y:S08]  /*9020*/  @P0 LDC R0, c[0x0][0x898] ;  /* 0x00022600ff000b82 */ /* 0x000f300000000800 */
[----:B------:R-:W5:Y:S01]  /*9030*/  @P0 LDC.64 R4, c[0x0][0x888] ;  /* 0x00022200ff040b82 */ /* 0x000f620000000a00 */
[----:B----4-:R-:W-:Y:S04]  /*9040*/  @P0 IMAD R17, R17, R0, RZ ;  /* 0x0000000011110224 */ /* 0x010fe800078e02ff */
[----:B-----5:R-:W-:Y:S06]  /*9050*/  @P0 IMAD.WIDE R4, R17, 0x4, R4 ;  /* 0x0000000411040825 */ /* 0x020fec00078e0204 */
[----:B------:R-:W4:Y:S02]  /*9060*/  @P0 LDG.E R4, desc[UR50][R4.64] ;  /* 0x0000003204040981 */ /* 0x000f24000c1e1900 */
[----:B----4-:R-:W-:Y:S11]  /*9070*/  @P0 FSETP.NEU.AND P1, PT, R4, RZ, PT ;  /* 0x000000ff0400020b */ /* 0x010ff60003f2d000 */
[----:B------:R-:W-:Y:S02]  /*9080*/  @!UPT UIADD3 URZ, UPT, UPT, URZ, URZ, URZ ;  /* 0x000000fffffff290 */ /* 0x000fe4000fffe0ff */
.L_x_97:
[----:B------:R-:W-:Y:S01]  /*9090*/  UISETP.NE.AND UP0, UPT, UR21, 0x4, UPT ;  /* 0x000000041500788c */ /* 0x000fe2000bf05270 */
[----:B------:R-:W-:Y:S04]  /*90a0*/  ELECT P0, URZ, PT ;  /* 0x0000000000ff782f */ /* 0x000fe80003800000 */
[----:B------:R-:W-:Y:S04]  /*90b0*/  PLOP3.LUT P1, PT, P1, P0, PT, 0x80, 0x8 ;  /* 0x000000000008781c */ /* 0x000fe80000f21070 */
[----:B------:R-:W-:Y:S09]  /*90c0*/  BRA.U UP0, `(.L_x_98) ;  /* 0x0000000100047547 */ /* 0x000ff2000b800000 */
[----:B-1--4-:R-:W-:Y:S05]  /*90d0*/  BPT.TRAP 0x1 ;  /* 0x000000040000795c */ /* 0x012fea0000300000 */
.L_x_98:
[----:B------:R-:W5:Y:S01]  /*90e0*/  S2UR UR25, SR_CgaCtaId ;  /* 0x00000000001979c3 */ /* 0x000f620000008800 */
[----:B------:R-:W-:Y:S01]  /*90f0*/  UMOV UR24, 0x400 ;  /* 0x0000040000187882 */ /* 0x000fe20000000000 */
[----:B------:R-:W-:Y:S01]  /*9100*/  SHF.L.U32 R5, R19, 0x1f, RZ ;  /* 0x0000001f13057819 */ /* 0x000fe200000006ff */
[----:B-----5:R-:W-:Y:S09]  /*9110*/  ULEA UR24, UR25, UR24, 0x18 ;  /* 0x0000001819187291 */ /* 0x020ff2000f8ec0ff */
[----:B------:R-:W5:Y:S02]  /*9120*/  SYNCS.PHASECHK.TRANS64.TRYWAIT P0, [UR24+0x90], R5 ;  /* 0x00009005ff0075a7 */ /* 0x000f640008001118 */
[----:B-----5:R-:W-:Y:S05]  /*9130*/  @!P0 BRA `(.L_x_99) ;  /* 0x0000008c007c8947 */ /* 0x020fea0003800000 */
.L_x_263:
[----:B------:R-:W-:Y:S04]  /*9140*/  BSSY.RECONVERGENT B0, `(.L_x_100) ;  /* 0x0000011000007945 */ /* 0x000fe80003800200 */
[----:B------:R-:W-:Y:S05]  /*9150*/  @!P1 BRA `(.L_x_101) ;  /* 0x00000000003c9947 */ /* 0x000fea0003800000 */
[----:B------:R-:W-:Y:S02]  /*9160*/  UIADD3 UR17, UPT, UPT, UR24, 0x70, URZ ;  /* 0x0000007018117890 */ /* 0x000fe4000fffe0ff */
[----:B------:R-:W-:Y:S01]  /*9170*/  UIADD3 UR16, UPT, UPT, UR24, 0x1000, URZ ;  /* 0x0000100018107890 */ /* 0x000fe2000fffe0ff */
[----:B------:R-:W-:Y:S01]  /*9180*/  UMOV UR12, 0x0 ;  /* 0x00000000000c7882 */ /* 0x000fe20000000000 */
[----:B------:R-:W-:Y:S01]  /*9190*/  UMOV UR13, 0x10000000 ;  /* 0x10000000000d7882 */ /* 0x000fe20000000000 */
[----:B------:R-:W-:Y:S02]  /*91a0*/  UIADD3 UR10, UPT, UPT, UR18, 0x40, URZ ;  /* 0x00000040120a7890 */ /* 0x000fe4000fffe0ff */
[----:B------:R-:W-:Y:S01]  /*91b0*/  UIADD3 UR8, UPT, UPT, UR24, 0x2000, URZ ;  /* 0x0000200018087890 */ /* 0x000fe2000fffe0ff */
[----:B------:R-:W-:Y:S03]  /*91c0*/  UMOV UR11, UR19 ;  /* 0x00000013000b7c82 */ /* 0x000fe60008000000 */
[----:B------:R1:W-:Y:S01]  /*91d0*/  UTMALDG.2D [UR16], [UR28], desc[UR12] ;  /* 0x00000c101c0075b4 */ /* 0x0003e20008009000 */
[----:B------:R-:W-:Y:S01]  /*91e0*/  UMOV UR9, UR17 ;  /* 0x0000001100097c82 */ /* 0x000fe20008000000 */
[----:B------:R-:W-:Y:S03]  /*91f0*/  UISETP.NE.AND UP0, UPT, UR21, 0x4, UPT ;  /* 0x000000041500788c */ /* 0x000fe6000bf05270 */
[----:B------:R1:W-:Y:S06]  /*9200*/  UTMALDG.2D [UR8], [UR28], desc[UR12] ;  /* 0x00000c081c0075b4 */ /* 0x0003ec0008009000 */
[----:B-1----:R-:W-:Y:S05]  /*9210*/  BRA.U UP0, `(.L_x_102) ;  /* 0x0000000100047547 */ /* 0x002fea000b800000 */
[----:B----4-:R-:W-:Y:S05]  /*9220*/  BPT.TRAP 0x1 ;  /* 0x000000040000795c */ /* 0x010fea0000300000 */
.L_x_102:
[----:B------:R-:W-:Y:S04]  /*9230*/  HFMA2 R0, -RZ, RZ, 0, 0.0078125 ;  /* 0x00002000ff007431 */ /* 0x000fe800000001ff */
[----:B------:R1:W-:Y:S03]  /*9240*/  SYNCS.ARRIVE.TRANS64.RED.A0TR RZ, [UR24+0x70], R0 ;  /* 0x00007000ffff79a7 */ /* 0x0003e60008300418 */
.L_x_101:
[----:B-1--4-:R-:W-:Y:S05]  /*9250*/  BSYNC.RECONVERGENT B0 ;  /* 0x0000000000007941 */ /* 0x012fea0003800200 */
.L_x_100:
[----:B------:R-:W-:Y:S09]  /*9260*/  UISETP.NE.AND UP0, UPT, UR21, 0x4, UPT ;  /* 0x000000041500788c */ /* 0x000ff2000bf05270 */
[----:B------:R-:W-:Y:S05]  /*9270*/  BRA.U UP0, `(.L_x_103) ;  /* 0x0000000100047547 */ /* 0x000fea000b800000 */
[----:B------:R-:W-:Y:S05]  /*9280*/  BPT.TRAP 0x1 ;  /* 0x000000040000795c */ /* 0x000fea0000300000 */
.L_x_103:
[----:B------:R-:W-:Y:S04]  /*9290*/  UIADD3 UR4, UPT, UPT, UR24, 0x70, URZ ;  /* 0x0000007018047890 */ /* 0x000fe8000fffe0ff */
[----:B------:R-:W-:Y:S09]  /*92a0*/  UPRMT UR4, UR25, 0x654, UR4 ;  /* 0x0000065419047896 */ /* 0x000ff20008000004 */
[----:B------:R-:W-:Y:S01]  /*92b0*/  SYNCS.ARRIVE.TRANS64.RED.A1T0 RZ, [UR4], RZ ;  /* 0x000000ffffff79a7 */ /* 0x000fe20008100404 */
[----:B------:R-:W-:Y:S05]  /*92c0*/  BRA.U UP0, `(.L_x_104) ;  /* 0x0000000100047547 */ /* 0x000fea000b800000 */
[----:B------:R-:W-:Y:S05]  /*92d0*/  BPT.TRAP 0x1 ;  /* 0x000000040000795c */ /* 0x000fea0000300000 */
.L_x_104:
[----:B------:R-:W1:Y:S02]  /*92e0*/  SYNCS.PHASECHK.TRANS64.TRYWAIT P0, [UR24+0x98], R5 ;  /* 0x00009805ff0075a7 */ /* 0x000e640008001118 */
[----:B-1----:R-:W-:Y:S05]  /*92f0*/  @!P0 BRA `(.L_x_105) ;  /* 0x0000008c00248947 */ /* 0x002fea0003800000 */
.L_x_265:
[----:B------:R-:W-:Y:S04]  /*9300*/  BSSY.RECONVERGENT B0, `(.L_x_106) ;  /* 0x0000012000007945 */ /* 0x000fe80003800200 */
[----:B------:R-:W-:Y:S05]  /*9310*/  @!P1 BRA `(.L_x_107) ;  /* 0x0000000000409947 */ /* 0x000fea0003800000 */
[----:B------:R-:W-:Y:S02]  /*9320*/  UIADD3 UR13, UPT, UPT, UR24, 0x78, URZ ;  /* 0x00000078180d7890 */ /* 0x000fe4000fffe0ff */
[----:B------:R-:W-:Y:S02]  /*9330*/  UIADD3 UR15, UPT, UPT, UR19, 0x20, URZ ;  /* 0x00000020130f7890 */ /* 0x000fe4000fffe0ff */
[----:B------:R-:W-:Y:S01]  /*9340*/  UIADD3 UR12, UPT, UPT, UR24, 0x3000, URZ ;  /* 0x00003000180c7890 */ /* 0x000fe2000fffe0ff */
[----:B------:R-:W-:Y:S01]  /*9350*/  UMOV UR16, 0x0 ;  /* 0x0000000000107882 */ /* 0x000fe20000000000 */
[----:B------:R-:W-:Y:S01]  /*9360*/  UMOV UR17, 0x10000000 ;  /* 0x1000000000117882 */ /* 0x000fe20000000000 */
[----:B------:R-:W-:Y:S01]  /*9370*/  UMOV UR14, UR18 ;  /* 0x00000012000e7c82 */ /* 0x000fe20008000000 */
[----:B------:R-:W-:Y:S02]  /*9380*/  UIADD3 UR10, UPT, UPT, UR18, 0x40, URZ ;  /* 0x00000040120a7890 */ /* 0x000fe4000fffe0ff */
[----:B------:R-:W-:Y:S03]  /*9390*/  UIADD3 UR8, UPT, UPT, UR24, 0x4000, URZ ;  /* 0x0000400018087890 */ /* 0x000fe6000fffe0ff */
[----:B------:R4:W-:Y:S01]  /*93a0*/  UTMALDG.2D [UR12], [UR28], desc[UR16] ;  /* 0x0000100c1c0075b4 */ /* 0x0009e20008009000 */
[----:B------:R-:W-:Y:S01]  /*93b0*/  UMOV UR9, UR13 ;  /* 0x0000000d00097c82 */ /* 0x000fe20008000000 */
[----:B------:R-:W-:Y:S04]  /*93c0*/  UMOV UR11, UR15 ;  /* 0x0000000f000b7c82 */ /* 0x000fe80008000000 */
[----:B------:R4:W-:Y:S02]  /*93d0*/  UTMALDG.2D [UR8], [UR28], desc[UR16] ;  /* 0x000010081c0075b4 */ /* 0x0009e40008009000 */
[----:B----4-:R-:W-:Y:S05]  /*93e0*/  BRA.U UP0, `(.L_x_108) ;  /* 0x0000000100047547 */ /* 0x010fea000b800000 */
[----:B------:R-:W-:Y:S05]  /*93f0*/  BPT.TRAP 0x1 ;  /* 0x000000040000795c */ /* 0x000fea0000300000 */
.L_x_108:
[----:B-1----:R-:W-:Y:S04]  /*9400*/  HFMA2 R0, -RZ, RZ, 0, 0.0078125 ;  /* 0x00002000ff007431 */ /* 0x002fe800000001ff */
[----:B------:R4:W-:Y:S03]  /*9410*/  SYNCS.ARRIVE.TRANS64.RED.A0TR RZ, [UR24+0x78], R0 ;  /* 0x00007800ffff79a7 */ /* 0x0009e60008300418 */
.L_x_107:
[----:B------:R-:W-:Y:S05]  /*9420*/  BSYNC.RECONVERGENT B0 ;  /* 0x0000000000007941 */ /* 0x000fea0003800200 */
.L_x_106:
[----:B------:R-:W-:Y:S05]  /*9430*/  BRA.U UP0, `(.L_x_109) ;  /* 0x0000000100047547 */ /* 0x000fea000b800000 */
[----:B------:R-:W-:Y:S05]  /*9440*/  BPT.TRAP 0x1 ;  /* 0x000000040000795c */ /* 0x000fea0000300000 */
.L_x_109:
[----:B------:R-:W-:Y:S04]  /*9450*/  UIADD3 UR4, UPT, UPT, UR24, 0x78, URZ ;  /* 0x0000007818047890 */ /* 0x000fe8000fffe0ff */
[----:B------:R-:W-:Y:S09]  /*9460*/  UPRMT UR4, UR25, 0x654, UR4 ;  /* 0x0000065419047896 */ /* 0x000ff20008000004 */
[----:B------:R-:W-:Y:S01]  /*9470*/  SYNCS.ARRIVE.TRANS64.RED.A1T0 RZ, [UR4], RZ ;  /* 0x000000ffffff79a7 */ /* 0x000fe20008100404 */
[----:B------:R-:W-:Y:S05]  /*9480*/  BRA.U UP0, `(.L_x_110) ;  /* 0x0000000100047547 */ /* 0x000fea000b800000 */
[----:B------:R-:W-:Y:S05]  /*9490*/  BPT.TRAP 0x1 ;  /* 0x000000040000795c */ /* 0x000fea0000300000 */
.L_x_110:
[----:B------:R-:W5:Y:S02]  /*94a0*/  SYNCS.PHASECHK.TRANS64.TRYWAIT P0, [UR24+0xa0], R5 ;  /* 0x0000a005ff0075a7 */ /* 0x000f640008001118 */
[----:B-----5:R-:W-:Y:S05]  /*94b0*/  @!P0 BRA `(.L_x_111) ;  /* 0x0000008800cc8947 */ /* 0x020fea0003800000 */
.L_x_267:
        /* <DEDUP_REMOVED lines=14> */
[----:B-1----:R-:W-:Y:S05]  /*95a0*/  BRA.U UP0, `(.L_x_114) ;  /* 0x0000000100047547 */ /* 0x002fea000b800000 */
[----:B------:R-:W-:Y:S05]  /*95b0*/  BPT.TRAP 0x1 ;  /* 0x000000040000795c */ /* 0x000fea0000300000 */
.L_x_114:
[----:B----4-:R-:W-:Y:S04]  /*95c0*/  HFMA2 R0, -RZ, RZ, 0, 0.0078125 ;  /* 0x00002000ff007431 */ /* 0x010fe800000001ff */
[----:B------:R1:W-:Y:S03]  /*95d0*/  SYNCS.ARRIVE.TRANS64.RED.A0TR RZ, [UR24+0x80], R0 ;  /* 0x00008000ffff79a7 */ /* 0x0003e60008300418 */
.L_x_113:
[----:B------:R-:W-:Y:S05]  /*95e0*/  BSYNC.RECONVERGENT B0 ;  /* 0x0000000000007941 */ /* 0x000fea0003800200 */
.L_x_112:
[----:B------:R-:W-:Y:S05]  /*95f0*/  BRA.U UP0, `(.L_x_115) ;  /* 0x0000000100047547 */ /* 0x000fea000b800000 */
[----:B------:R-:W-:Y:S05]  /*9600*/  BPT.TRAP 0x1 ;  /* 0x000000040000795c */ /* 0x000fea0000300000 */
.L_x_115:
[----:B------:R-:W-:Y:S04]  /*9610*/  UIADD3 UR4, UPT, UPT, UR24, 0x80, URZ ;  /* 0x0000008018047890 */ /* 0x000fe8000fffe0ff */
[----:B------:R-:W-:Y:S09]  /*9620*/  UPRMT UR4, UR25, 0x654, UR4 ;  /* 0x0000065419047896 */ /* 0x000ff20008000004 */
[----:B------:R-:W-:Y:S01]  /*9630*/  SYNCS.ARRIVE.TRANS64.RED.A1T0 RZ, [UR4], RZ ;  /* 0x000000ffffff79a7 */ /* 0x000fe20008100404 */
[----:B------:R-:W-:Y:S05]  /*9640*/  BRA.U UP0, `(.L_x_116) ;  /* 0x0000000100047547 */ /* 0x000fea000b800000 */
[----:B------:R-:W-:Y:S05]  /*9650*/  BPT.TRAP 0x1 ;  /* 0x000000040000795c */ /* 0x000fea0000300000 */
.L_x_116:
[----:B------:R-:W5:Y:S02]  /*9660*/  SYNCS.PHASECHK.TRANS64.TRYWAIT P0, [UR24+0xa8], R5 ;  /* 0x0000a805ff0075a7 */ /* 0x000f640008001118 */
[----:B-----5:R-:W-:Y:S05]  /*9670*/  @!P0 BRA `(.L_x_117) ;  /* 0x0000008800748947 */ /* 0x020fea0003800000 */
.L_x_269:
        /* <DEDUP_REMOVED lines=16> */
.L_x_120:
[----:B----4-:R-:W-:Y:S04]  /*9780*/  HFMA2 R0, -RZ, RZ, 0, 0.0078125 ;  /* 0x00002000ff007431 */ /* 0x010fe800000001ff */
[----:B------:R1:W-:Y:S03]  /*9790*/  SYNCS.ARRIVE.TRANS64.RED.A0TR RZ, [UR24+0x88], R0 ;  /* 0x00008800ffff79a7 */ /* 0x0003e60008300418 */
.L_x_119:
[----:B------:R-:W-:Y:S05]  /*97a0*/  BSYNC.RECONVERGENT B0 ;  /* 0x0000000000007941 */ /* 0x000fea0003800200 */
.L_x_118:
[----:B------:R-:W-:Y:S05]  /*97b0*/  BRA.U UP0, `(.L_x_121) ;  /* 0x0000000100047547 */ /* 0x000fea000b800000 */
[----:B------:R-:W-:Y:S05]  /*97c0*/  BPT.TRAP 0x1 ;  /* 0x000000040000795c */ /* 0x000fea0000300000 */
.L_x_121:
[----:B------:R-:W-:Y:S01]  /*97d0*/  UIADD3 UR4, UPT, UPT, UR24, 0x88, URZ ;  /* 0x0000008818047890 */ /* 0x000fe2000fffe0ff */
[----:B------:R-:W-:Y:S01]  /*97e0*/  LOP3.LUT R19, R19, 0x1, RZ, 0x3c, !PT ;  /* 0x0000000113137812 */ /* 0x000fe200078e3cff */
[----:B------:R-:W-:Y:S02]  /*97f0*/  UISETP.NE.AND UP1, UPT, UR37, 0x8, UPT ;  /* 0x000000082500788c */ /* 0x000fe4000bf25270 */
[----:B------:R-:W-:Y:S09]  /*9800*/  UPRMT UR4, UR25, 0x654, UR4 ;  /* 0x0000065419047896 */ /* 0x000ff20008000004 */
[----:B------:R-:W-:Y:S01]  /*9810*/  SYNCS.ARRIVE.TRANS64.RED.A1T0 RZ, [UR4], RZ ;  /* 0x000000ffffff79a7 */ /* 0x000fe20008100404 */
[----:B------:R-:W-:Y:S05]  /*9820*/  BRA.U UP1, `(.L_x_122) ;  /* 0x0000000101047547 */ /* 0x000fea000b800000 */
[----:B------:R-:W-:Y:S05]  /*9830*/  BPT.TRAP 0x1 ;  /* 0x000000040000795c */ /* 0x000fea0000300000 */
.L_x_122:
[----:B------:R-:W-:Y:S01]  /*9840*/  ULEA UR8, UR5, UR24, 0x3 ;  /* 0x0000001805087291 */ /* 0x000fe2000f8e18ff */
[----:B-1----:R-:W-:Y:S08]  /*9850*/  SHF.L.U32 R5, R18, 0x1f, RZ ;  /* 0x0000001f12057819 */ /* 0x002ff000000006ff */
[----:B------:R-:W1:Y:S02]  /*9860*/  SYNCS.PHASECHK.TRANS64.TRYWAIT P0, [UR8+0x1a0], R5 ;  /* 0x0001a005ff0075a7 */ /* 0x000e640008001108 */
[----:B-1----:R-:W-:Y:S05]  /*9870*/  @!P0 BRA `(.L_x_123) ;  /* 0x00000088000c8947 */ /* 0x002fea0003800000 */
.L_x_271:
[----:B------:R-:W-:Y:S09]  /*9880*/  UIMAD UR4, UR5, 0x14, UR36 ;  /* 0x00000014050478a4 */ /* 0x000ff2000f8e0224 */
[----:B--2---:R-:W2:Y:S04]  /*9890*/  LDS R6, [UR4] ;  /* 0x00000004ff067984 */ /* 0x004ea80008000800 */
[----:B-1----:R-:W1:Y:S04]  /*98a0*/  LDS R5, [UR4+0x4] ;  /* 0x00000404ff057984 */ /* 0x002e680008000800 */
[----:B------:R-:W3:Y:S04]  /*98b0*/  LDS.U16 R4, [UR4+0x12] ;  /* 0x00001204ff047984 */ /* 0x000ee80008000400 */
[----:B------:R-:W3:Y:S04]  /*98c0*/  LDS R17, [UR4+0x8] ;  /* 0x00000804ff117984 */ /* 0x000ee80008000800 */
[----:B----4-:R-:W4:Y:S01]  /*98d0*/  LDS R0, [UR4+0xc] ;  /* 0x00000c04ff007984 */ /* 0x010f220008000800 */
[----:B------:R-:W-:Y:S01]  /*98e0*/  @!PT LDS RZ, [RZ] ;  /* 0x00000000fffff984 */ /* 0x000fe20000000800 */
[----:B------:R-:W-:Y:S01]  /*98f0*/  @!PT LDS RZ, [RZ] ;  /* 0x00000000fffff984 */ /* 0x000fe20000000800 */
[----:B------:R-:W-:Y:S01]  /*9900*/  @!PT LDS RZ, [RZ] ;  /* 0x00000000fffff984 */ /* 0x000fe20000000800 */
[----:B------:R-:W-:Y:S01]  /*9910*/  @!PT LDS RZ, [RZ] ;  /* 0x00000000fffff984 */ /* 0x000fe20000000800 */
[----:B------:R5:W-:Y:S06]  /*9920*/  MEMBAR.ALL.CTA ;  /* 0x0000000000007992 */ /* 0x000bec0000008000 */
[----:B-----5:R-:W3:Y:S01]  /*9930*/  FENCE.VIEW.ASYNC.S ;  /* 0x00000000000073c6 */ /* 0x020ee20000000000 */
[----:B--2---:R-:W-:Y:S02]  /*9940*/  R2UR UR18, R6 ;  /* 0x00000000061272ca */ /* 0x004fe400000e0000 */
[----:B-1----:R-:W-:Y:S01]  /*9950*/  R2UR UR19, R5 ;  /* 0x00000000051372ca */ /* 0x002fe200000e0000 */
[----:B------:R-:W-:Y:S03]  /*9960*/  @!UPT UIADD3 URZ, UPT, UPT, URZ, URZ, URZ ;  /* 0x000000fffffff290 */ /* 0x000fe6000fffe0ff */
[----:B------:R-:W-:Y:S11]  /*9970*/  BRA.U UP1, `(.L_x_124) ;  /* 0x0000000101047547 */ /* 0x000ff6000b800000 */
[----:B------:R-:W-:Y:S05]  /*9980*/  BPT.TRAP 0x1 ;  /* 0x000000040000795c */ /* 0x000fea0000300000 */
.L_x_124:
[----:B------:R-:W-:Y:S01]  /*9990*/  UIADD3 UR8, UPT, UPT, UR8, 0x1e0, URZ ;  /* 0x000001e008087890 */ /* 0x000fe2000fffe0ff */
[----:B----4-:R-:W-:Y:S03]  /*99a0*/  ISETP.NE.AND P0, PT, R0, RZ, PT ;  /* 0x000000ff0000720c */ /* 0x010fe60003f05270 */
[----:B------:R-:W-:Y:S09]  /*99b0*/  UPRMT UR8, UR25, 0x654, UR8 ;  /* 0x0000065419087896 */ /* 0x000ff20008000008 */
[----:B---3--:R-:W-:Y:S01]  /*99c0*/  SYNCS.ARRIVE.TRANS64.RED.A1T0 RZ, [UR8], RZ ;  /* 0x000000ffffff79a7 */ /* 0x008fe20008100408 */
[----:B------:R-:W-:Y:S04]  /*99d0*/  UIADD3 UR8, UPT, UPT, UR5, 0x1, URZ ;  /* 0x0000000105087890 */ /* 0x000fe8000fffe0ff */
[----:B------:R-:W-:Y:S04]  /*99e0*/  UISETP.NE.AND UP1, UPT, UR8, 0x8, UPT ;  /* 0x000000080800788c */ /* 0x000fe8000bf25270 */
[----:B------:R-:W-:Y:S02]  /*99f0*/  USEL UR4, URZ, 0x1, UP1 ;  /* 0x00000001ff047887 */ /* 0x000fe40008800000 */
[----:B------:R-:W-:Y:S02]  /*9a00*/  USEL UR5, UR8, URZ, UP1 ;  /* 0x000000ff08057287 */ /* 0x000fe40008800000 */
[----:B------:R-:W-:Y:S02]  /*9a10*/  UPLOP3.LUT UP1, UPT, UPT, UPT, UPT, 0x80, 0x8 ;  /* 0x000000000008789c */ /* 0x000fe40003f2f070 */
[----:B------:R-:W-:Y:S01]  /*9a20*/  LOP3.LUT R18, R18, UR4, RZ, 0x3c, !PT ;  /* 0x0000000412127c12 */ /* 0x000fe2000f8e3cff */
[----:B------:R-:W-:Y:S08]  /*9a30*/  @P0 BRA `(.L_x_125) ;  /* 0xffffffec00c00947 */ /* 0x000ff0000383ffff */
[----:B------:R-:W-:Y:S05]  /*9a40*/  BRA.U UP0, `(.L_x_126) ;  /* 0x0000000100047547 */ /* 0x000fea000b800000 */
[----:B------:R-:W-:Y:S05]  /*9a50*/  BPT.TRAP 0x1 ;  /* 0x000000040000795c */ /* 0x000fea0000300000 */
.L_x_126:
[----:B------:R-:W-:-:S04]  /*9a60*/  SHF.L.U32 R3, R19, 0x1f, RZ ;  /* 0x0000001f13037819 */ /* 0x000fc800000006ff */
[----:B------:R-:W1:Y:S02]  /*9a70*/  SYNCS.PHASECHK.TRANS64.TRYWAIT P0, [UR24+0x90], R3 ;  /* 0x00009003ff0075a7 */ /* 0x000e640008001118 */
[----:B-1----:R-:W-:Y:S05]  /*9a80*/  @!P0 BRA `(.L_x_127) ;  /* 0x0000008400a08947 */ /* 0x002fea0003800000 */
.L_x_273:
[----:B------:R-:W-:Y:S05]  /*9a90*/  BRA.U UP0, `(.L_x_128) ;  /* 0x0000000100047547 */ /* 0x000fea000b800000 */
[----:B------:R-:W-:Y:S05]  /*9aa0*/  BPT.TRAP 0x1 ;  /* 0x000000040000795c */ /* 0x000fea0000300000 */
.L_x_128:
[----:B------:R-:W2:Y:S02]  /*9ab0*/  SYNCS.PHASECHK.TRANS64.TRYWAIT P0, [UR24+0x98], R3 ;  /* 0x00009803ff0075a7 */ /* 0x000ea40008001118 */
[----:B--2---:R-:W-:Y:S05]  /*9ac0*/  @!P0 BRA `(.L_x_129) ;  /* 0x0000008400a88947 */ /* 0x004fea0003800000 */
.L_x_275:
[----:B------:R-:W-:Y:S05]  /*9ad0*/  BRA.U UP0, `(.L_x_130) ;  /* 0x0000000100047547 */ /* 0x000fea000b800000 */
[----:B------:R-:W-:Y:S05]  /*9ae0*/  BPT.TRAP 0x1 ;  /* 0x000000040000795c */ /* 0x000fea0000300000 */
.L_x_130:
[----:B------:R-:W2:Y:S02]  /*9af0*/  SYNCS.PHASECHK.TRANS64.TRYWAIT P0, [UR24+0xa0], R3 ;  /* 0x0000a003ff0075a7 */ /* 0x000ea40008001118 */
[----:B--2---:R-:W-:Y:S05]  /*9b00*/  @!P0 BRA `(.L_x_131) ;  /* 0x0000008400b08947 */ /* 0x004fea0003800000 */
.L_x_277:
[----:B------:R-:W-:Y:S05]  /*9b10*/  BRA.U UP0, `(.L_x_132) ;  /* 0x0000000100047547 */ /* 0x000fea000b800000 */
[----:B------:R-:W-:Y:S05]  /*9b20*/  BPT.TRAP 0x1 ;  /* 0x000000040000795c */ /* 0x000fea0000300000 */
.L_x_132:
[----:B-1----:R-:W-:Y:S02]  /*9b30*/  SHF.L.U32 R3, R19, 0x1f, RZ ;  /* 0x0000001f13037819 */ /* 0x002fe400000006ff */
[----:B------:R-:W-:-:S04]  /*9b40*/  MOV R0, UR24 ;  /* 0x0000001800007c02 */ /* 0x000fc80008000f00 */
[----:B------:R1:W2:Y:S03]  /*9b50*/  SYNCS.PHASECHK.TRANS64.TRYWAIT P0, [R0+URZ+0xa8], R3 ;  /* 0x0000a803000075a7 */ /* 0x0002a600080011ff */
[----:B--2---:R-:W-:Y:S05]  /*9b60*/  @!P0 NANOSLEEP.SYNCS 0x989680 ;  /* 0x009896800000895d */ /* 0x004fea0003900000 */
[----:B------:R-:W2:Y:S02]  /*9b70*/  @!P0 SYNCS.PHASECHK.TRANS64 P0, [R0+URZ+0xa8], R3 ;  /* 0x0000a803000085a7 */ /* 0x000ea400080010ff */
[----:B--2---:R-:W-:Y:S05]  /*9b80*/  @P0 EXIT ;  /* 0x000000000000094d */ /* 0x004fea0003800000 */
[----:B------:R-:W-:Y:S05]  /*9b90*/  BRA `(.L_x_132) ;  /* 0xfffffffc00e47947 */ /* 0x000fea000383ffff */
.L_x_91:
[----:B------:R-:W-:-:S09]  /*9ba0*/  UISETP.NE.AND UP0, UPT, UR21, 0x4, UPT ;  /* 0x000000041500788c */ /* 0x000fd2000bf05270 */
[----:B------:R-:W-:Y:S05]  /*9bb0*/  BRA.U UP0, `(.L_x_133) ;  /* 0x0000004d004c7547 */ /* 0x000fea000b800000 */
.L_x_134:
[----:B------:R-:W-:-:S08]  /*9bc0*/  NOP ;  /* 0x0000000000007918 */ /* 0x000fd00000000000 */
[----:B------:R-:W2:Y:S02]  /*9bd0*/  USETMAXREG.TRY_ALLOC.CTAPOOL UP0, 0xe8 ;  /* 0x000000e8000079c8 */ /* 0x000ea40008000600 */
[----:B--2---:R-:W-:Y:S05]  /*9be0*/  BRA.U !UP0, `(.L_x_134) ;  /* 0xfffffffd08f47547 */ /* 0x004fea000b83ffff */
[----:B------:R-:W2:Y:S08]  /*9bf0*/  S2UR UR52, SR_CgaCtaId ;  /* 0x00000000003479c3 */ /* 0x000eb00000008800 */
[----:B------:R-:W-:Y:S01]  /*9c00*/  BAR.SYNC.DEFER_BLOCKING 0x6, 0xa0 ;  /* 0x0182800000007b1d */ /* 0x000fe20000010000 */
[C---:B------:R-:W-:Y:S01]  /*9c10*/  IMAD.SHL.U32 R3, R0.reuse, 0x40, RZ ;  /* 0x0000004000037824 */ /* 0x040fe200078e00ff */
[C---:B------:R-:W-:Y:S01]  /*9c20*/  LOP3.LUT P1, RZ, R0.reuse, 0x2, RZ, 0xc0, !PT ;  /* 0x0000000200ff7812 */ /* 0x040fe2000782c0ff */
[C---:B------:R-:W-:Y:S01]  /*9c30*/  IMAD.SHL.U32 R92, R0.reuse, 0x8, RZ ;  /* 0x00000008005c7824 */ /* 0x040fe200078e00ff */
[C---:B------:R-:W-:Y:S01]  /*9c40*/  LOP3.LUT R94, R0.reuse, 0x60, RZ, 0xc0, !PT ;  /* 0x00000060005e7812 */ /* 0x040fe200078ec0ff */
[----:B------:R-:W-:Y:S01]  /*9c50*/  IMAD.U32 R93, R0, 0x10000, RZ ;  /* 0x00010000005d7824 */ /* 0x000fe200078e00ff */
[----:B------:R-:W-:-:S02]  /*9c60*/  UMOV UR43, 0x400 ;  /* 0x00000400002b7882 */ /* 0x000fc40000000000 */
[----:B------:R-:W3:Y:S01]  /*9c70*/  LDC.64 R98, c[0x0][0x390] ;  /* 0x0000e400ff627b82 */ /* 0x000ee20000000a00 */
[----:B------:R-:W1:Y:S01]  /*9c80*/  SHFL.IDX PT, R96, R80, RZ, 0x1f ;  /* 0x00001fff50607589 */ /* 0x000e6200000e0000 */
[----:B------:R-:W-:Y:S01]  /*9c90*/  LOP3.LUT R3, R3, 0x1c0, RZ, 0xc0, !PT ;  /* 0x000001c003037812 */ /* 0x000fe200078ec0ff */
[----:B------:R-:W-:Y:S01]  /*9ca0*/  IMAD.MOV.U32 R95, RZ, RZ, 0x10 ;  /* 0x00000010ff5f7424 */ /* 0x000fe200078e00ff */
[----:B------:R-:W-:Y:S01]  /*9cb0*/  LOP3.LUT R93, R93, 0x600000, RZ, 0xc0, !PT ;  /* 0x006000005d5d7812 */ /* 0x000fe200078ec0ff */
[----:B------:R-:W-:Y:S01]  /*9cc0*/  UMOV UR58, URZ ;  /* 0x000000ff003a7c82 */ /* 0x000fe20008000000 */
[----:B------:R-:W-:Y:S01]  /*9cd0*/  LOP3.LUT R3, R3, 0x28, R0, 0xf8, !PT ;  /* 0x0000002803037812 */ /* 0x000fe200078ef800 */
[----:B------:R-:W-:Y:S01]  /*9ce0*/  UMOV UR59, URZ ;  /* 0x000000ff003b7c82 */ /* 0x000fe20008000000 */
[----:B------:R-:W3:Y:S01]  /*9cf0*/  LDC.64 R76, c[0x0][0x890] ;  /* 0x00022400ff4c7b82 */ /* 0x000ee20000000a00 */
[----:B------:R-:W3:Y:S01]  /*9d00*/  LDCU.64 UR38, c[0x0][0x888] ;  /* 0x00011100ff2677ac */ /* 0x000ee20008000a00 */
[----:B------:R-:W-:Y:S01]  /*9d10*/  LOP3.LUT R92, R3, 0x38, R92, 0x78, !PT ;  /* 0x00000038035c7812 */ /* 0x000fe200078e785c */
[----:B------:R-:W-:Y:S01]  /*9d20*/  IMAD.SHL.U32 R3, R0, 0x20, RZ ;  /* 0x0000002000037824 */ /* 0x000fe200078e00ff */
[----:B------:R-:W-:Y:S01]  /*9d30*/  PLOP3.LUT P2, PT, PT, PT, PT, 0x80, 0x8 ;  /* 0x000000000008781c */ /* 0x000fe20003f4f070 */
[----:B------:R-:W3:Y:S01]  /*9d40*/  LDCU.64 UR48, c[0x0][0xb18] ;  /* 0x00016300ff3077ac */ /* 0x000ee20008000a00 */
[----:B------:R-:W-:Y:S01]  /*9d50*/  IMAD.MOV.U32 R91, RZ, RZ, 0x1 ;  /* 0x00000001ff5b7424 */ /* 0x000fe200078e00ff */
[----:B------:R-:W-:Y:S01]  /*9d60*/  PRMT R89, RZ, 0x7610, R89 ;  /* 0x00007610ff597816 */ /* 0x000fe20000000059 */
[----:B------:R-:W3:Y:S01]  /*9d70*/  LDC.64 R78, c[0x0][0x8b8] ;  /* 0x00022e00ff4e7b82 */ /* 0x000ee20000000a00 */
[----:B--2---:R-:W-:Y:S01]  /*9d80*/  ULEA UR43, UR52, UR43, 0x18 ;  /* 0x0000002b342b7291 */ /* 0x004fe2000f8ec0ff */
[----:B------:R-:W-:Y:S01]  /*9d90*/  LOP3.LUT R92, R92, 0xa00, R3, 0xf8, !PT ;  /* 0x00000a005c5c7812 */ /* 0x000fe200078ef803 */
[----:B------:R-:W2:Y:S01]  /*9da0*/  LDCU.64 UR46, c[0x0][0xb20] ;  /* 0x00016400ff2e77ac */ /* 0x000ea20008000a00 */
[----:B------:R-:W-:Y:S01]  /*9db0*/  IMAD.MOV.U32 R90, RZ, RZ, RZ ;  /* 0x000000ffff5a7224 */ /* 0x000fe200078e00ff */
[----:B------:R-:W-:Y:S01]  /*9dc0*/  SEL R95, R95, 0xfffffff0, !P1 ;  /* 0xfffffff05f5f7807 */ /* 0x000fe20004800000 */
[----:B------:R-:W-:Y:S01]  /*9dd0*/  IMAD.MOV.U32 R88, RZ, RZ, RZ ;  /* 0x000000ffff587224 */ /* 0x000fe200078e00ff */
[----:B------:R-:W2:Y:S01]  /*9de0*/  LDCU.64 UR44, c[0x0][0x8b0] ;  /* 0x00011600ff2c77ac */ /* 0x000ea20008000a00 */
[----:B------:R-:W-:Y:S01]  /*9df0*/  IMAD.MOV.U32 R87, RZ, RZ, RZ ;  /* 0x000000ffff577224 */ /* 0x000fe200078e00ff */
[----:B-1----:R-:W-:Y:S01]  /*9e00*/  ISETP.NE.AND P0, PT, R96, 0x4, PT ;  /* 0x000000046000780c */ /* 0x002fe20003f05270 */
[----:B------:R-:W1:Y:S01]  /*9e10*/  LDS R2, [UR43+0x360] ;  /* 0x0003602bff027984 */ /* 0x000e620008000800 */
[----:B------:R-:W-:Y:S01]  /*9e20*/  UIADD3 UR4, UPT, UPT, UR43, 0x1000, URZ ;  /* 0x000010002b047890 */ /* 0x000fe2000fffe0ff */
[----:B------:R-:W-:Y:S01]  /*9e30*/  UMOV UR5, URZ ;  /* 0x000000ff00057c82 */ /* 0x000fe20008000000 */
[----:B-1----:R-:W-:-:S09]  /*9e40*/  IMAD.IADD R93, R2, 0x1, R93 ;  /* 0x00000001025d7824 */ /* 0x002fd200078e025d */
[----:B--23--:R-:W-:Y:S05]  /*9e50*/  @P0 BRA `(.L_x_135) ;  /* 0x00000000007c0947 */ /* 0x00cfea0003800000 */
[----:B------:R-:W1:Y:S01]  /*9e60*/  LDC.64 R36, c[0x0][0xa00] ;  /* 0x00028000ff247b82 */ /* 0x000e620000000a00 */
[----:B------:R-:W2:Y:S01]  /*9e70*/  LDCU UR6, c[0x0][0xc1c] ;  /* 0x00018380ff0677ac */ /* 0x000ea20008000800 */
[----:B------:R-:W3:Y:S06]  /*9e80*/  LDCU.64 UR58, c[0x0][0xb00] ;  /* 0x00016000ff3a77ac */ /* 0x000eec0008000a00 */
[----:B------:R-:W1:Y:S01]  /*9e90*/  LDC.64 R38, c[0x0][0xa08] ;  /* 0x00028200ff267b82 */ /* 0x000e620000000a00 */
[----:B------:R-:W-:-:S07]  /*9ea0*/  ELECT P0, URZ, PT ;  /* 0x0000000000ff782f */ /* 0x000fce0003800000 */
[----:B------:R-:W4:Y:S01]  /*9eb0*/  LDC.64 R32, c[0x0][0xa10] ;  /* 0x00028400ff207b82 */ /* 0x000f220000000a00 */
[----:B--2---:R-:W-:-:S04]  /*9ec0*/  UIADD3 UR6, UPT, UPT, UR28, UR6, URZ ;  /* 0x000000061c067290 */ /* 0x004fc8000fffe0ff */
[----:B------:R-:W-:-:S03]  /*9ed0*/  UIMAD UR6, UR6, 0xe, URZ ;  /* 0x0000000e060678a4 */ /* 0x000fc6000f8e02ff */
[----:B------:R-:W4:Y:S01]  /*9ee0*/  LDC.64 R34, c[0x0][0xa18] ;  /* 0x00028600ff227b82 */ /* 0x000f220000000a00 */
[----:B---3--:R-:W-:-:S07]  /*9ef0*/  UIMAD.WIDE.U32 UR58, UR6, 0x80, UR58 ;  /* 0x00000080063a78a5 */ /* 0x008fce000f8e003a */
[----:B------:R-:W2:Y:S01]  /*9f00*/  LDC.64 R28, c[0x0][0xa20] ;  /* 0x00028800ff1c7b82 */ /* 0x000ea20000000a00 */
[----:B-1----:R1:W-:Y:S07]  /*9f10*/  @P0 STS.128 [UR43+0x400], R36 ;  /* 0x00040024ff000988 */ /* 0x0023ee0008000c2b */
[----:B------:R-:W2:Y:S08]  /*9f20*/  LDC.64 R30, c[0x0][0xa28] ;  /* 0x00028a00ff1e7b82 */ /* 0x000eb00000000a00 */
[----:B------:R-:W3:Y:S01]  /*9f30*/  LDC.64 R24, c[0x0][0xa30] ;  /* 0x00028c00ff187b82 */ /* 0x000ee20000000a00 */
[----:B----4-:R1:W-:Y:S07]  /*9f40*/  @P0 STS.128 [UR43+0x410], R32 ;  /* 0x00041020ff000988 */ /* 0x0103ee0008000c2b */
[----:B------:R-:W3:Y:S08]  /*9f50*/  LDC.64 R26, c[0x0][0xa38] ;  /* 0x00028e00ff1a7b82 */ /* 0x000ef00000000a00 */
[----:B------:R-:W4:Y:S01]  /*9f60*/  LDC.64 R20, c[0x0][0xa40] ;  /* 0x00029000ff147b82 */ /* 0x000f220000000a00 */
[----:B--2---:R1:W-:Y:S07]  /*9f70*/  @P0 STS.128 [UR43+0x420], R28 ;  /* 0x0004201cff000988 */ /* 0x0043ee0008000c2b */
[----:B------:R-:W4:Y:S08]  /*9f80*/  LDC.64 R22, c[0x0][0xa48] ;  /* 0x00029200ff167b82 */ /* 0x000f300000000a00 */
[----:B------:R-:W2:Y:S01]  /*9f90*/  LDC.64 R12, c[0x0][0xa50] ;  /* 0x00029400ff0c7b82 */ /* 0x000ea20000000a00 */
[----:B---3--:R1:W-:Y:S07]  /*9fa0*/  @P0 STS.128 [UR43+0x430], R24 ;  /* 0x00043018ff000988 */ /* 0x0083ee0008000c2b */
[----:B------:R-:W2:Y:S08]  /*9fb0*/  LDC.64 R14, c[0x0][0xa58] ;  /* 0x00029600ff0e7b82 */ /* 0x000eb00000000a00 */
[----:B------:R-:W3:Y:S01]  /*9fc0*/  LDC.64 R8, c[0x0][0xa60] ;  /* 0x00029800ff087b82 */ /* 0x000ee20000000a00 */
[----:B----4-:R1:W-:Y:S07]  /*9fd0*/  @P0 STS.128 [UR43+0x440], R20 ;  /* 0x00044014ff000988 */ /* 0x0103ee0008000c2b */
[----:B------:R-:W3:Y:S08]  /*9fe0*/  LDC.64 R10, c[0x0][0xa68] ;  /* 0x00029a00ff0a7b82 */ /* 0x000ef00000000a00 */
[----:B------:R-:W4:Y:S01]  /*9ff0*/  LDC.64 R4, c[0x0][0xa70] ;  /* 0x00029c00ff047b82 */ /* 0x000f220000000a00 */
[----:B--2---:R1:W-:Y:S07]  /*a000*/  @P0 STS.128 [UR43+0x450], R12 ;  /* 0x0004500cff000988 */ /* 0x0043ee0008000c2b */
[----:B-----5:R-:W4:Y:S01]  /*a010*/  LDC.64 R6, c[0x0][0xa78] ;  /* 0x00029e00ff067b82 */ /* 0x020f220000000a00 */
[----:B---3--:R1:W-:Y:S04]  /*a020*/  @P0 STS.128 [UR43+0x460], R8 ;  /* 0x00046008ff000988 */ /* 0x0083e80008000c2b */
[----:B----4-:R1:W-:Y:S01]  /*a030*/  @P0 STS.128 [UR43+0x470], R4 ;  /* 0x00047004ff000988 */ /* 0x0103e20008000c2b */
[----:B------:R-:W-:Y:S01]  /*a040*/  NOP ;  /* 0x0000000000007918 */ /* 0x000fe20000000000 */
.L_x_135:
[----:B------:R-:W-:Y:S01]  /*a050*/  MOV R81, UR4 ;  /* 0x0000000400517c02 */ /* 0x000fe20008000f00 */
[----:B------:R-:W-:Y:S01]  /*a060*/  UMOV UR54, URZ ;  /* 0x000000ff00367c82 */ /* 0x000fe20008000000 */
[----:B------:R-:W-:Y:S01]  /*a070*/  SHF.L.U32 R92, R92, 0x1, RZ ;  /* 0x000000015c5c7819 */ /* 0x000fe200000006ff */
[----:B------:R-:W-:-:S06]  /*a080*/  UMOV UR53, URZ ;  /* 0x000000ff00357c82 */ /* 0x000fcc0008000000 */
.L_x_189:
        /* <DEDUP_REMOVED lines=17> */
[----:B------:R-:W-:Y:S02]  /*a1a0*/  ISETP.NE.OR P0, PT, R96, 0x4, !P2 ;  /* 0x000000046000780c */ /* 0x000fe40005705670 */
[----:B------:R-:W-:Y:S02]  /*a1b0*/  R2UR UR56, R2 ;  /* 0x00000000023872ca */ /* 0x000fe400000e0000 */
[----:B------:R-:W-:Y:S09]  /*a1c0*/  R2UR UR57, R3 ;  /* 0x00000000033972ca */ /* 0x000ff200000e0000 */
[----:B--234-:R-:W-:Y:S06]  /*a1d0*/  @P0 BRA `(.L_x_136) ;  /* 0x0000000000ec0947 */ /* 0x01cfec0003800000 */
[----:B-1----:R-:W-:Y:S01]  /*a1e0*/  IMAD.U32 R9, RZ, RZ, UR43 ;  /* 0x0000002bff097e24 */ /* 0x002fe2000f8e00ff */
[----:B------:R-:W1:Y:S01]  /*a1f0*/  S2R R0, SR_LANEID ;  /* 0x0000000000007919 */ /* 0x000e620000000000 */
[----:B------:R-:W-:Y:S01]  /*a200*/  ELECT P0, URZ, PT ;  /* 0x0000000000ff782f */ /* 0x000fe20003800000 */
[----:B------:R-:W-:Y:S01]  /*a210*/  BSSY.RECONVERGENT B0, `(.L_x_137) ;  /* 0x0000032000007945 */ /* 0x000fe20003800200 */
[----:B-1----:R-:W-:Y:S05]  /*a220*/  IMAD.SHL.U32 R0, R0, 0x4, RZ ;  /* 0x0000000400007824 */ /* 0x002fea00078e00ff */
[----:B------:R-:W-:Y:S06]  /*a230*/  IADD3 R9, PT, PT, R0, 0x400, R9 ;  /* 0x0000040000097810 */ /* 0x000fec0007ffe009 */
[----:B------:R-:W-:Y:S05]  /*a240*/  @!P0 BRA `(.L_x_138) ;  /* 0x0000000000b88947 */ /* 0x000fea0003800000 */
[----:B------:R-:W-:Y:S01]  /*a250*/  STS [UR43+0x430], RZ ;  /* 0x000430ffff007988 */ /* 0x000fe2000800082b */
[----:B------:R-:W-:Y:S01]  /*a260*/  ISETP.NE.U32.AND P0, PT, RZ, UR46, PT ;  /* 0x0000002eff007c0c */ /* 0x000fe2000bf05070 */
[C---:B-----5:R-:W-:Y:S01]  /*a270*/  IMAD.WIDE R6, R17.reuse, 0xc, R98 ;  /* 0x0000000c11067825 */ /* 0x060fe200078e0262 */
[----:B------:R-:W-:Y:S02]  /*a280*/  UIADD3 UR4, UPT, UPT, UR43, 0x400, URZ ;  /* 0x000004002b047890 */ /* 0x000fe4000fffe0ff */
[----:B------:R-:W-:Y:S02]  /*a290*/  ISETP.NE.AND.EX P1, PT, RZ, UR47, PT, P0 ;  /* 0x0000002fff007c0c */ /* 0x000fe4000bf25300 */
[----:B----4-:R-:W2:Y:S01]  /*a2a0*/  LDG.E R14, desc[UR50][R6.64] ;  /* 0x00000032060e7981 */ /* 0x010ea2000c1e1900 */
[C---:B------:R-:W-:Y:S03]  /*a2b0*/  LEA R2, P0, R17.reuse, RZ, 0x3 ;  /* 0x000000ff11027211 */ /* 0x040fe600078018ff */
[----:B------:R1:W3:Y:S01]  /*a2c0*/  LDG.E R5, desc[UR50][R6.64+0x4] ;  /* 0x0000043206057981 */ /* 0x0002e2000c1e1900 */
[----:B------:R-:W-:Y:S06]  /*a2d0*/  LEA.HI.X.SX32 R3, R17, RZ, 0x3, P0 ;  /* 0x000000ff11037211 */ /* 0x000fec00000f1eff */
[C---:B------:R-:W-:Y:S04]  /*a2e0*/  @P1 IADD3 R10, P0, PT, R2.reuse, UR46, RZ ;  /* 0x0000002e020a1c10 */ /* 0x040fe8000ff1e0ff */
[C---:B------:R-:W-:Y:S02]  /*a2f0*/  @P1 IADD3.X R11, PT, PT, R3.reuse, UR47, RZ, P0, !PT ;  /* 0x0000002f030b1c10 */ /* 0x040fe400087fe4ff */
[----:B------:R-:W-:Y:S03]  /*a300*/  IADD3 R12, P0, PT, R2, UR48, RZ ;  /* 0x00000030020c7c10 */ /* 0x000fe6000ff1e0ff */
[----:B------:R-:W4:Y:S01]  /*a310*/  @P1 LDG.E.64 R18, desc[UR50][R10.64] ;  /* 0x000000320a121981 */ /* 0x000f22000c1e1b00 */
[----:B------:R-:W-:Y:S03]  /*a320*/  IADD3.X R13, PT, PT, R3, UR49, RZ, P0, !PT ;  /* 0x00000031030d7c10 */ /* 0x000fe600087fe4ff */
[----:B------:R-:W4:Y:S04]  /*a330*/  LDS R3, [UR43+0x41c] ;  /* 0x00041c2bff037984 */ /* 0x000f280008000800 */
[----:B------:R-:W2:Y:S01]  /*a340*/  LDG.E.64 R12, desc[UR50][R12.64] ;  /* 0x000000320c0c7981 */ /* 0x000ea2000c1e1b00 */
[----:B-1----:R-:W-:Y:S03]  /*a350*/  IMAD.U32 R6, RZ, RZ, UR4 ;  /* 0x00000004ff067e24 */ /* 0x002fe6000f8e00ff */
[----:B--2---:R-:W-:Y:S01]  /*a360*/  STS.64 [UR43+0x400], R12 ;  /* 0x0004000cff007988 */ /* 0x004fe20008000a2b */
[--C-:B------:R-:W-:Y:S01]  /*a370*/  SHF.R.S32.HI R15, RZ, 0x1f, R14.reuse ;  /* 0x0000001fff0f7819 */ /* 0x100fe2000001140e */
[----:B------:R-:W-:Y:S02]  /*a380*/  @!P1 IMAD.MOV.U32 R18, RZ, RZ, R14 ;  /* 0x000000ffff129224 */ /* 0x000fe400078e000e */
[----:B---3--:R-:W-:Y:S02]  /*a390*/  VIADD R5, R5, 0xffffffff ;  /* 0xffffffff05057836 */ /* 0x008fe40000000000 */
[----:B------:R-:W-:Y:S05]  /*a3a0*/  @!P1 IMAD.MOV.U32 R19, RZ, RZ, R15 ;  /* 0x000000ffff139224 */ /* 0x000fea00078e000f */
[----:B----4-:R-:W-:Y:S04]  /*a3b0*/  SHF.L.U64.HI R8, R18, 0x1, R19 ;  /* 0x0000000112087819 */ /* 0x010fe80000010213 */
[----:B------:R-:W-:Y:S04]  /*a3c0*/  LOP3.LUT R8, R8, 0x1fffffff, RZ, 0xc0, !PT ;  /* 0x1fffffff08087812 */ /* 0x000fe800078ec0ff */
[----:B------:R-:W-:Y:S04]  /*a3d0*/  SHF.R.U32.HI R2, RZ, 0x4, R8 ;  /* 0x00000004ff027819 */ /* 0x000fe80000011608 */
[----:B------:R-:W-:Y:S02]  /*a3e0*/  LOP3.LUT R11, R3, 0xf, R2, 0xb8, !PT ;  /* 0x0000000f030b7812 */ /* 0x000fe400078eb802 */
[----:B------:R-:W-:Y:S03]  /*a3f0*/  SHF.R.U64 R2, R6, 0x4, RZ ;  /* 0x0000000406027819 */ /* 0x000fe600000012ff */
[----:B------:R1:W-:Y:S04]  /*a400*/  STS [UR43+0x41c], R11 ;  /* 0x00041c0bff007988 */ /* 0x0003e8000800082b */
[----:B------:R-:W2:Y:S04]  /*a410*/  LDS R4, [UR43+0x41c] ;  /* 0x00041c2bff047984 */ /* 0x000ea80008000800 */
[----:B------:R-:W-:Y:S04]  /*a420*/  STS [UR43+0x410], R2 ;  /* 0x00041002ff007988 */ /* 0x000fe8000800082b */
[----:B------:R-:W-:Y:S01]  /*a430*/  STS [UR43+0x414], R2 ;  /* 0x00041402ff007988 */ /* 0x000fe2000800082b */
[----:B-1----:R-:W-:Y:S05]  /*a440*/  IMAD.SHL.U32 R11, R18, 0x2, RZ ;  /* 0x00000002120b7824 */ /* 0x002fea00078e00ff */
[----:B------:R-:W-:Y:S04]  /*a450*/  LOP3.LUT R11, R11, 0xfffffffe, RZ, 0xc0, !PT ;  /* 0xfffffffe0b0b7812 */ /* 0x000fe800078ec0ff */
[----:B------:R-:W-:Y:S05]  /*a460*/  SHF.R.U64 R8, R11, 0x4, R8 ;  /* 0x000000040b087819 */ /* 0x000fea0000001208 */
[----:B------:R-:W-:Y:S01]  /*a470*/  STS [UR43+0x40c], R8 ;  /* 0x00040c08ff007988 */ /* 0x000fe2000800082b */
[----:B--2---:R-:W-:Y:S05]  /*a480*/  LOP3.LUT R7, R4, 0xf0, RZ, 0xb8, !PT ;  /* 0x000000f004077812 */ /* 0x004fea00078eb8ff */
[----:B------:R1:W-:Y:S04]  /*a490*/  STS [UR43+0x41c], R7 ;  /* 0x00041c07ff007988 */ /* 0x0003e8000800082b */
[----:B------:R-:W2:Y:S01]  /*a4a0*/  LDS R4, [UR43+0x41c] ;  /* 0x00041c2bff047984 */ /* 0x000ea20008000800 */
[----:B-1----:R-:W-:Y:S02]  /*a4b0*/  CS2R R6, SRZ ;  /* 0x0000000000067805 */ /* 0x002fe4000001ff00 */
[----:B--2---:R-:W-:Y:S01]  /*a4c0*/  LOP3.LUT R3, R4, 0xf00, RZ, 0xb8, !PT ;  /* 0x00000f0004037812 */ /* 0x004fe200078eb8ff */
[----:B------:R-:W-:Y:S04]  /*a4d0*/  VIADD R4, R14, 0xffffffff ;  /* 0xffffffff0e047836 */ /* 0x000fe80000000000 */
[----:B------:R-:W-:Y:S04]  /*a4e0*/  STS.64 [UR43+0x418], R2 ;  /* 0x00041802ff007988 */ /* 0x000fe80008000a2b */
[----:B------:R-:W1:Y:S04]  /*a4f0*/  LDS R10, [UR43+0x41c] ;  /* 0x00041c2bff0a7984 */ /* 0x000e680008000800 */
[----:B------:R2:W-:Y:S01]  /*a500*/  STS.128 [UR43+0x420], R4 ;  /* 0x00042004ff007988 */ /* 0x0005e20008000c2b */
[----:B-1----:R-:W-:Y:S05]  /*a510*/  LOP3.LUT R10, R10, 0xf000, RZ, 0xb8, !PT ;  /* 0x0000f0000a0a7812 */ /* 0x002fea00078eb8ff */
[----:B------:R2:W-:Y:S02]  /*a520*/  STS [UR43+0x41c], R10 ;  /* 0x00041c0aff007988 */ /* 0x0005e4000800082b */
.L_x_138:
[----:B------:R-:W-:Y:S05]  /*a530*/  BSYNC.RECONVERGENT B0 ;  /* 0x0000000000007941 */ /* 0x000fea0003800200 */
.L_x_137:
[----:B------:R-:W-:Y:S01]  /*a540*/  NOP ;  /* 0x0000000000007918 */ /* 0x000fe20000000000 */
[----:B------:R-:W1:Y:S01]  /*a550*/  LDS R9, [R9] ;  /* 0x0000000009097984 */ /* 0x000e620000000800 */
[----:B------:R-:W-:Y:S04]  /*a560*/  IADD3 R2, P0, PT, R0, UR56, RZ ;  /* 0x0000003800027c10 */ /* 0x000fe8000ff1e0ff */
[----:B------:R-:W-:Y:S05]  /*a570*/  IADD3.X R3, PT, PT, RZ, UR57, RZ, P0, !PT ;  /* 0x00000039ff037c10 */ /* 0x000fea00087fe4ff */
[----:B-1----:R3:W5:Y:S04]  /*a580*/  ATOMG.E.EXCH.STRONG.GPU PT, RZ, [R2], R9 ;  /* 0x0000000902ff73a8 */ /* 0x00276800041ee100 */
.L_x_136:
[----:B------:R-:W-:Y:S09]  /*a590*/  UISETP.NE.AND UP0, UPT, UR37, 0x8, UPT ;  /* 0x000000082500788c */ /* 0x000ff2000bf05270 */
[----:B------:R-:W-:Y:S05]  /*a5a0*/  BRA.U UP0, `(.L_x_139) ;  /* 0x0000000100047547 */ /* 0x000fea000b800000 */
[----:B------:R-:W-:Y:S05]  /*a5b0*/  BPT.TRAP 0x1 ;  /* 0x000000040000795c */ /* 0x000fea0000300000 */
.L_x_139:
[----:B------:R-:W-:Y:S01]  /*a5c0*/  ULEA UR6, UR5, UR43, 0x3 ;  /* 0x0000002b05067291 */ /* 0x000fe2000f8e18ff */
[----:B---3--:R-:W-:Y:S08]  /*a5d0*/  SHF.L.U32 R3, R87, 0x1f, RZ ;  /* 0x0000001f57037819 */ /* 0x008ff000000006ff */
[----:B-----5:R-:W3:Y:S02]  /*a5e0*/  SYNCS.PHASECHK.TRANS64.TRYWAIT P0, [UR6+0x1a0], R3 ;  /* 0x0001a003ff0075a7 */ /* 0x020ee40008001106 */
[----:B---3--:R-:W-:Y:S05]  /*a5f0*/  @!P0 BRA `(.L_x_140) ;  /* 0x0000007c000c8947 */ /* 0x008fea0003800000 */
.L_x_279:
[----:B------:R-:W-:Y:S09]  /*a600*/  UIMAD UR4, UR5, 0x14, UR36 ;  /* 0x00000014050478a4 */ /* 0x000ff2000f8e0224 */
[----:B------:R-:W1:Y:S04]  /*a610*/  LDS.U16 R89, [UR4+0x12] ;  /* 0x00001204ff597984 */ /* 0x000e680008000400 */
[----:B------:R-:W1:Y:S04]  /*a620*/  LDS R85, [UR4] ;  /* 0x00000004ff557984 */ /* 0x000e680008000800 */
[----:B------:R-:W1:Y:S04]  /*a630*/  LDS R84, [UR4+0x4] ;  /* 0x00000404ff547984 */ /* 0x000e680008000800 */
[----:B------:R-:W1:Y:S04]  /*a640*/  LDS R83, [UR4+0x8] ;  /* 0x00000804ff537984 */ /* 0x000e680008000800 */
[----:B------:R-:W1:Y:S01]  /*a650*/  LDS R82, [UR4+0xc] ;  /* 0x00000c04ff527984 */ /* 0x000e620008000800 */
[----:B------:R-:W-:Y:S01]  /*a660*/  @!PT LDS RZ, [RZ] ;  /* 0x00000000fffff984 */ /* 0x000fe20000000800 */
[----:B------:R-:W-:Y:S01]  /*a670*/  @!PT LDS RZ, [RZ] ;  /* 0x00000000fffff984 */ /* 0x000fe20000000800 */
[----:B------:R-:W-:Y:S01]  /*a680*/  @!PT LDS RZ, [RZ] ;  /* 0x00000000fffff984 */ /* 0x000fe20000000800 */
[----:B------:R-:W-:Y:S01]  /*a690*/  @!PT LDS RZ, [RZ] ;  /* 0x00000000fffff984 */ /* 0x000fe20000000800 */
[----:B------:R5:W-:Y:S06]  /*a6a0*/  MEMBAR.ALL.CTA ;  /* 0x0000000000007992 */ /* 0x000bec0000008000 */
[----:B-----5:R-:W1:Y:S01]  /*a6b0*/  FENCE.VIEW.ASYNC.S ;  /* 0x00000000000073c6 */ /* 0x020e620000000000 */
[----:B------:R-:W-:Y:S05]  /*a6c0*/  BRA.U UP0, `(.L_x_141) ;  /* 0x0000000100047547 */ /* 0x000fea000b800000 */
[----:B------:R-:W-:Y:S05]  /*a6d0*/  BPT.TRAP 0x1 ;  /* 0x000000040000795c */ /* 0x000fea0000300000 */
.L_x_141:
[----:B------:R-:W-:Y:S01]  /*a6e0*/  UIADD3 UR4, UPT, UPT, UR6, 0x1e0, URZ ;  /* 0x000001e006047890 */ /* 0x000fe2000fffe0ff */
[----:B------:R-:W-:Y:S01]  /*a6f0*/  IMAD.WIDE R100, R17, 0xc, R98 ;  /* 0x0000000c11647825 */ /* 0x000fe200078e0262 */
[----:B------:R-:W-:Y:S01]  /*a700*/  USHF.L.U32 UR41, UR18, 0x7, URZ ;  /* 0x0000000712297899 */ /* 0x000fe200080006ff */
[----:B------:R-:W-:Y:S01]  /*a710*/  ISETP.NE.OR P1, PT, R94, RZ, !P2 ;  /* 0x000000ff5e00720c */ /* 0x000fe20005725670 */
[----:B------:R-:W-:Y:S01]  /*a720*/  UPRMT UR4, UR52, 0x654, UR4 ;  /* 0x0000065434047896 */ /* 0x000fe20008000004 */
[----:B------:R-:W-:Y:S01]  /*a730*/  BSSY.RECONVERGENT B0, `(.L_x_142) ;  /* 0x000000b000007945 */ /* 0x000fe20003800200 */
[----:B------:R-:W-:Y:S01]  /*a740*/  USHF.L.U32 UR42, UR19, 0x7, URZ ;  /* 0x00000007132a7899 */ /* 0x000fe200080006ff */
[----:B------:R-:W-:Y:S01]  /*a750*/  LOP3.LUT P0, RZ, R81, 0x3f0, RZ, 0xc0, !PT ;  /* 0x000003f051ff7812 */ /* 0x000fe2000780c0ff */
[----:B------:R-:W-:Y:S05]  /*a760*/  UIADD3 UR55, UPT, UPT, UR5, 0x1, URZ ;  /* 0x0000000105377890 */ /* 0x000fea000fffe0ff */
[----:B-1----:R-:W-:Y:S01]  /*a770*/  SYNCS.ARRIVE.TRANS64.RED.A1T0 RZ, [UR4], RZ ;  /* 0x000000ffffff79a7 */ /* 0x002fe20008100404 */
[----:B------:R1:W5:Y:S02]  /*a780*/  LDG.E R100, desc[UR50][R100.64+0x8] ;  /* 0x0000083264647981 */ /* 0x000364000c1e1900 */
[----:B------:R-:W-:Y:S05]  /*a790*/  @P1 BRA `(.L_x_143) ;  /* 0x0000000000101947 */ /* 0x000fea0003800000 */
[----:B------:R-:W-:Y:S04]  /*a7a0*/  DEPBAR {5,4,3,2,1,0} ;  /* 0x0000003f0000791a */ /* 0x000fe80000000000 */
[----:B------:R-:W2:Y:S02]  /*a7b0*/  CCTL.E.C.LDCU.IV.DEEP [UR56] ;  /* 0x0000000038007540 */ /* 0x000ea40009c08000 */
[----:B--2---:R2:W-:Y:S01]  /*a7c0*/  UTMACCTL.IV [UR56] ;  /* 0x00000000380079b9 */ /* 0x0045e20008000000 */
[----:B------:R-:W-:Y:S01]  /*a7d0*/  NOP ;  /* 0x0000000000007918 */ /* 0x000fe20000000000 */
.L_x_143:
[----:B--2---:R-:W-:Y:S05]  /*a7e0*/  BSYNC.RECONVERGENT B0 ;  /* 0x0000000000007941 */ /* 0x004fea0003800200 */
.L_x_142:
[----:B------:R-:W-:Y:S04]  /*a7f0*/  BSSY.RECONVERGENT B6, `(.L_x_144) ;  /* 0x0000021000067945 */ /* 0x000fe80003800200 */
[----:B------:R-:W-:Y:S05]  /*a800*/  @!P0 BRA `(.L_x_145) ;  /* 0x00000000007c8947 */ /* 0x000fea0003800000 */
[----:B------:R-:W2:Y:S01]  /*a810*/  LDCU.64 UR8, c[0x4][0x80] ;  /* 0x01001000ff0877ac */ /* 0x000ea20008000a00 */
[----:B------:R-:W-:Y:S01]  /*a820*/  MOV R2, 0x0 ;  /* 0x0000000000027802 */ /* 0x000fe20000000f00 */
[----:B------:R-:W-:Y:S02]  /*a830*/  HFMA2 R12, -RZ, RZ, 0, 5.9604644775390625e-08 ;  /* 0x00000001ff0c7431 */ /* 0x000fe400000001ff */
[----:B------:R-:W-:Y:S01]  /*a840*/  IMAD.MOV.U32 R8, RZ, RZ, 0x70 ;  /* 0x00000070ff087424 */ /* 0x000fe200078e00ff */
[----:B----4-:R4:W1:Y:S01]  /*a850*/  LDC.64 R14, c[0x4][R2] ;  /* 0x01000000020e7b82 */ /* 0x0108620000000a00 */
[----:B------:R-:W3:Y:S01]  /*a860*/  LDCU.64 UR6, c[0x4][0x88] ;  /* 0x01001100ff0677ac */ /* 0x000ee20008000a00 */
[----:B------:R-:W-:Y:S01]  /*a870*/  IMAD.MOV.U32 R13, RZ, RZ, RZ ;  /* 0x000000ffff0d7224 */ /* 0x000fe200078e00ff */
[----:B------:R-:W3:Y:S01]  /*a880*/  LDCU.64 UR4, c[0x4][0x8] ;  /* 0x01000100ff0477ac */ /* 0x000ee20008000a00 */
[----:B--2---:R-:W-:Y:S01]  /*a890*/  MOV R5, UR9 ;  /* 0x0000000900057c02 */ /* 0x004fe20008000f00 */
[----:B------:R-:W-:Y:S01]  /*a8a0*/  IMAD.U32 R4, RZ, RZ, UR8 ;  /* 0x00000008ff047e24 */ /* 0x000fe2000f8e00ff */
[----:B---3--:R-:W-:Y:S01]  /*a8b0*/  MOV R7, UR7 ;  /* 0x0000000700077c02 */ /* 0x008fe20008000f00 */
[----:B------:R-:W-:Y:S01]  /*a8c0*/  IMAD.U32 R6, RZ, RZ, UR6 ;  /* 0x00000006ff067e24 */ /* 0x000fe2000f8e00ff */
[----:B------:R-:W-:Y:S01]  /*a8d0*/  MOV R11, UR5 ;  /* 0x00000005000b7c02 */ /* 0x000fe20008000f00 */
[----:B------:R-:W-:Y:S02]  /*a8e0*/  IMAD.U32 R10, RZ, RZ, UR4 ;  /* 0x00000004ff0a7e24 */ /* 0x000fe4000f8e00ff */
[----:B------:R-:W-:Y:S07]  /*a8f0*/  LEPC R20, `(.L_x_146) ;  /* 0x000000001014794e */ /* 0x000fee0000000000 */
[----:B-1--45:R-:W-:Y:S05]  /*a900*/  CALL.ABS.NOINC R14 ;  /* 0x000000000e007343 */ /* 0x032fea0003c00000 */
.L_x_146:
[----:B------:R-:W1:Y:S01]  /*a910*/  LDCU.64 UR8, c[0x4][0x80] ;  /* 0x01001000ff0877ac */ /* 0x000e620008000a00 */
[----:B------:R-:W2:Y:S01]  /*a920*/  LDC.64 R2, c[0x4][R2] ;  /* 0x0100000002027b82 */ /* 0x000ea20000000a00 */
[----:B------:R-:W-:Y:S02]  /*a930*/  HFMA2 R12, -RZ, RZ, 0, 5.9604644775390625e-08 ;  /* 0x00000001ff0c7431 */ /* 0x000fe400000001ff */
[----:B------:R-:W-:Y:S02]  /*a940*/  IMAD.MOV.U32 R8, RZ, RZ, 0x70 ;  /* 0x00000070ff087424 */ /* 0x000fe400078e00ff */
[----:B------:R-:W-:Y:S01]  /*a950*/  IMAD.MOV.U32 R13, RZ, RZ, RZ ;  /* 0x000000ffff0d7224 */ /* 0x000fe200078e00ff */
[----:B------:R-:W3:Y:S01]  /*a960*/  LDCU.64 UR6, c[0x4][0x88] ;  /* 0x01001100ff0677ac */ /* 0x000ee20008000a00 */
[----:B------:R-:W4:Y:S01]  /*a970*/  LDCU.64 UR4, c[0x4][0x8] ;  /* 0x01000100ff0477ac */ /* 0x000f220008000a00 */
[----:B-1----:R-:W-:Y:S02]  /*a980*/  MOV R4, UR8 ;  /* 0x0000000800047c02 */ /* 0x002fe40008000f00 */
[----:B------:R-:W-:Y:S02]  /*a990*/  MOV R5, UR9 ;  /* 0x0000000900057c02 */ /* 0x000fe40008000f00 */
[----:B---3--:R-:W-:Y:S01]  /*a9a0*/  MOV R7, UR7 ;  /* 0x0000000700077c02 */ /* 0x008fe20008000f00 */
[----:B------:R-:W-:Y:S01]  /*a9b0*/  IMAD.U32 R6, RZ, RZ, UR6 ;  /* 0x00000006ff067e24 */ /* 0x000fe2000f8e00ff */
[----:B----4-:R-:W-:Y:S01]  /*a9c0*/  MOV R11, UR5 ;  /* 0x00000005000b7c02 */ /* 0x010fe20008000f00 */
[----:B------:R-:W-:Y:S02]  /*a9d0*/  IMAD.U32 R10, RZ, RZ, UR4 ;  /* 0x00000004ff0a7e24 */ /* 0x000fe4000f8e00ff */
[----:B------:R-:W-:Y:S07]  /*a9e0*/  LEPC R20, `(.L_x_145) ;  /* 0x000000001014794e */ /* 0x000fee0000000000 */
[----:B--2---:R-:W-:Y:S05]  /*a9f0*/  CALL.ABS.NOINC R2 ;  /* 0x0000000002007343 */ /* 0x004fea0003c00000 */
.L_x_145:
[----:B------:R-:W-:Y:S05]  /*aa00*/  BSYNC.RECONVERGENT B6 ;  /* 0x0000000000067941 */ /* 0x000fea0003800200 */
.L_x_144:
[----:B------:R-:W-:Y:S01]  /*aa10*/  ISETP.NE.AND P0, PT, R94, RZ, PT ;  /* 0x000000ff5e00720c */ /* 0x000fe20003f05270 */
[----:B------:R-:W-:Y:S01]  /*aa20*/  BSSY B0, `(.L_x_147) ;  /* 0x0000009000007945 */ /* 0x000fe20003800000 */
[----:B------:R-:W-:Y:S04]  /*aa30*/  PLOP3.LUT P1, PT, PT, PT, PT, 0x8, 0x80 ;  /* 0x000000000080781c */ /* 0x000fe80003f2e170 */
[----:B-1----:R-:W-:Y:S07]  /*aa40*/  P2R R101, PR, RZ, 0x2 ;  /* 0x00000002ff657803 */ /* 0x002fee0000000000 */
[----:B------:R-:W-:Y:S05]  /*aa50*/  @P0 BRA `(.L_x_148) ;  /* 0x0000000000140947 */ /* 0x000fea0003800000 */
[----:B------:R-:W-:Y:S03]  /*aa60*/  UMOV UR4, 0xffffffff ;  /* 0xffffffff00047882 */ /* 0x000fe60000000000 */
[----:B------:R-:W-:Y:S05]  /*aa70*/  BRA.DIV UR4, `(.L_x_149) ;  /* 0x0000007a04047947 */ /* 0x000fea000b800000 */
[----:B------:R-:W-:Y:S11]  /*aa80*/  ELECT P6, URZ, PT ;  /* 0x0000000000ff782f */ /* 0x000ff600038c0000 */
[----:B------:R-:W-:Y:S02]  /*aa90*/  @!UPT UIADD3 URZ, UPT, UPT, URZ, URZ, URZ ;  /* 0x000000fffffff290 */ /* 0x000fe4000fffe0ff */
.L_x_281:
[----:B------:R-:W-:Y:S07]  /*aaa0*/  P2R R101, PR, RZ, 0x40 ;  /* 0x00000040ff657803 */ /* 0x000fee0000000000 */
.L_x_148:
[----:B------:R-:W-:Y:S05]  /*aab0*/  BSYNC B0 ;  /* 0x0000000000007941 */ /* 0x000fea0003800000 */
.L_x_147:
[----:B------:R-:W-:Y:S02]  /*aac0*/  ISETP.NE.U32.AND P0, PT, R78, RZ, PT ;  /* 0x000000ff4e00720c */ /* 0x000fe40003f05070 */
[----:B------:R-:W-:Y:S02]  /*aad0*/  LOP3.LUT R91, R91, 0x1, RZ, 0x3c, !PT ;  /* 0x000000015b5b7812 */ /* 0x000fe400078e3cff */
[----:B------:R-:W-:Y:S02]  /*aae0*/  ISETP.NE.AND.EX P1, PT, R79, RZ, PT, P0 ;  /* 0x000000ff4f00720c */ /* 0x000fe40003f25300 */
[----:B------:R-:W-:Y:S04]  /*aaf0*/  ISETP.NE.U32.AND P0, PT, R76, RZ, PT ;  /* 0x000000ff4c00720c */ /* 0x000fe80003f05070 */
[----:B------:R-:W-:Y:S07]  /*ab00*/  ISETP.NE.AND.EX P0, PT, R77, RZ, PT, P0 ;  /* 0x000000ff4d00720c */ /* 0x000fee0003f05300 */
[----:B------:R-:W1:Y:S08]  /*ab10*/  @P1 LDC.64 R8, c[0x0][0x8b8] ;  /* 0x00022e00ff081b82 */ /* 0x000e700000000a00 */
[----:B---3--:R-:W2:Y:S02]  /*ab20*/  @P0 LDC.64 R2, c[0x0][0x890] ;  /* 0x00022400ff020b82 */ /* 0x008ea40000000a00 */
[C---:B--2---:R-:W-:Y:S04]  /*ab30*/  @P0 IMAD.WIDE R2, R17.reuse, 0x8, R2 ;  /* 0x0000000811020825 */ /* 0x044fe800078e0202 */
[----:B-1----:R-:W-:Y:S01]  /*ab40*/  @P1 IMAD.WIDE R8, R17, 0x8, R8 ;  /* 0x0000000811081825 */ /* 0x002fe200078e0208 */
[----:B------:R1:W2:Y:S04]  /*ab50*/  @P0 LDG.E.64 R4, desc[UR50][R2.64] ;  /* 0x0000003202040981 */ /* 0x0002a8000c1e1b00 */
[----:B------:R-:W3:Y:S01]  /*ab60*/  @P1 LDG.E.64 R6, desc[UR50][R8.64] ;  /* 0x0000003208061981 */ /* 0x000ee2000c1e1b00 */
[----:B-1----:R-:W-:Y:S03]  /*ab70*/  SHF.L.U32 R2, R91, 0x1f, RZ ;  /* 0x0000001f5b027819 */ /* 0x002fe600000006ff */
[----:B--2---:R1:W5:Y:S04]  /*ab80*/  @P0 LD.E R48, desc[UR50][R4.64] ;  /* 0x0000003204300980 */ /* 0x004368000c101900 */
[----:B---3--:R1:W5:Y:S01]  /*ab90*/  @P1 LD.E R47, desc[UR50][R6.64] ;  /* 0x00000032062f1980 */ /* 0x008362000c101900 */
[----:B------:R-:W-:Y:S05]  /*aba0*/  @P0 BRA `(.L_x_150) ;  /* 0x0000000000240947 */ /* 0x000fea0003800000 */
[----:B------:R-:W-:Y:S04]  /*abb0*/  ISETP.NE.U32.AND P0, PT, RZ, UR38, PT ;  /* 0x00000026ff007c0c */ /* 0x000fe8000bf05070 */
[----:B------:R-:W-:Y:S11]  /*abc0*/  ISETP.NE.AND.EX P0, PT, RZ, UR39, PT, P0 ;  /* 0x00000027ff007c0c */ /* 0x000ff6000bf05300 */
[----:B------:R-:W-:Y:S02]  /*abd0*/  @!UPT UIADD3 URZ, UPT, UPT, URZ, URZ, URZ ;  /* 0x000000fffffff290 */ /* 0x000fe4000fffe0ff */
[----:B------:R-:W2:Y:S08]  /*abe0*/  @P0 LDC R0, c[0x0][0x898] ;  /* 0x00022600ff000b82 */ /* 0x000eb00000000800 */
[----:B-1----:R-:W1:Y:S01]  /*abf0*/  @P0 LDC.64 R4, c[0x0][0x888] ;  /* 0x00022200ff040b82 */ /* 0x002e620000000a00 */
[----:B--2---:R-:W-:Y:S04]  /*ac00*/  @P0 IMAD R0, R17, R0, RZ ;  /* 0x0000000011000224 */ /* 0x004fe800078e02ff */
[----:B-1----:R-:W-:Y:S05]  /*ac10*/  @P0 IMAD.WIDE R4, R0, 0x4, R4 ;  /* 0x0000000400040825 */ /* 0x002fea00078e0204 */
[----:B-----5:R2:W5:Y:S02]  /*ac20*/  @P0 LDG.E R48, desc[UR50][R4.64] ;  /* 0x0000003204300981 */ /* 0x020564000c1e1900 */
[----:B--2---:R-:W3:Y:S02]  /*ac30*/  @!P0 LDC R48, c[0x0][0x880] ;  /* 0x00022000ff308b82 */ /* 0x004ee40000000800 */
.L_x_150:
        /* <DEDUP_REMOVED lines=9> */
[----:B--2---:R-:W1:Y:S02]  /*acd0*/  @!P0 LDC R47, c[0x0][0x8a8] ;  /* 0x00022a00ff2f8b82 */ /* 0x004e640000000800 */
.L_x_151:
[----:B------:R-:W2:Y:S01]  /*ace0*/  SYNCS.PHASECHK.TRANS64.TRYWAIT P0, [UR43+0x70], R2 ;  /* 0x00007002ff0075a7 */ /* 0x000ea2000800112b */
[----:B------:R-:W-:Y:S01]  /*acf0*/  LEA R97, R90, UR43, 0x3 ;  /* 0x0000002b5a617c11 */ /* 0x000fe2000f8e18ff */
[----:B------:R-:W-:Y:S01]  /*ad00*/  BSSY B0, `(.L_x_152) ;  /* 0x0000008000007945 */ /* 0x000fe20003800000 */
[----:B------:R-:W-:Y:S01]  /*ad10*/  SHF.L.U32 R0, R88, 0x1f, RZ ;  /* 0x0000001f58007819 */ /* 0x000fe200000006ff */
[----:B------:R-:W-:Y:S02]  /*ad20*/  VIADD R86, R92, UR43 ;  /* 0x0000002b5c567c36 */ /* 0x000fe40008000000 */
[----:B------:R-:W-:Y:S01]  /*ad30*/  IMAD.MOV.U32 R71, RZ, RZ, RZ ;  /* 0x000000ffff477224 */ /* 0x000fe200078e00ff */
[----:B------:R1:W1:Y:S01]  /*ad40*/  SYNCS.PHASECHK.TRANS64.TRYWAIT P2, [R97+URZ+0x140], R0 ;  /* 0x00014000610075a7 */ /* 0x00026200080411ff */
[----:B--2---:R-:W-:Y:S05]  /*ad50*/  @P0 BRA `(.L_x_153) ;  /* 0x0000000000080947 */ /* 0x004fea0003800000 */
[----:B------:R-:W2:Y:S02]  /*ad60*/  SYNCS.PHASECHK.TRANS64.TRYWAIT P0, [UR43+0x70], R2 ;  /* 0x00007002ff0075a7 */ /* 0x000ea4000800112b */
[----:B--2---:R-:W-:Y:S05]  /*ad70*/  @!P0 BRA `(.L_x_154) ;  /* 0x00000074005c8947 */ /* 0x004fea0003800000 */
.L_x_153:
[----:B------:R-:W-:Y:S05]  /*ad80*/  BSYNC B0 ;  /* 0x0000000000007941 */ /* 0x000fea0003800000 */
.L_x_152:
[----:B---3-5:R-:W-:Y:S01]  /*ad90*/  FSETP.NEU.AND P0, PT, R48, RZ, PT ;  /* 0x000000ff3000720b */ /* 0x028fe20003f0d000 */
[----:B------:R-:W-:Y:S01]  /*ada0*/  IMAD.MOV.U32 R70, RZ, RZ, RZ ;  /* 0x000000ffff467224 */ /* 0x000fe200078e00ff */
[----:B------:R-:W-:Y:S02]  /*adb0*/  CS2R R68, SRZ ;  /* 0x0000000000447805 */ /* 0x000fe4000001ff00 */
[----:B------:R-:W-:Y:S02]  /*adc0*/  CS2R R74, SRZ ;  /* 0x00000000004a7805 */ /* 0x000fe4000001ff00 */
[----:B------:R-:W-:Y:S02]  /*add0*/  CS2R R72, SRZ ;  /* 0x0000000000487805 */ /* 0x000fe4000001ff00 */
[----:B------:R-:W-:Y:S02]  /*ade0*/  CS2R R62, SRZ ;  /* 0x00000000003e7805 */ /* 0x000fe4000001ff00 */
[----:B------:R-:W-:Y:S02]  /*adf0*/  CS2R R60, SRZ ;  /* 0x00000000003c7805 */ /* 0x000fe4000001ff00 */
[----:B------:R-:W-:Y:S02]  /*ae00*/  CS2R R58, SRZ ;  /* 0x00000000003a7805 */ /* 0x000fe4000001ff00 */
[----:B------:R-:W-:Y:S02]  /*ae10*/  CS2R R56, SRZ ;  /* 0x0000000000387805 */ /* 0x000fe4000001ff00 */
[----:B------:R-:W-:Y:S01]  /*ae20*/  ISETP.GE.AND P1, PT, R100, 0x1, PT ;  /* 0x000000016400780c */ /* 0x000fe20003f26270 */
[----:B------:R-:W-:Y:S01]  /*ae30*/  IMAD R54, R90, 0x80, R93 ;  /* 0x000000805a367824 */ /* 0x000fe200078e025d */
[----:B------:R-:W-:Y:S02]  /*ae40*/  CS2R R38, SRZ ;  /* 0x0000000000267805 */ /* 0x000fe4000001ff00 */
[----:B------:R-:W-:Y:S01]  /*ae50*/  CS2R R36, SRZ ;  /* 0x0000000000247805 */ /* 0x000fe2000001ff00 */
[----:B--2---:R-:W-:Y:S01]  /*ae60*/  @P0 IMAD R2, R95, 0x2, R86 ;  /* 0x000000025f020824 */ /* 0x004fe200078e0256 */
[----:B------:R-:W-:Y:S05]  /*ae70*/  @P0 WARPSYNC.ALL ;  /* 0x0000000000000948 */ /* 0x000fea0003800000 */
[----:B------:R2:W3:Y:S01]  /*ae80*/  @P0 LDSM.16.MT88.4 R68, [R2+0x1000] ;  /* 0x001000000244083b */ /* 0x0004e20000004200 */
[----:B------:R-:W-:Y:S02]  /*ae90*/  CS2R R34, SRZ ;  /* 0x0000000000227805 */ /* 0x000fe4000001ff00 */
[----:B------:R-:W-:Y:S02]  /*aea0*/  CS2R R32, SRZ ;  /* 0x0000000000207805 */ /* 0x000fe4000001ff00 */
[----:B------:R-:W-:Y:S02]  /*aeb0*/  CS2R R30, SRZ ;  /* 0x00000000001e7805 */ /* 0x000fe4000001ff00 */
[----:B------:R-:W-:Y:S02]  /*aec0*/  CS2R R28, SRZ ;  /* 0x00000000001c7805 */ /* 0x000fe4000001ff00 */
[----:B------:R-:W-:Y:S01]  /*aed0*/  CS2R R26, SRZ ;  /* 0x00000000001a7805 */ /* 0x000fe2000001ff00 */
[----:B------:R2:W2:Y:S01]  /*aee0*/  @P0 LDSM.16.MT88.4 R72, [R2+0x1800] ;  /* 0x001800000248083b */ /* 0x0004a20000004200 */
[----:B------:R-:W-:Y:S02]  /*aef0*/  CS2R R24, SRZ ;  /* 0x0000000000187805 */ /* 0x000fe4000001ff00 */
[----:B------:R-:W-:Y:S02]  /*af00*/  CS2R R18, SRZ ;  /* 0x0000000000127805 */ /* 0x000fe4000001ff00 */
[----:B------:R-:W-:Y:S02]  /*af10*/  CS2R R16, SRZ ;  /* 0x0000000000107805 */ /* 0x000fe4000001ff00 */
[----:B----4-:R-:W-:Y:S02]  /*af20*/  CS2R R14, SRZ ;  /* 0x00000000000e7805 */ /* 0x010fe4000001ff00 */
[----:B------:R-:W-:Y:S01]  /*af30*/  CS2R R12, SRZ ;  /* 0x00000000000c7805 */ /* 0x000fe2000001ff00 */
[----:B------:R4:W2:Y:S01]  /*af40*/  @P0 LDSM.16.MT88.4 R60, [R92+UR43+0x1000] ;  /* 0x0010002b5c3c083b */ /* 0x0008a20008004200 */
[----:B------:R-:W-:Y:S02]  /*af50*/  CS2R R10, SRZ ;  /* 0x00000000000a7805 */ /* 0x000fe4000001ff00 */
[----:B------:R-:W-:Y:S02]  /*af60*/  CS2R R8, SRZ ;  /* 0x0000000000087805 */ /* 0x000fe4000001ff00 */
[----:B-1----:R-:W-:Y:S02]  /*af70*/  CS2R R6, SRZ ;  /* 0x0000000000067805 */ /* 0x002fe4000001ff00 */
[----:B------:R-:W-:Y:S01]  /*af80*/  CS2R R4, SRZ ;  /* 0x0000000000047805 */ /* 0x000fe2000001ff00 */
[----:B------:R-:W-:Y:S01]  /*af90*/  VIADD R102, R86, 0x1000 ;  /* 0x0000100056667836 */ /* 0x000fe20000000000 */
[----:B------:R4:W1:Y:S01]  /*afa0*/  @P0 LDSM.16.MT88.4 R56, [R92+UR43+0x1800] ;  /* 0x0018002b5c38083b */ /* 0x0008620008004200 */
[----:B------:R-:W-:Y:S05]  /*afb0*/  @!P1 BRA `(.L_x_155) ;  /* 0x0000000000d49947 */ /* 0x000fea0003800000 */
[----:B------:R-:W-:Y:S01]  /*afc0*/  SHF.R.U32.HI R3, RZ, 0x15, R54 ;  /* 0x00000015ff037819 */ /* 0x000fe20000011636 */
[----:B------:R-:W-:Y:S03]  /*afd0*/  BSSY B0, `(.L_x_156) ;  /* 0x0000006000007945 */ /* 0x000fe60003800000 */
[----:B------:R-:W-:Y:S01]  /*afe0*/  LOP3.LUT P0, RZ, R3, 0x3, R80, 0x48, !PT ;  /* 0x0000000303ff7812 */ /* 0x000fe20007804850 */
[----:B------:R-:W-:Y:S01]  /*aff0*/  @!UPT UIADD3 URZ, UPT, UPT, URZ, URZ, URZ ;  /* 0x000000fffffff290 */ /* 0x000fe2000fffe0ff */
[----:B------:R-:W-:Y:S11]  /*b000*/  @P2 BRA `(.L_x_157) ;  /* 0x0000000000082947 */ /* 0x000ff60003800000 */
[----:B------:R-:W5:Y:S02]  /*b010*/  SYNCS.PHASECHK.TRANS64.TRYWAIT P1, [R97+URZ+0x140], R0 ;  /* 0x00014000610075a7 */ /* 0x000f6400080211ff */
[----:B-----5:R-:W-:Y:S05]  /*b020*/  @!P1 BRA `(.L_x_158) ;  /* 0x0000007000c89947 */ /* 0x020fea0003800000 */
.L_x_157:
[----:B------:R-:W-:Y:S05]  /*b030*/  BSYNC B0 ;  /* 0x0000000000007941 */ /* 0x000fea0003800000 */
.L_x_156:
[----:B------:R-:W-:Y:S05]  /*b040*/  @!P0 BRA `(.L_x_159) ;  /* 0x0000000000408947 */ /* 0x000fea0003800000 */
[----:B------:R-:W5:Y:S01]  /*b050*/  LDCU.64 UR8, c[0x4][0x70] ;  /* 0x01000e00ff0877ac */ /* 0x000f620008000a00 */
[----:B------:R-:W-:Y:S01]  /*b060*/  MOV R3, 0x0 ;  /* 0x0000000000037802 */ /* 0x000fe20000000f00 */
[----:B------:R-:W-:Y:S02]  /*b070*/  HFMA2 R12, -RZ, RZ, 0, 5.9604644775390625e-08 ;  /* 0x00000001ff0c7431 */ /* 0x000fe400000001ff */
[----:B------:R-:W-:Y:S02]  /*b080*/  IMAD.MOV.U32 R8, RZ, RZ, 0x192 ;  /* 0x00000192ff087424 */ /* 0x000fe400078e00ff */
[----:B------:R-:W-:Y:S01]  /*b090*/  IMAD.MOV.U32 R13, RZ, RZ, RZ ;  /* 0x000000ffff0d7224 */ /* 0x000fe200078e00ff */
[----:B------:R-:W3:Y:S01]  /*b0a0*/  LDCU.64 UR6, c[0x4][0x78] ;  /* 0x01000f00ff0677ac */ /* 0x000ee20008000a00 */
[----:B--2---:R-:W2:Y:S01]  /*b0b0*/  LDC.64 R2, c[0x4][R3] ;  /* 0x0100000003027b82 */ /* 0x004ea20000000a00 */
[----:B------:R-:W4:Y:S01]  /*b0c0*/  LDCU.64 UR4, c[0x4][0x10] ;  /* 0x01000200ff0477ac */ /* 0x000f220008000a00 */
[----:B-----5:R-:W-:Y:S01]  /*b0d0*/  MOV R5, UR9 ;  /* 0x0000000900057c02 */ /* 0x020fe20008000f00 */
[----:B------:R-:W-:Y:S01]  /*b0e0*/  IMAD.U32 R4, RZ, RZ, UR8 ;  /* 0x00000008ff047e24 */ /* 0x000fe2000f8e00ff */
[----:B---3--:R-:W-:Y:S01]  /*b0f0*/  MOV R7, UR7 ;  /* 0x0000000700077c02 */ /* 0x008fe20008000f00 */
[----:B------:R-:W-:Y:S01]  /*b100*/  IMAD.U32 R6, RZ, RZ, UR6 ;  /* 0x00000006ff067e24 */ /* 0x000fe2000f8e00ff */
[----:B----4-:R-:W-:Y:S01]  /*b110*/  MOV R11, UR5 ;  /* 0x00000005000b7c02 */ /* 0x010fe20008000f00 */
[----:B------:R-:W-:Y:S02]  /*b120*/  IMAD.U32 R10, RZ, RZ, UR4 ;  /* 0x00000004ff0a7e24 */ /* 0x000fe4000f8e00ff */
[----:B------:R-:W-:Y:S07]  /*b130*/  LEPC R20, `(.L_x_159) ;  /* 0x000000001014794e */ /* 0x000fee0000000000 */
[----:B-12---:R-:W-:Y:S05]  /*b140*/  CALL.ABS.NOINC R2 ;  /* 0x0000000002007343 */ /* 0x006fea0003c00000 */
.L_x_159:
[----:B------:R-:W-:Y:S05]  /*b150*/  WARPSYNC.ALL ;  /* 0x0000000000007948 */ /* 0x000fea0003800000 */
[C---:B------:R-:W-:Y:S01]  /*b160*/  R2UR UR4, R54.reuse ;  /* 0x00000000360472ca */ /* 0x040fe200000e0000 */
[----:B------:R-:W-:Y:S05]  /*b170*/  VIADD R3, R54, 0x100000 ;  /* 0x0010000036037836 */ /* 0x000fea0000000000 */
[----:B------:R-:W-:Y:S04]  /*b180*/  SHF.R.U32.HI R3, RZ, 0x15, R3 ;  /* 0x00000015ff037819 */ /* 0x000fe80000011603 */
[----:B------:R-:W-:Y:S03]  /*b190*/  LOP3.LUT P0, RZ, R3, 0x3, R80, 0x48, !PT ;  /* 0x0000000303ff7812 */ /* 0x000fe60007804850 */
[----:B------:R-:W1:Y:S10]  /*b1a0*/  LDTM.16dp256bit.x4 R24, tmem[UR4] ;  /* 0x00000004001879ee */ /* 0x000e740008120000 */
[----:B-1----:R-:W-:Y:S05]  /*b1b0*/  @!P0 BRA `(.L_x_160) ;  /* 0x0000000000408947 */ /* 0x002fea0003800000 */
[----:B------:R-:W1:Y:S01]  /*b1c0*/  LDCU.64 UR8, c[0x4][0x70] ;  /* 0x01000e00ff0877ac */ /* 0x000e620008000a00 */
[----:B------:R-:W-:Y:S01]  /*b1d0*/  MOV R3, 0x0 ;  /* 0x0000000000037802 */ /* 0x000fe20000000f00 */
[----:B------:R-:W-:Y:S02]  /*b1e0*/  HFMA2 R12, -RZ, RZ, 0, 5.9604644775390625e-08 ;  /* 0x00000001ff0c7431 */ /* 0x000fe400000001ff */
[----:B------:R-:W-:Y:S02]  /*b1f0*/  IMAD.MOV.U32 R8, RZ, RZ, 0x192 ;  /* 0x00000192ff087424 */ /* 0x000fe400078e00ff */
[----:B------:R-:W-:Y:S01]  /*b200*/  IMAD.MOV.U32 R13, RZ, RZ, RZ ;  /* 0x000000ffff0d7224 */ /* 0x000fe200078e00ff */
[----:B------:R-:W5:Y:S01]  /*b210*/  LDCU.64 UR6, c[0x4][0x78] ;  /* 0x01000f00ff0677ac */ /* 0x000f620008000a00 */
[----:B--2---:R-:W2:Y:S01]  /*b220*/  LDC.64 R2, c[0x4][R3] ;  /* 0x0100000003027b82 */ /* 0x004ea20000000a00 */
[----:B------:R-:W3:Y:S01]  /*b230*/  LDCU.64 UR4, c[0x4][0x10] ;  /* 0x01000200ff0477ac */ /* 0x000ee20008000a00 */
[----:B-1----:R-:W-:Y:S01]  /*b240*/  MOV R5, UR9 ;  /* 0x0000000900057c02 */ /* 0x002fe20008000f00 */
[----:B------:R-:W-:Y:S01]  /*b250*/  IMAD.U32 R4, RZ, RZ, UR8 ;  /* 0x00000008ff047e24 */ /* 0x000fe2000f8e00ff */
[----:B-----5:R-:W-:Y:S01]  /*b260*/  MOV R7, UR7 ;  /* 0x0000000700077c02 */ /* 0x020fe20008000f00 */
[----:B------:R-:W-:Y:S01]  /*b270*/  IMAD.U32 R6, RZ, RZ, UR6 ;  /* 0x00000006ff067e24 */ /* 0x000fe2000f8e00ff */
[----:B---3--:R-:W-:Y:S01]  /*b280*/  MOV R11, UR5 ;  /* 0x00000005000b7c02 */ /* 0x008fe20008000f00 */
[----:B------:R-:W-:Y:S02]  /*b290*/  IMAD.U32 R10, RZ, RZ, UR4 ;  /* 0x00000004ff0a7e24 */ /* 0x000fe4000f8e00ff */
[----:B------:R-:W-:Y:S07]  /*b2a0*/  LEPC R20, `(.L_x_160) ;  /* 0x000000001014794e */ /* 0x000fee0000000000 */
[----:B--2-4-:R-:W-:Y:S05]  /*b2b0*/  CALL.ABS.NOINC R2 ;  /* 0x0000000002007343 */ /* 0x014fea0003c00000 */
.L_x_160:
[----:B------:R-:W-:Y:S05]  /*b2c0*/  WARPSYNC.ALL ;  /* 0x0000000000007948 */ /* 0x000fea0003800000 */
[----:B------:R-:W-:Y:S11]  /*b2d0*/  R2UR UR4, R54 ;  /* 0x00000000360472ca */ /* 0x000ff600000e0000 */
[----:B------:R-:W-:Y:S02]  /*b2e0*/  @!UPT UIADD3 URZ, UPT, UPT, URZ, URZ, URZ ;  /* 0x000000fffffff290 */ /* 0x000fe4000fffe0ff */
[----:B------:R-:W1:Y:S02]  /*b2f0*/  LDTM.16dp256bit.x4 R4, tmem[UR4+0x100000] ;  /* 0x10000004000479ee */ /* 0x000e640008120000 */
[----:B-1----:R-:W-:Y:S01]  /*b300*/  NOP ;  /* 0x0000000000007918 */ /* 0x002fe20000000000 */
.L_x_155:
[--C-:B--2---:R-:W-:Y:S01]  /*b310*/  HADD2.F32 R49, -RZ, R60.reuse.H0_H0 ;  /* 0x2000003cff317230 */ /* 0x104fe20000004100 */
[----:B------:R-:W-:Y:S05]  /*b320*/  WARPSYNC.ALL ;  /* 0x0000000000007948 */ /* 0x000fea0003800000 */
[----:B------:R-:W-:Y:S01]  /*b330*/  LEA R55, R95, R86, 0x1 ;  /* 0x000000565f377211 */ /* 0x000fe200078e08ff */
[-C--:B------:R-:W-:Y:S01]  /*b340*/  FMUL R0, R24, R47.reuse ;  /* 0x0000002f18007220 */ /* 0x080fe20000400000 */
[----:B------:R-:W-:Y:S02]  /*b350*/  HADD2.F32 R51, -RZ, R60.H1_H1 ;  /* 0x3000003cff337230 */ /* 0x000fe40000004100 */
[-C--:B------:R-:W-:Y:S01]  /*b360*/  FMUL R2, R25, R47.reuse ;  /* 0x0000002f19027220 */ /* 0x080fe20000400000 */
[----:B------:R-:W-:Y:S01]  /*b370*/  FMUL R3, R26, R47 ;  /* 0x0000002f1a037220 */ /* 0x000fe20000400000 */
[C---:B------:R-:W-:Y:S01]  /*b380*/  FFMA R0, R48.reuse, R49, R0 ;  /* 0x0000003130007223 */ /* 0x040fe20000000000 */
[--C-:B------:R-:W-:Y:S02]  /*b390*/  HADD2.F32 R49, -RZ, R61.reuse.H0_H0 ;  /* 0x2000003dff317230 */ /* 0x100fe40000004100 */
[----:B------:R-:W-:Y:S01]  /*b3a0*/  FFMA R2, R48, R51, R2 ;  /* 0x0000003330027223 */ /* 0x000fe20000000002 */
[-C--:B------:R-:W-:Y:S01]  /*b3b0*/  FMUL R20, R4, R47.reuse ;  /* 0x0000002f04147220 */ /* 0x080fe20000400000 */
[----:B------:R-:W-:Y:S02]  /*b3c0*/  HADD2.F32 R51, -RZ, R61.H1_H1 ;  /* 0x3000003dff337230 */ /* 0x000fe40000004100 */
[----:B------:R-:W-:Y:S01]  /*b3d0*/  FMUL R21, R5, R47 ;  /* 0x0000002f05157220 */ /* 0x000fe20000400000 */
[----:B------:R-:W-:Y:S01]  /*b3e0*/  FFMA R3, R48, R49, R3 ;  /* 0x0000003130037223 */ /* 0x000fe20000000003 */
[----:B------:R-:W-:Y:S01]  /*b3f0*/  F2FP.F16.F32.PACK_AB R64, R2, R0 ;  /* 0x000000000240723e */ /* 0x000fe200000000ff */
[-C--:B------:R-:W-:Y:S01]  /*b400*/  FMUL R4, R27, R47.reuse ;  /* 0x0000002f1b047220 */ /* 0x080fe20000400000 */
[--C-:B------:R-:W-:Y:S02]  /*b410*/  HADD2.F32 R50, -RZ, R62.reuse.H0_H0 ;  /* 0x2000003eff327230 */ /* 0x100fe40000004100 */
[-C--:B------:R-:W-:Y:S01]  /*b420*/  FMUL R5, R28, R47.reuse ;  /* 0x0000002f1c057220 */ /* 0x080fe20000400000 */
[----:B------:R-:W-:Y:S01]  /*b430*/  FMUL R22, R6, R47 ;  /* 0x0000002f06167220 */ /* 0x000fe20000400000 */
[----:B------:R-:W-:Y:S02]  /*b440*/  HADD2.F32 R49, -RZ, R62.H1_H1 ;  /* 0x3000003eff317230 */ /* 0x000fe40000004100 */
[C---:B------:R-:W-:Y:S01]  /*b450*/  FFMA R4, R48.reuse, R51, R4 ;  /* 0x0000003330047223 */ /* 0x040fe20000000004 */
[----:B------:R-:W-:Y:S01]  /*b460*/  FFMA R5, R48, R50, R5 ;  /* 0x0000003230057223 */ /* 0x000fe20000000005 */
[--C-:B------:R-:W-:Y:S02]  /*b470*/  HADD2.F32 R50, -RZ, R63.reuse.H0_H0 ;  /* 0x2000003fff327230 */ /* 0x100fe40000004100 */
[-C--:B------:R-:W-:Y:S01]  /*b480*/  FMUL R6, R29, R47.reuse ;  /* 0x0000002f1d067220 */ /* 0x080fe20000400000 */
[----:B------:R-:W-:Y:S01]  /*b490*/  FMUL R23, R7, R47 ;  /* 0x0000002f07177220 */ /* 0x000fe20000400000 */
[----:B------:R-:W-:Y:S01]  /*b4a0*/  HADD2.F32 R51, -RZ, R63.H1_H1 ;  /* 0x3000003fff337230 */ /* 0x000fe20000004100 */
[----:B------:R-:W-:Y:S01]  /*b4b0*/  F2FP.F16.F32.PACK_AB R65, R4, R3 ;  /* 0x000000030441723e */ /* 0x000fe200000000ff */
[----:B------:R-:W-:Y:S01]  /*b4c0*/  FFMA R6, R48, R49, R6 ;  /* 0x0000003130067223 */ /* 0x000fe20000000006 */
[-C--:B------:R-:W-:Y:S01]  /*b4d0*/  FMUL R24, R8, R47.reuse ;  /* 0x0000002f08187220 */ /* 0x080fe20000400000 */
[--C-:B-1----:R-:W-:Y:S02]  /*b4e0*/  HADD2.F32 R49, -RZ, R56.reuse.H0_H0 ;  /* 0x20000038ff317230 */ /* 0x102fe40000004100 */
[-C--:B------:R-:W-:Y:S01]  /*b4f0*/  FMUL R7, R30, R47.reuse ;  /* 0x0000002f1e077220 */ /* 0x080fe20000400000 */
[----:B------:R-:W-:Y:S01]  /*b500*/  FMUL R8, R31, R47 ;  /* 0x0000002f1f087220 */ /* 0x000fe20000400000 */
[----:B---3--:R-:W-:Y:S01]  /*b510*/  HADD2.F32 R52, -RZ, R69.H1_H1 ;  /* 0x30000045ff347230 */ /* 0x008fe20000004100 */
[----:B------:R-:W-:Y:S01]  /*b520*/  F2FP.F16.F32.PACK_AB R66, R6, R5 ;  /* 0x000000050642723e */ /* 0x000fe200000000ff */
[C---:B------:R-:W-:Y:S01]  /*b530*/  FFMA R7, R48.reuse, R50, R7 ;  /* 0x0000003230077223 */ /* 0x040fe20000000007 */
[----:B------:R-:W-:Y:S01]  /*b540*/  FFMA R8, R48, R51, R8 ;  /* 0x0000003330087223 */ /* 0x000fe20000000008 */
[----:B------:R-:W-:Y:S02]  /*b550*/  HADD2.F32 R51, -RZ, R56.H1_H1 ;  /* 0x30000038ff337230 */ /* 0x000fe40000004100 */
[-C--:B------:R-:W-:Y:S01]  /*b560*/  FMUL R25, R9, R47.reuse ;  /* 0x0000002f09197220 */ /* 0x080fe20000400000 */
[----:B------:R-:W-:Y:S01]  /*b570*/  FMUL R9, R32, R47 ;  /* 0x0000002f20097220 */ /* 0x000fe20000400000 */
[--C-:B------:R-:W-:Y:S01]  /*b580*/  HADD2.F32 R50, -RZ, R58.reuse.H0_H0 ;  /* 0x2000003aff327230 */ /* 0x100fe20000004100 */
[----:B------:R-:W-:Y:S01]  /*b590*/  F2FP.F16.F32.PACK_AB R67, R8, R7 ;  /* 0x000000070843723e */ /* 0x000fe200000000ff */
[----:B------:R-:W-:Y:S01]  /*b5a0*/  FMUL R40, R10, R47 ;  /* 0x0000002f0a287220 */ /* 0x000fe20000400000 */
[C---:B------:R-:W-:Y:S01]  /*b5b0*/  FFMA R9, R48.reuse, R49, R9 ;  /* 0x0000003130097223 */ /* 0x040fe20000000009 */
[----:B------:R-:W-:Y:S02]  /*b5c0*/  HADD2.F32 R49, -RZ, R57.H0_H0 ;  /* 0x20000039ff317230 */ /* 0x000fe40000004100 */
[-C--:B------:R-:W-:Y:S01]  /*b5d0*/  FMUL R10, R33, R47.reuse ;  /* 0x0000002f210a7220 */ /* 0x080fe20000400000 */
[----:B------:R1:W-:Y:S01]  /*b5e0*/  STSM.16.MT88.4 [R86+0x1000], R64 ;  /* 0x0010004056007844 */ /* 0x0003e20000004200 */
[----:B------:R-:W-:Y:S01]  /*b5f0*/  FMUL R41, R11, R47 ;  /* 0x0000002f0b297220 */ /* 0x000fe20000400000 */
[----:B------:R-:W-:Y:S02]  /*b600*/  HADD2.F32 R53, -RZ, R73.H0_H0 ;  /* 0x20000049ff357230 */ /* 0x000fe40000004100 */
[----:B------:R-:W-:Y:S01]  /*b610*/  FFMA R10, R48, R51, R10 ;  /* 0x00000033300a7223 */ /* 0x000fe2000000000a */
[-C--:B------:R-:W-:Y:S01]  /*b620*/  FMUL R11, R34, R47.reuse ;  /* 0x0000002f220b7220 */ /* 0x080fe20000400000 */
[----:B------:R-:W-:Y:S02]  /*b630*/  HADD2.F32 R51, -RZ, R57.H1_H1 ;  /* 0x30000039ff337230 */ /* 0x000fe40000004100 */
[-C--:B------:R-:W-:Y:S01]  /*b640*/  FMUL R42, R12, R47.reuse ;  /* 0x0000002f0c2a7220 */ /* 0x080fe20000400000 */
[----:B------:R-:W-:Y:S01]  /*b650*/  FMUL R43, R13, R47 ;  /* 0x0000002f0d2b7220 */ /* 0x000fe20000400000 */
[----:B------:R-:W-:Y:S01]  /*b660*/  FFMA R11, R48, R49, R11 ;  /* 0x00000031300b7223 */ /* 0x000fe2000000000b */
[----:B------:R-:W-:Y:S01]  /*b670*/  HADD2.F32 R49, -RZ, R58.H1_H1 ;  /* 0x3000003aff317230 */ /* 0x000fe20000004100 */
[----:B------:R-:W-:Y:S01]  /*b680*/  F2FP.F16.F32.PACK_AB R104, R10, R9 ;  /* 0x000000090a68723e */ /* 0x000fe200000000ff */
[-C--:B------:R-:W-:Y:S01]  /*b690*/  FMUL R12, R35, R47.reuse ;  /* 0x0000002f230c7220 */ /* 0x080fe20000400000 */
[-C--:B------:R-:W-:Y:S01]  /*b6a0*/  FMUL R44, R14, R47.reuse ;  /* 0x0000002f0e2c7220 */ /* 0x080fe20000400000 */
[-C--:B------:R-:W-:Y:S01]  /*b6b0*/  FMUL R13, R36, R47.reuse ;  /* 0x0000002f240d7220 */ /* 0x080fe20000400000 */
[----:B------:R-:W-:Y:S01]  /*b6c0*/  FMUL R14, R37, R47 ;  /* 0x0000002f250e7220 */ /* 0x000fe20000400000 */
[C---:B------:R-:W-:Y:S01]  /*b6d0*/  FFMA R12, R48.reuse, R51, R12 ;  /* 0x00000033300c7223 */ /* 0x040fe2000000000c */
[--C-:B------:R-:W-:Y:S02]  /*b6e0*/  HADD2.F32 R51, -RZ, R68.reuse.H0_H0 ;  /* 0x20000044ff337230 */ /* 0x100fe40000004100 */
[C---:B------:R-:W-:Y:S01]  /*b6f0*/  FFMA R13, R48.reuse, R50, R13 ;  /* 0x00000032300d7223 */ /* 0x040fe2000000000d */
[--C-:B------:R-:W-:Y:S02]  /*b700*/  HADD2.F32 R50, -RZ, R59.reuse.H0_H0 ;  /* 0x2000003bff327230 */ /* 0x100fe40000004100 */
[----:B------:R-:W-:Y:S01]  /*b710*/  FFMA R14, R48, R49, R14 ;  /* 0x00000031300e7223 */ /* 0x000fe2000000000e */
[----:B------:R-:W-:Y:S02]  /*b720*/  HADD2.F32 R49, -RZ, R59.H1_H1 ;  /* 0x3000003bff317230 */ /* 0x000fe40000004100 */
[-C--:B------:R-:W-:Y:S01]  /*b730*/  FMUL R45, R15, R47.reuse ;  /* 0x0000002f0f2d7220 */ /* 0x080fe20000400000 */
[-C--:B------:R-:W-:Y:S01]  /*b740*/  FMUL R46, R16, R47.reuse ;  /* 0x0000002f102e7220 */ /* 0x080fe20000400000 */
[-C--:B------:R-:W-:Y:S01]  /*b750*/  FMUL R15, R38, R47.reuse ;  /* 0x0000002f260f7220 */ /* 0x080fe20000400000 */
[-C--:B------:R-:W-:Y:S01]  /*b760*/  FMUL R16, R39, R47.reuse ;  /* 0x0000002f27107220 */ /* 0x080fe20000400000 */
[-C--:B------:R-:W-:Y:S01]  /*b770*/  FMUL R17, R17, R47.reuse ;  /* 0x0000002f11117220 */ /* 0x080fe20000400000 */
[----:B------:R-:W-:Y:S01]  /*b780*/  FMUL R18, R18, R47 ;  /* 0x0000002f12127220 */ /* 0x000fe20000400000 */
[C---:B------:R-:W-:Y:S01]  /*b790*/  FFMA R15, R48.reuse, R50, R15 ;  /* 0x00000032300f7223 */ /* 0x040fe2000000000f */
[----:B------:R-:W-:Y:S02]  /*b7a0*/  HADD2.F32 R50, -RZ, R68.H1_H1 ;  /* 0x30000044ff327230 */ /* 0x000fe40000004100 */
[C---:B------:R-:W-:Y:S01]  /*b7b0*/  FFMA R16, R48.reuse, R49, R16 ;  /* 0x0000003130107223 */ /* 0x040fe20000000010 */
[----:B------:R-:W-:Y:S02]  /*b7c0*/  HADD2.F32 R49, -RZ, R69.H0_H0 ;  /* 0x20000045ff317230 */ /* 0x000fe40000004100 */
[C---:B------:R-:W-:Y:S01]  /*b7d0*/  FFMA R20, R48.reuse, R51, R20 ;  /* 0x0000003330147223 */ /* 0x040fe20000000014 */
[----:B------:R-:W-:Y:S02]  /*b7e0*/  HADD2.F32 R51, -RZ, R71.H0_H0 ;  /* 0x20000047ff337230 */ /* 0x000fe40000004100 */
[C---:B------:R-:W-:Y:S01]  /*b7f0*/  FFMA R21, R48.reuse, R50, R21 ;  /* 0x0000003230157223 */ /* 0x040fe20000000015 */
[--C-:B------:R-:W-:Y:S02]  /*b800*/  HADD2.F32 R50, -RZ, R70.reuse.H1_H1 ;  /* 0x30000046ff327230 */ /* 0x100fe40000004100 */
[C---:B------:R-:W-:Y:S01]  /*b810*/  FFMA R22, R48.reuse, R49, R22 ;  /* 0x0000003130167223 */ /* 0x040fe20000000016 */
[----:B------:R-:W-:Y:S02]  /*b820*/  HADD2.F32 R49, -RZ, R70.H0_H0 ;  /* 0x20000046ff317230 */ /* 0x000fe40000004100 */
[----:B------:R-:W-:Y:S01]  /*b830*/  FFMA R23, R48, R52, R23 ;  /* 0x0000003430177223 */ /* 0x000fe20000000017 */
[----:B------:R-:W-:Y:S02]  /*b840*/  HADD2.F32 R52, -RZ, R75.H1_H1 ;  /* 0x3000004bff347230 */ /* 0x000fe40000004100 */
[----:B------:R-:W-:Y:S01]  /*b850*/  FMUL R19, R19, R47 ;  /* 0x0000002f13137220 */ /* 0x000fe20000400000 */
[----:B------:R-:W-:Y:S01]  /*b860*/  F2FP.F16.F32.PACK_AB R105, R12, R11 ;  /* 0x0000000b0c69723e */ /* 0x000fe200000000ff */
[C---:B------:R-:W-:Y:S01]  /*b870*/  FFMA R24, R48.reuse, R49, R24 ;  /* 0x0000003130187223 */ /* 0x040fe20000000018 */
[C---:B------:R-:W-:Y:S01]  /*b880*/  FFMA R25, R48.reuse, R50, R25 ;  /* 0x0000003230197223 */ /* 0x040fe20000000019 */
[----:B------:R-:W-:Y:S01]  /*b890*/  FFMA R40, R48, R51, R40 ;  /* 0x0000003330287223 */ /* 0x000fe20000000028 */
[----:B------:R-:W-:Y:S01]  /*b8a0*/  HADD2.F32 R49, -RZ, R71.H1_H1 ;  /* 0x30000047ff317230 */ /* 0x000fe20000004100 */
[----:B------:R-:W-:Y:S01]  /*b8b0*/  F2FP.F16.F32.PACK_AB R106, R14, R13 ;  /* 0x0000000d0e6a723e */ /* 0x000fe200000000ff */
[--C-:B------:R-:W-:Y:S01]  /*b8c0*/  HADD2.F32 R51, -RZ, R72.reuse.H0_H0 ;  /* 0x20000048ff337230 */ /* 0x100fe20000004100 */
[----:B------:R-:W-:Y:S01]  /*b8d0*/  F2FP.F16.F32.PACK_AB R107, R16, R15 ;  /* 0x0000000f106b723e */ /* 0x000fe200000000ff */
[----:B------:R-:W-:Y:S02]  /*b8e0*/  HADD2.F32 R50, -RZ, R72.H1_H1 ;  /* 0x30000048ff327230 */ /* 0x000fe40000004100 */
[C---:B------:R-:W-:Y:S01]  /*b8f0*/  FFMA R41, R48.reuse, R49, R41 ;  /* 0x0000003130297223 */ /* 0x040fe20000000029 */
[----:B------:R-:W-:Y:S02]  /*b900*/  HADD2.F32 R49, -RZ, R73.H1_H1 ;  /* 0x30000049ff317230 */ /* 0x000fe40000004100 */
[C---:B------:R-:W-:Y:S01]  /*b910*/  FFMA R42, R48.reuse, R51, R42 ;  /* 0x00000033302a7223 */ /* 0x040fe2000000002a */
[----:B------:R1:W-:Y:S01]  /*b920*/  STSM.16.MT88.4 [R86+0x1800], R104 ;  /* 0x0018006856007844 */ /* 0x0003e20000004200 */
[C---:B------:R-:W-:Y:S01]  /*b930*/  FFMA R43, R48.reuse, R50, R43 ;  /* 0x00000032302b7223 */ /* 0x040fe2000000002b */
[--C-:B------:R-:W-:Y:S02]  /*b940*/  HADD2.F32 R51, -RZ, R74.reuse.H0_H0 ;  /* 0x2000004aff337230 */ /* 0x100fe40000004100 */
[C---:B------:R-:W-:Y:S01]  /*b950*/  FFMA R44, R48.reuse, R53, R44 ;  /* 0x00000035302c7223 */ /* 0x040fe2000000002c */
[----:B------:R-:W-:Y:S02]  /*b960*/  HADD2.F32 R50, -RZ, R74.H1_H1 ;  /* 0x3000004aff327230 */ /* 0x000fe40000004100 */
[C---:B------:R-:W-:Y:S01]  /*b970*/  FFMA R45, R48.reuse, R49, R45 ;  /* 0x00000031302d7223 */ /* 0x040fe2000000002d */
[----:B------:R-:W-:Y:S02]  /*b980*/  HADD2.F32 R53, -RZ, R75.H0_H0 ;  /* 0x2000004bff357230 */ /* 0x000fe40000004100 */
[C---:B------:R-:W-:Y:S01]  /*b990*/  FFMA R46, R48.reuse, R51, R46 ;  /* 0x00000033302e7223 */ /* 0x040fe2000000002e */
[----:B------:R-:W-:Y:S01]  /*b9a0*/  F2FP.F16.F32.PACK_AB R108, R21, R20 ;  /* 0x00000014156c723e */ /* 0x000fe200000000ff */
[C---:B------:R-:W-:Y:S01]  /*b9b0*/  FFMA R17, R48.reuse, R50, R17 ;  /* 0x0000003230117223 */ /* 0x040fe20000000011 */
[----:B------:R-:W-:Y:S01]  /*b9c0*/  F2FP.F16.F32.PACK_AB R109, R23, R22 ;  /* 0x00000016176d723e */ /* 0x000fe200000000ff */
[C---:B------:R-:W-:Y:S01]  /*b9d0*/  FFMA R18, R48.reuse, R53, R18 ;  /* 0x0000003530127223 */ /* 0x040fe20000000012 */
[----:B------:R-:W-:Y:S01]  /*b9e0*/  FFMA R19, R48, R52, R19 ;  /* 0x0000003430137223 */ /* 0x000fe20000000013 */
[----:B------:R-:W-:Y:S01]  /*b9f0*/  F2FP.F16.F32.PACK_AB R110, R25, R24 ;  /* 0x00000018196e723e */ /* 0x000fe200000000ff */
[----:B------:R-:W-:Y:S01]  /*ba00*/  BSSY.RECONVERGENT B0, `(.L_x_161) ;  /* 0x000001c000007945 */ /* 0x000fe20003800200 */
[----:B------:R-:W-:Y:S02]  /*ba10*/  F2FP.F16.F32.PACK_AB R111, R41, R40 ;  /* 0x00000028296f723e */ /* 0x000fe400000000ff */
[----:B------:R-:W-:Y:S02]  /*ba20*/  F2FP.F16.F32.PACK_AB R112, R43, R42 ;  /* 0x0000002a2b70723e */ /* 0x000fe400000000ff */
[----:B------:R-:W-:Y:S01]  /*ba30*/  F2FP.F16.F32.PACK_AB R113, R45, R44 ;  /* 0x0000002c2d71723e */ /* 0x000fe200000000ff */
[----:B------:R1:W-:Y:S01]  /*ba40*/  STSM.16.MT88.4 [R55+0x1000], R108 ;  /* 0x0010006c37007844 */ /* 0x0003e20000004200 */
[----:B------:R-:W-:Y:S02]  /*ba50*/  F2FP.F16.F32.PACK_AB R114, R17, R46 ;  /* 0x0000002e1172723e */ /* 0x000fe400000000ff */
[----:B------:R-:W-:Y:S02]  /*ba60*/  F2FP.F16.F32.PACK_AB R115, R19, R18 ;  /* 0x000000121373723e */ /* 0x000fe400000000ff */
[----:B------:R-:W-:Y:S03]  /*ba70*/  ISETP.NE.AND P0, PT, R101, RZ, PT ;  /* 0x000000ff6500720c */ /* 0x000fe60003f05270 */
[----:B------:R1:W-:Y:S01]  /*ba80*/  STSM.16.MT88.4 [R55+0x1800], R112 ;  /* 0x0018007037007844 */ /* 0x0003e20000004200 */
[----:B------:R-:W-:Y:S01]  /*ba90*/  @!PT LDS RZ, [RZ] ;  /* 0x00000000fffff984 */ /* 0x000fe20000000800 */
[----:B------:R-:W-:Y:S01]  /*baa0*/  @!PT LDS RZ, [RZ] ;  /* 0x00000000fffff984 */ /* 0x000fe20000000800 */
[----:B------:R-:W-:Y:S01]  /*bab0*/  @!PT LDS RZ, [RZ] ;  /* 0x00000000fffff984 */ /* 0x000fe20000000800 */
[----:B------:R-:W-:Y:S01]  /*bac0*/  @!PT LDS RZ, [RZ] ;  /* 0x00000000fffff984 */ /* 0x000fe20000000800 */
[----:B------:R2:W-:Y:S07]  /*bad0*/  MEMBAR.ALL.CTA ;  /* 0x0000000000007992 */ /* 0x0005ee0000008000 */
[----:B--2---:R-:W2:Y:S02]  /*bae0*/  FENCE.VIEW.ASYNC.S ;  /* 0x00000000000073c6 */ /* 0x004ea40000000000 */
[----:B--2---:R-:W-:Y:S06]  /*baf0*/  BAR.SYNC.DEFER_BLOCKING 0x1, 0x80 ;  /* 0x0042000000007b1d */ /* 0x004fec0000010000 */
[----:B------:R-:W-:Y:S05]  /*bb00*/  @!P0 BRA `(.L_x_162) ;  /* 0x00000000002c8947 */ /* 0x000fea0003800000 */
[----:B------:R-:W-:Y:S02]  /*bb10*/  UIADD3 UR7, UPT, UPT, UR43, 0x1000, URZ ;  /* 0x000010002b077890 */ /* 0x000fe4000fffe0ff */
[----:B------:R-:W-:Y:S02]  /*bb20*/  UIADD3 UR5, UPT, UPT, UR41, 0x40, URZ ;  /* 0x0000004029057890 */ /* 0x000fe4000fffe0ff */
[----:B------:R-:W-:Y:S02]  /*bb30*/  UIADD3 UR4, UPT, UPT, UR43, 0x2000, URZ ;  /* 0x000020002b047890 */ /* 0x000fe4000fffe0ff */
[----:B------:R-:W-:Y:S01]  /*bb40*/  MOV R81, UR7 ;  /* 0x0000000700517c02 */ /* 0x000fe20008000f00 */
[----:B------:R-:W-:Y:S03]  /*bb50*/  UMOV UR6, UR42 ;  /* 0x0000002a00067c82 */ /* 0x000fe60008000000 */
[----:B------:R-:W-:Y:S11]  /*bb60*/  R2UR UR40, R81 ;  /* 0x00000000512872ca */ /* 0x000ff600000e0000 */
[----:B------:R-:W-:Y:S02]  /*bb70*/  @!UPT UIADD3 URZ, UPT, UPT, URZ, URZ, URZ ;  /* 0x000000fffffff290 */ /* 0x000fe4000fffe0ff */
[----:B------:R2:W-:Y:S01]  /*bb80*/  UTMASTG.2D [UR40], [UR56] ;  /* 0x00000028380073b5 */ /* 0x0005e20008008000 */
[----:B------:R2:W-:Y:S01]  /*bb90*/  UTMASTG.2D [UR4], [UR56] ;  /* 0x00000004380073b5 */ /* 0x0005e20008008000 */
[----:B------:R0:W-:Y:S01]  /*bba0*/  UTMACMDFLUSH ;  /* 0x00000000000079b7 */ /* 0x0001e20000000000 */
[----:B--2---:R-:W-:Y:S04]  /*bbb0*/  DEPBAR.LE SB0, 0x1 ;  /* 0x000080400000791a */ /* 0x004fe80000000000 */
.L_x_162:
[----:B------:R-:W-:Y:S05]  /*bbc0*/  BSYNC.RECONVERGENT B0 ;  /* 0x0000000000007941 */ /* 0x000fea0003800200 */
.L_x_161:
[----:B------:R-:W-:Y:S01]  /*bbd0*/  UISETP.NE.AND UP1, UPT, UR54, URZ, UPT ;  /* 0x000000ff3600728c */ /* 0x000fe2000bf25270 */
[----:B------:R-:W-:Y:S01]  /*bbe0*/  BAR.SYNC.DEFER_BLOCKING 0x1, 0x80 ;  /* 0x0042000000007b1d */ /* 0x000fe20000010000 */
[----:B------:R-:W-:Y:S01]  /*bbf0*/  SHF.L.U32 R0, R91, 0x1f, RZ ;  /* 0x0000001f5b007819 */ /* 0x000fe200000006ff */
[----:B------:R-:W-:Y:S03]  /*bc00*/  IMAD R102, R95, 0x2, R102 ;  /* 0x000000025f667824 */ /* 0x000fe600078e0266 */
[----:B------:R-:W-:Y:S05]  /*bc10*/  PLOP3.LUT P0, PT, PT, PT, UP1, 0x80, 0x8 ;  /* 0x000000000008781c */ /* 0x000fea0003f0f018 */
[----:B------:R-:W-:Y:S04]  /*bc20*/  @UP1 ULEA UR4, UR53, UR43, 0x3 ;  /* 0x0000002b35041291 */ /* 0x000fe8000f8e18ff */
[----:B------:R-:W-:Y:S04]  /*bc30*/  @UP1 UIADD3 UR4, UPT, UPT, UR4, 0x90, URZ ;  /* 0x0000009004041890 */ /* 0x000fe8000fffe0ff */
[----:B------:R-:W-:Y:S09]  /*bc40*/  @UP1 UPRMT UR4, UR52, 0x654, UR4 ;  /* 0x0000065434041896 */ /* 0x000ff20008000004 */
[----:B------:R-:W-:Y:S01]  /*bc50*/  @P0 SYNCS.ARRIVE.TRANS64.RED.A1T0 RZ, [UR4], RZ ;  /* 0x000000ffffff09a7 */ /* 0x000fe20008100404 */
[----:B------:R-:W-:Y:S01]  /*bc60*/  @UP1 UIADD3 UR4, UPT, UPT, UR53, 0x1, URZ ;  /* 0x0000000135041890 */ /* 0x000fe2000fffe0ff */
[----:B------:R-:W-:Y:S01]  /*bc70*/  BSSY B0, `(.L_x_163) ;  /* 0x0000008000007945 */ /* 0x000fe20003800000 */
[----:B------:R-:W-:Y:S02]  /*bc80*/  FSETP.NEU.AND P0, PT, R48, RZ, PT ;  /* 0x000000ff3000720b */ /* 0x000fe40003f0d000 */
[----:B------:R-:W-:Y:S01]  /*bc90*/  @UP1 UISETP.NE.AND UP0, UPT, UR4, 0x4, UPT ;  /* 0x000000040400188c */ /* 0x000fe2000bf05270 */
[----:B------:R-:W2:Y:S03]  /*bca0*/  SYNCS.PHASECHK.TRANS64.TRYWAIT P1, [UR43+0x78], R0 ;  /* 0x00007800ff0075a7 */ /* 0x000ea6000802112b */
[----:B------:R-:W-:Y:S01]  /*bcb0*/  @UP1 USEL UR53, UR4, URZ, UP0 ;  /* 0x000000ff04351287 */ /* 0x000fe20008000000 */
[----:B--2---:R-:W-:Y:S11]  /*bcc0*/  @P1 BRA `(.L_x_164) ;  /* 0x0000000000081947 */ /* 0x004ff60003800000 */
[----:B------:R-:W2:Y:S02]  /*bcd0*/  SYNCS.PHASECHK.TRANS64.TRYWAIT P1, [UR43+0x78], R0 ;  /* 0x00007800ff0075a7 */ /* 0x000ea4000802112b */
[----:B--2---:R-:W-:Y:S05]  /*bce0*/  @!P1 BRA `(.L_x_165) ;  /* 0x0000006400ac9947 */ /* 0x004fea0003800000 */
.L_x_164:
[----:B------:R-:W-:Y:S05]  /*bcf0*/  BSYNC B0 ;  /* 0x0000000000007941 */ /* 0x000fea0003800000 */
.L_x_163:
[----:B------:R-:W-:Y:S05]  /*bd00*/  @P0 WARPSYNC.ALL ;  /* 0x0000000000000948 */ /* 0x000fea0003800000 */
[----:B------:R3:W1:Y:S01]  /*bd10*/  @P0 LDSM.16.MT88.4 R60, [R92+UR43+0x3000] ;  /* 0x0030002b5c3c083b */ /* 0x0006620008004200 */
[----:B------:R-:W-:Y:S02]  /*bd20*/  CS2R R38, SRZ ;  /* 0x0000000000267805 */ /* 0x000fe4000001ff00 */
[----:B------:R-:W-:Y:S02]  /*bd30*/  CS2R R36, SRZ ;  /* 0x0000000000247805 */ /* 0x000fe4000001ff00 */
[----:B------:R-:W-:Y:S01]  /*bd40*/  CS2R R34, SRZ ;  /* 0x0000000000227805 */ /* 0x000fe2000001ff00 */
[----:B------:R3:W1:Y:S01]  /*bd50*/  @P0 LDSM.16.MT88.4 R56, [R92+UR43+0x3800] ;  /* 0x0038002b5c38083b */ /* 0x0006620008004200 */
[----:B------:R-:W-:Y:S02]  /*bd60*/  CS2R R32, SRZ ;  /* 0x0000000000207805 */ /* 0x000fe4000001ff00 */
[----:B------:R-:W-:Y:S02]  /*bd70*/  CS2R R30, SRZ ;  /* 0x00000000001e7805 */ /* 0x000fe4000001ff00 */
[----:B------:R-:W-:Y:S01]  /*bd80*/  CS2R R28, SRZ ;  /* 0x00000000001c7805 */ /* 0x000fe2000001ff00 */
[----:B------:R3:W1:Y:S01]  /*bd90*/  @P0 LDSM.16.MT88.4 R68, [R102+0x2000] ;  /* 0x002000006644083b */ /* 0x0006620000004200 */
[----:B------:R-:W-:Y:S02]  /*bda0*/  CS2R R26, SRZ ;  /* 0x00000000001a7805 */ /* 0x000fe4000001ff00 */
[----:B------:R-:W-:Y:S02]  /*bdb0*/  CS2R R24, SRZ ;  /* 0x0000000000187805 */ /* 0x000fe4000001ff00 */
[----:B------:R-:W-:Y:S01]  /*bdc0*/  CS2R R18, SRZ ;  /* 0x0000000000127805 */ /* 0x000fe2000001ff00 */
[----:B------:R3:W1:Y:S01]  /*bdd0*/  @P0 LDSM.16.MT88.4 R72, [R102+0x2800] ;  /* 0x002800006648083b */ /* 0x0006620000004200 */
[----:B------:R-:W-:Y:S02]  /*bde0*/  ISETP.GE.AND P0, PT, R100, 0x1, PT ;  /* 0x000000016400780c */ /* 0x000fe40003f06270 */
[----:B------:R-:W-:Y:S02]  /*bdf0*/  CS2R R16, SRZ ;  /* 0x0000000000107805 */ /* 0x000fe4000001ff00 */
[----:B------:R-:W-:Y:S02]  /*be00*/  CS2R R14, SRZ ;  /* 0x00000000000e7805 */ /* 0x000fe4000001ff00 */
[----:B------:R-:W-:Y:S02]  /*be10*/  CS2R R12, SRZ ;  /* 0x00000000000c7805 */ /* 0x000fe4000001ff00 */
[----:B------:R-:W-:Y:S02]  /*be20*/  CS2R R10, SRZ ;  /* 0x00000000000a7805 */ /* 0x000fe4000001ff00 */
[----:B------:R-:W-:Y:S02]  /*be30*/  CS2R R8, SRZ ;  /* 0x0000000000087805 */ /* 0x000fe4000001ff00 */
[----:B------:R-:W-:Y:S02]  /*be40*/  CS2R R6, SRZ ;  /* 0x0000000000067805 */ /* 0x000fe4000001ff00 */
[----:B------:R-:W-:Y:S01]  /*be50*/  CS2R R4, SRZ ;  /* 0x0000000000047805 */ /* 0x000fe2000001ff00 */
[----:B------:R-:W-:Y:S06]  /*be60*/  @!P0 BRA `(.L_x_166) ;  /* 0x0000000000c48947 */ /* 0x000fec0003800000 */
[----:B--2---:R-:W-:Y:S05]  /*be70*/  VIADD R3, R54, 0x20 ;  /* 0x0000002036037836 */ /* 0x004fea0000000000 */
[----:B------:R-:W-:Y:S04]  /*be80*/  SHF.R.U32.HI R3, RZ, 0x15, R3 ;  /* 0x00000015ff037819 */ /* 0x000fe80000011603 */
[----:B------:R-:W-:Y:S11]  /*be90*/  LOP3.LUT P0, RZ, R3, 0x3, R80, 0x48, !PT ;  /* 0x0000000303ff7812 */ /* 0x000ff60007804850 */
[----:B------:R-:W-:Y:S02]  /*bea0*/  @!UPT UIADD3 URZ, UPT, UPT, URZ, URZ, URZ ;  /* 0x000000fffffff290 */ /* 0x000fe4000fffe0ff */
[----:B------:R-:W-:Y:S05]  /*beb0*/  @!P0 BRA `(.L_x_167) ;  /* 0x0000000000408947 */ /* 0x000fea0003800000 */
[----:B------:R-:W2:Y:S01]  /*bec0*/  LDCU.64 UR8, c[0x4][0x70] ;  /* 0x01000e00ff0877ac */ /* 0x000ea20008000a00 */
[----:B------:R-:W-:Y:S01]  /*bed0*/  MOV R3, 0x0 ;  /* 0x0000000000037802 */ /* 0x000fe20000000f00 */
[----:B------:R-:W-:Y:S02]  /*bee0*/  HFMA2 R12, -RZ, RZ, 0, 5.9604644775390625e-08 ;  /* 0x00000001ff0c7431 */ /* 0x000fe400000001ff */
[----:B------:R-:W-:Y:S02]  /*bef0*/  IMAD.MOV.U32 R8, RZ, RZ, 0x192 ;  /* 0x00000192ff087424 */ /* 0x000fe400078e00ff */
[----:B------:R-:W-:Y:S01]  /*bf00*/  IMAD.MOV.U32 R13, RZ, RZ, RZ ;  /* 0x000000ffff0d7224 */ /* 0x000fe200078e00ff */
[----:B------:R-:W5:Y:S01]  /*bf10*/  LDCU.64 UR6, c[0x4][0x78] ;  /* 0x01000f00ff0677ac */ /* 0x000f620008000a00 */
[----:B------:R-:W1:Y:S01]  /*bf20*/  LDC.64 R2, c[0x4][R3] ;  /* 0x0100000003027b82 */ /* 0x000e620000000a00 */
[----:B------:R-:W3:Y:S01]  /*bf30*/  LDCU.64 UR4, c[0x4][0x10] ;  /* 0x01000200ff0477ac */ /* 0x000ee20008000a00 */
[----:B--2---:R-:W-:Y:S01]  /*bf40*/  MOV R5, UR9 ;  /* 0x0000000900057c02 */ /* 0x004fe20008000f00 */
[----:B------:R-:W-:Y:S01]  /*bf50*/  IMAD.U32 R4, RZ, RZ, UR8 ;  /* 0x00000008ff047e24 */ /* 0x000fe2000f8e00ff */
[----:B-----5:R-:W-:Y:S01]  /*bf60*/  MOV R7, UR7 ;  /* 0x0000000700077c02 */ /* 0x020fe20008000f00 */
[----:B------:R-:W-:Y:S01]  /*bf70*/  IMAD.U32 R6, RZ, RZ, UR6 ;  /* 0x00000006ff067e24 */ /* 0x000fe2000f8e00ff */
[----:B---3--:R-:W-:Y:S01]  /*bf80*/  MOV R11, UR5 ;  /* 0x00000005000b7c02 */ /* 0x008fe20008000f00 */
[----:B------:R-:W-:Y:S02]  /*bf90*/  IMAD.U32 R10, RZ, RZ, UR4 ;  /* 0x00000004ff0a7e24 */ /* 0x000fe4000f8e00ff */
[----:B------:R-:W-:Y:S07]  /*bfa0*/  LEPC R20, `(.L_x_167) ;  /* 0x000000001014794e */ /* 0x000fee0000000000 */
[----:B-1--4-:R-:W-:Y:S05]  /*bfb0*/  CALL.ABS.NOINC R2 ;  /* 0x0000000002007343 */ /* 0x012fea0003c00000 */
.L_x_167:
[----:B------:R-:W-:Y:S05]  /*bfc0*/  WARPSYNC.ALL ;  /* 0x0000000000007948 */ /* 0x000fea0003800000 */
[C---:B------:R-:W-:Y:S01]  /*bfd0*/  R2UR UR4, R54.reuse ;  /* 0x00000000360472ca */ /* 0x040fe200000e0000 */
[----:B------:R-:W-:Y:S05]  /*bfe0*/  VIADD R3, R54, 0x100020 ;  /* 0x0010002036037836 */ /* 0x000fea0000000000 */
[----:B------:R-:W-:Y:S04]  /*bff0*/  SHF.R.U32.HI R3, RZ, 0x15, R3 ;  /* 0x00000015ff037819 */ /* 0x000fe80000011603 */
[----:B------:R-:W-:Y:S03]  /*c000*/  LOP3.LUT P0, RZ, R3, 0x3, R80, 0x48, !PT ;  /* 0x0000000303ff7812 */ /* 0x000fe60007804850 */
[----:B------:R-:W2:Y:S10]  /*c010*/  LDTM.16dp256bit.x4 R24, tmem[UR4+0x20] ;  /* 0x00002004001879ee */ /* 0x000eb40008120000 */
[----:B--2---:R-:W-:Y:S05]  /*c020*/  @!P0 BRA `(.L_x_168) ;  /* 0x0000000000408947 */ /* 0x004fea0003800000 */
        /* <DEDUP_REMOVED lines=16> */
.L_x_168:
[----:B------:R-:W-:Y:S05]  /*c130*/  WARPSYNC.ALL ;  /* 0x0000000000007948 */ /* 0x000fea0003800000 */
[----:B------:R-:W-:Y:S11]  /*c140*/  R2UR UR4, R54 ;  /* 0x00000000360472ca */ /* 0x000ff600000e0000 */
[----:B------:R-:W-:Y:S02]  /*c150*/  @!UPT UIADD3 URZ, UPT, UPT, URZ, URZ, URZ ;  /* 0x000000fffffff290 */ /* 0x000fe4000fffe0ff */
[----:B------:R-:W2:Y:S02]  /*c160*/  LDTM.16dp256bit.x4 R4, tmem[UR4+0x100020] ;  /* 0x10002004000479ee */ /* 0x000ea40008120000 */
[----:B--2---:R-:W-:Y:S01]  /*c170*/  NOP ;  /* 0x0000000000007918 */ /* 0x004fe20000000000 */
.L_x_166:
[--C-:B-1----:R-:W-:Y:S01]  /*c180*/  HADD2.F32 R49, -RZ, R60.reuse.H0_H0 ;  /* 0x2000003cff317230 */ /* 0x102fe20000004100 */
[----:B------:R-:W-:Y:S05]  /*c190*/  WARPSYNC.ALL ;  /* 0x0000000000007948 */ /* 0x000fea0003800000 */
[-C--:B--2---:R-:W-:Y:S01]  /*c1a0*/  FMUL R0, R24, R47.reuse ;  /* 0x0000002f18007220 */ /* 0x084fe20000400000 */
        /* <DEDUP_REMOVED lines=25> */
[--C-:B------:R-:W-:Y:S02]  /*c340*/  HADD2.F32 R49, -RZ, R56.reuse.H0_H0 ;  /* 0x20000038ff317230 */ /* 0x100fe40000004100 */
[-C--:B------:R-:W-:Y:S01]  /*c350*/  FMUL R7, R30, R47.reuse ;  /* 0x0000002f1e077220 */ /* 0x080fe20000400000 */
[----:B------:R-:W-:Y:S01]  /*c360*/  FMUL R8, R31, R47 ;  /* 0x0000002f1f087220 */ /* 0x000fe20000400000 */
[----:B------:R-:W-:Y:S01]  /*c370*/  HADD2.F32 R52, -RZ, R69.H1_H1 ;  /* 0x30000045ff347230 */ /* 0x000fe20000004100 */
        /* <DEDUP_REMOVED lines=96> */
[----:B------:R-:W-:Y:S01]  /*c980*/  UIADD3 UR8, UPT, UPT, UR43, 0x3000, URZ ;  /* 0x000030002b087890 */ /* 0x000fe2000fffe0ff */
[----:B------:R-:W-:Y:S01]  /*c990*/  UMOV UR9, UR41 ;  /* 0x0000002900097c82 */ /* 0x000fe20008000000 */
[----:B------:R-:W-:Y:S02]  /*c9a0*/  UIADD3 UR5, UPT, UPT, UR41, 0x40, URZ ;  /* 0x0000004029057890 */ /* 0x000fe4000fffe0ff */
[----:B------:R-:W-:Y:S01]  /*c9b0*/  UIADD3 UR4, UPT, UPT, UR43, 0x4000, URZ ;  /* 0x000040002b047890 */ /* 0x000fe2000fffe0ff */
[----:B------:R-:W-:Y:S04]  /*c9c0*/  UMOV UR6, UR10 ;  /* 0x0000000a00067c82 */ /* 0x000fe80008000000 */
[----:B------:R2:W-:Y:S04]  /*c9d0*/  UTMASTG.2D [UR8], [UR56] ;  /* 0x00000008380073b5 */ /* 0x0005e80008008000 */
[----:B------:R2:W-:Y:S01]  /*c9e0*/  UTMASTG.2D [UR4], [UR56] ;  /* 0x00000004380073b5 */ /* 0x0005e20008008000 */
[----:B------:R0:W-:Y:S01]  /*c9f0*/  UTMACMDFLUSH ;  /* 0x00000000000079b7 */ /* 0x0001e20000000000 */
[----:B--2---:R-:W-:Y:S04]  /*ca00*/  DEPBAR.LE SB0, 0x1 ;  /* 0x000080400000791a */ /* 0x004fe80000000000 */
.L_x_170:
[----:B------:R-:W-:Y:S05]  /*ca10*/  BSYNC.RECONVERGENT B0 ;  /* 0x0000000000007941 */ /* 0x000fea0003800200 */
.L_x_169:
[----:B------:R-:W-:Y:S01]  /*ca20*/  BAR.SYNC.DEFER_BLOCKING 0x1, 0x80 ;  /* 0x0042000000007b1d */ /* 0x000fe20000010000 */
[----:B------:R-:W-:Y:S01]  /*ca30*/  ULEA UR4, UR53, UR43, 0x3 ;  /* 0x0000002b35047291 */ /* 0x000fe2000f8e18ff */
[----:B------:R-:W-:Y:S01]  /*ca40*/  SHF.L.U32 R3, R91, 0x1f, RZ ;  /* 0x0000001f5b037819 */ /* 0x000fe200000006ff */
[----:B------:R-:W-:Y:S01]  /*ca50*/  UIADD3 UR40, UPT, UPT, UR53, 0x1, URZ ;  /* 0x0000000135287890 */ /* 0x000fe2000fffe0ff */
[----:B------:R-:W-:Y:S01]  /*ca60*/  FSETP.NEU.AND P0, PT, R48, RZ, PT ;  /* 0x000000ff3000720b */ /* 0x000fe20003f0d000 */
[----:B------:R-:W-:Y:S04]  /*ca70*/  UIADD3 UR4, UPT, UPT, UR4, 0x90, URZ ;  /* 0x0000009004047890 */ /* 0x000fe8000fffe0ff */
[----:B------:R-:W-:Y:S09]  /*ca80*/  UPRMT UR4, UR52, 0x654, UR4 ;  /* 0x0000065434047896 */ /* 0x000ff20008000004 */
[----:B------:R-:W-:Y:S01]  /*ca90*/  SYNCS.ARRIVE.TRANS64.RED.A1T0 RZ, [UR4], RZ ;  /* 0x000000ffffff79a7 */ /* 0x000fe20008100404 */
[----:B------:R-:W-:Y:S01]  /*caa0*/  BSSY B0, `(.L_x_171) ;  /* 0x0000005000007945 */ /* 0x000fe20003800000 */
[----:B------:R-:W2:Y:S03]  /*cab0*/  SYNCS.PHASECHK.TRANS64.TRYWAIT P1, [UR43+0x80], R3 ;  /* 0x00008003ff0075a7 */ /* 0x000ea6000802112b */
[----:B--2---:R-:W-:Y:S05]  /*cac0*/  @P1 BRA `(.L_x_172) ;  /* 0x0000000000081947 */ /* 0x004fea0003800000 */
[----:B------:R-:W2:Y:S02]  /*cad0*/  SYNCS.PHASECHK.TRANS64.TRYWAIT P1, [UR43+0x80], R3 ;  /* 0x00008003ff0075a7 */ /* 0x000ea4000802112b */
[----:B--2---:R-:W-:Y:S05]  /*cae0*/  @!P1 BRA `(.L_x_173) ;  /* 0x0000005800449947 */ /* 0x004fea0003800000 */
.L_x_172:
[----:B------:R-:W-:Y:S05]  /*caf0*/  BSYNC B0 ;  /* 0x0000000000007941 */ /* 0x000fea0003800000 */
.L_x_171:
        /* <DEDUP_REMOVED lines=44> */
.L_x_175:
        /* <DEDUP_REMOVED lines=23> */
.L_x_176:
[----:B------:R-:W-:Y:S05]  /*cf30*/  WARPSYNC.ALL ;  /* 0x0000000000007948 */ /* 0x000fea0003800000 */
[----:B------:R-:W-:Y:S11]  /*cf40*/  R2UR UR4, R54 ;  /* 0x00000000360472ca */ /* 0x000ff600000e0000 */
[----:B------:R-:W-:Y:S02]  /*cf50*/  @!UPT UIADD3 URZ, UPT, UPT, URZ, URZ, URZ ;  /* 0x000000fffffff290 */ /* 0x000fe4000fffe0ff */
[----:B------:R-:W2:Y:S02]  /*cf60*/  LDTM.16dp256bit.x4 R4, tmem[UR4+0x100040] ;  /* 0x10004004000479ee */ /* 0x000ea40008120000 */
[----:B--2---:R-:W-:Y:S01]  /*cf70*/  NOP ;  /* 0x0000000000007918 */ /* 0x004fe20000000000 */
.L_x_174:
        /* <DEDUP_REMOVED lines=137> */
.L_x_178:
[----:B------:R-:W-:Y:S05]  /*d810*/  BSYNC.RECONVERGENT B0 ;  /* 0x0000000000007941 */ /* 0x000fea0003800200 */
.L_x_177:
[----:B------:R-:W-:Y:S01]  /*d820*/  UISETP.NE.AND UP0, UPT, UR40, 0x4, UPT ;  /* 0x000000042800788c */ /* 0x000fe2000bf05270 */
[----:B------:R-:W-:Y:S01]  /*d830*/  BAR.SYNC.DEFER_BLOCKING 0x1, 0x80 ;  /* 0x0042000000007b1d */ /* 0x000fe20000010000 */
[----:B------:R-:W-:Y:S02]  /*d840*/  SHF.L.U32 R3, R91, 0x1f, RZ ;  /* 0x0000001f5b037819 */ /* 0x000fe400000006ff */
[----:B------:R-:W-:Y:S01]  /*d850*/  USEL UR5, UR40, URZ, UP0 ;  /* 0x000000ff28057287 */ /* 0x000fe20008000000 */
[----:B------:R-:W-:Y:S03]  /*d860*/  FSETP.NEU.AND P0, PT, R48, RZ, PT ;  /* 0x000000ff3000720b */ /* 0x000fe60003f0d000 */
[----:B------:R-:W-:Y:S02]  /*d870*/  ULEA UR4, UR5, UR43, 0x3 ;  /* 0x0000002b05047291 */ /* 0x000fe4000f8e18ff */
[----:B------:R-:W-:Y:S02]  /*d880*/  UIADD3 UR5, UPT, UPT, UR5, 0x1, URZ ;  /* 0x0000000105057890 */ /* 0x000fe4000fffe0ff */
[----:B------:R-:W-:Y:S02]  /*d890*/  UIADD3 UR4, UPT, UPT, UR4, 0x90, URZ ;  /* 0x0000009004047890 */ /* 0x000fe4000fffe0ff */
[----:B------:R-:W-:Y:S02]  /*d8a0*/  UISETP.NE.AND UP0, UPT, UR5, 0x4, UPT ;  /* 0x000000040500788c */ /* 0x000fe4000bf05270 */
[----:B------:R-:W-:Y:S02]  /*d8b0*/  UPRMT UR4, UR52, 0x654, UR4 ;  /* 0x0000065434047896 */ /* 0x000fe40008000004 */
[----:B------:R-:W-:Y:S07]  /*d8c0*/  USEL UR53, UR5, URZ, UP0 ;  /* 0x000000ff05357287 */ /* 0x000fee0008000000 */
[----:B------:R-:W-:Y:S01]  /*d8d0*/  SYNCS.ARRIVE.TRANS64.RED.A1T0 RZ, [UR4], RZ ;  /* 0x000000ffffff79a7 */ /* 0x000fe20008100404 */
[----:B------:R-:W-:Y:S01]  /*d8e0*/  BSSY B0, `(.L_x_179) ;  /* 0x0000005000007945 */ /* 0x000fe20003800000 */
[----:B------:R-:W2:Y:S03]  /*d8f0*/  SYNCS.PHASECHK.TRANS64.TRYWAIT P1, [UR43+0x88], R3 ;  /* 0x00008803ff0075a7 */ /* 0x000ea6000802112b */
[----:B--2---:R-:W-:Y:S05]  /*d900*/  @P1 BRA `(.L_x_180) ;  /* 0x0000000000081947 */ /* 0x004fea0003800000 */
[----:B------:R-:W2:Y:S02]  /*d910*/  SYNCS.PHASECHK.TRANS64.TRYWAIT P1, [UR43+0x88], R3 ;  /* 0x00008803ff0075a7 */ /* 0x000ea4000802112b */
[----:B--2---:R-:W-:Y:S05]  /*d920*/  @!P1 BRA `(.L_x_181) ;  /* 0x0000004800cc9947 */ /* 0x004fea0003800000 */
.L_x_180:
[----:B------:R-:W-:Y:S05]  /*d930*/  BSYNC B0 ;  /* 0x0000000000007941 */ /* 0x000fea0003800000 */
.L_x_179:
        /* <DEDUP_REMOVED lines=44> */
.L_x_183:
        /* <DEDUP_REMOVED lines=23> */
.L_x_184:
[----:B------:R-:W-:Y:S05]  /*dd70*/  WARPSYNC.ALL ;  /* 0x0000000000007948 */ /* 0x000fea0003800000 */
[----:B------:R-:W-:Y:S11]  /*dd80*/  R2UR UR4, R54 ;  /* 0x00000000360472ca */ /* 0x000ff600000e0000 */
[----:B------:R-:W-:Y:S02]  /*dd90*/  @!UPT UIADD3 URZ, UPT, UPT, URZ, URZ, URZ ;  /* 0x000000fffffff290 */ /* 0x000fe4000fffe0ff */
[----:B------:R-:W2:Y:S02]  /*dda0*/  LDTM.16dp256bit.x4 R4, tmem[UR4+0x100060] ;  /* 0x10006004000479ee */ /* 0x000ea40008120000 */
[----:B--2---:R-:W-:Y:S01]  /*ddb0*/  NOP ;  /* 0x0000000000007918 */ /* 0x004fe20000000000 */
.L_x_182:
[--C-:B-1----:R-:W-:Y:S01]  /*ddc0*/  HADD2.F32 R41, -RZ, R60.reuse.H0_H0 ;  /* 0x2000003cff297230 */ /* 0x102fe20000004100 */
[----:B------:R-:W-:Y:S01]  /*ddd0*/  ISETP.GE.AND P0, PT, R100, 0x1, PT ;  /* 0x000000016400780c */ /* 0x000fe20003f06270 */
[-C--:B--2---:R-:W-:Y:S01]  /*dde0*/  FMUL R0, R24, R47.reuse ;  /* 0x0000002f18007220 */ /* 0x084fe20000400000 */
[----:B------:R-:W-:Y:S02]  /*ddf0*/  HADD2.F32 R43, -RZ, R60.H1_H1 ;  /* 0x3000003cff2b7230 */ /* 0x000fe40000004100 */
[----:B------:R-:W-:Y:S01]  /*de00*/  FMUL R2, R25, R47 ;  /* 0x0000002f19027220 */ /* 0x000fe20000400000 */
[--C-:B------:R-:W-:Y:S02]  /*de10*/  HADD2.F32 R40, -RZ, R61.reuse.H0_H0 ;  /* 0x2000003dff287230 */ /* 0x100fe40000004100 */
[----:B------:R-:W-:Y:S01]  /*de20*/  FFMA R0, R48, R41, R0 ;  /* 0x0000002930007223 */ /* 0x000fe20000000000 */
[----:B------:R-:W-:Y:S01]  /*de30*/  FMUL R3, R26, R47 ;  /* 0x0000002f1a037220 */ /* 0x000fe20000400000 */
[----:B------:R-:W-:Y:S02]  /*de40*/  HADD2.F32 R45, -RZ, R61.H1_H1 ;  /* 0x3000003dff2d7230 */ /* 0x000fe40000004100 */
[C---:B------:R-:W-:Y:S01]  /*de50*/  FFMA R2, R48.reuse, R43, R2 ;  /* 0x0000002b30027223 */ /* 0x040fe20000000002 */
[-C--:B------:R-:W-:Y:S01]  /*de60*/  FMUL R20, R27, R47.reuse ;  /* 0x0000002f1b147220 */ /* 0x080fe20000400000 */
[--C-:B------:R-:W-:Y:S02]  /*de70*/  HADD2.F32 R42, -RZ, R62.reuse.H0_H0 ;  /* 0x2000003eff2a7230 */ /* 0x100fe40000004100 */
[----:B------:R-:W-:Y:S01]  /*de80*/  FFMA R3, R48, R40, R3 ;  /* 0x0000002830037223 */ /* 0x000fe20000000003 */
[----:B------:R-:W-:Y:S01]  /*de90*/  FMUL R21, R28, R47 ;  /* 0x0000002f1c157220 */ /* 0x000fe20000400000 */
[----:B------:R-:W-:Y:S01]  /*dea0*/  HADD2.F32 R49, -RZ, R62.H1_H1 ;  /* 0x3000003eff317230 */ /* 0x000fe20000004100 */
[----:B------:R-:W-:Y:S01]  /*deb0*/  F2FP.F16.F32.PACK_AB R104, R2, R0 ;  /* 0x000000000268723e */ /* 0x000fe200000000ff */
[----:B------:R-:W-:Y:S05]  /*dec0*/  @P0 WARPSYNC.ALL ;  /* 0x0000000000000948 */ /* 0x000fea0003800000 */
[----:B------:R-:W-:Y:S01]  /*ded0*/  @P0 NOP ;  /* 0x0000000000000918 */ /* 0x000fe20000000000 */
[C---:B------:R-:W-:Y:S01]  /*dee0*/  FFMA R20, R48.reuse, R45, R20 ;  /* 0x0000002d30147223 */ /* 0x040fe20000000014 */
[----:B------:R-:W-:Y:S01]  /*def0*/  FFMA R21, R48, R42, R21 ;  /* 0x0000002a30157223 */ /* 0x000fe20000000015 */
[----:B------:R-:W-:Y:S01]  /*df00*/  @P0 IADD3 R97, PT, PT, R97, 0x160, RZ ;  /* 0x0000016061610810 */ /* 0x000fe20007ffe0ff */
[----:B------:R-:W-:Y:S01]  /*df10*/  FMUL R22, R29, R47 ;  /* 0x0000002f1d167220 */ /* 0x000fe20000400000 */
[--C-:B------:R-:W-:Y:S01]  /*df20*/  HADD2.F32 R44, -RZ, R63.reuse.H0_H0 ;  /* 0x2000003fff2c7230 */ /* 0x100fe20000004100 */
[----:B------:R-:W-:Y:S01]  /*df30*/  F2FP.F16.F32.PACK_AB R105, R20, R3 ;  /* 0x000000031469723e */ /* 0x000fe200000000ff */
[----:B------:R-:W-:Y:S01]  /*df40*/  FMUL R23, R30, R47 ;  /* 0x0000002f1e177220 */ /* 0x000fe20000400000 */
[----:B------:R-:W-:Y:S01]  /*df50*/  HADD2.F32 R51, -RZ, R63.H1_H1 ;  /* 0x3000003fff337230 */ /* 0x000fe20000004100 */
[----:B------:R-:W-:Y:S01]  /*df60*/  @P0 LOP3.LUT R97, R97, 0xfefffff8, RZ, 0xc0, !PT ;  /* 0xfefffff861610812 */ /* 0x000fe200078ec0ff */
[C---:B------:R-:W-:Y:S01]  /*df70*/  FFMA R22, R48.reuse, R49, R22 ;  /* 0x0000003130167223 */ /* 0x040fe20000000016 */
[----:B------:R-:W-:Y:S01]  /*df80*/  FFMA R23, R48, R44, R23 ;  /* 0x0000002c30177223 */ /* 0x000fe20000000017 */
[----:B------:R-:W-:Y:S01]  /*df90*/  FMUL R24, R31, R47 ;  /* 0x0000002f1f187220 */ /* 0x000fe20000400000 */
[----:B------:R-:W-:Y:S01]  /*dfa0*/  HADD2.F32 R46, -RZ, R56.H0_H0 ;  /* 0x20000038ff2e7230 */ /* 0x000fe20000004100 */
[----:B------:R1:W-:Y:S01]  /*dfb0*/  @P0 SYNCS.ARRIVE.TRANS64.RED.A1T0 RZ, [R97+URZ], RZ ;  /* 0x000000ff61ff09a7 */ /* 0x0003e200081004ff */
[----:B------:R-:W-:Y:S07]  /*dfc0*/  F2FP.F16.F32.PACK_AB R106, R22, R21 ;  /* 0x00000015166a723e */ /* 0x000fee00000000ff */
[----:B------:R-:W-:Y:S05]  /*dfd0*/  WARPSYNC.ALL ;  /* 0x0000000000007948 */ /* 0x000fea0003800000 */
[----:B------:R-:W-:Y:S01]  /*dfe0*/  FFMA R24, R48, R51, R24 ;  /* 0x0000003330187223 */ /* 0x000fe20000000018 */
[-C--:B------:R-:W-:Y:S01]  /*dff0*/  FMUL R25, R32, R47.reuse ;  /* 0x0000002f20197220 */ /* 0x080fe20000400000 */
[----:B------:R-:W-:Y:S02]  /*e000*/  HADD2.F32 R53, -RZ, R56.H1_H1 ;  /* 0x30000038ff357230 */ /* 0x000fe40000004100 */
[----:B------:R-:W-:Y:S01]  /*e010*/  FMUL R26, R33, R47 ;  /* 0x0000002f211a7220 */ /* 0x000fe20000400000 */
[--C-:B------:R-:W-:Y:S01]  /*e020*/  HADD2.F32 R50, -RZ, R57.reuse.H0_H0 ;  /* 0x20000039ff327230 */ /* 0x100fe20000004100 */
[----:B------:R-:W-:Y:S01]  /*e030*/  F2FP.F16.F32.PACK_AB R107, R24, R23 ;  /* 0x00000017186b723e */ /* 0x000fe200000000ff */
[C---:B------:R-:W-:Y:S01]  /*e040*/  FFMA R25, R48.reuse, R46, R25 ;  /* 0x0000002e30197223 */ /* 0x040fe20000000019 */
[----:B------:R-:W-:Y:S01]  /*e050*/  FFMA R26, R48, R53, R26 ;  /* 0x00000035301a7223 */ /* 0x000fe2000000001a */
[-C--:B------:R-:W-:Y:S01]  /*e060*/  FMUL R27, R34, R47.reuse ;  /* 0x0000002f221b7220 */ /* 0x080fe20000400000 */
[----:B------:R-:W-:Y:S01]  /*e070*/  HADD2.F32 R55, -RZ, R57.H1_H1 ;  /* 0x30000039ff377230 */ /* 0x000fe20000004100 */
[----:B------:R2:W-:Y:S01]  /*e080*/  STSM.16.MT88.4 [R86+0x7000], R104 ;  /* 0x0070006856007844 */ /* 0x0005e20000004200 */
[----:B------:R-:W-:Y:S01]  /*e090*/  FMUL R28, R35, R47 ;  /* 0x0000002f231c7220 */ /* 0x000fe20000400000 */
[--C-:B------:R-:W-:Y:S01]  /*e0a0*/  HADD2.F32 R52, -RZ, R58.reuse.H0_H0 ;  /* 0x2000003aff347230 */ /* 0x100fe20000004100 */
[----:B------:R-:W-:Y:S01]  /*e0b0*/  F2FP.F16.F32.PACK_AB R108, R26, R25 ;  /* 0x000000191a6c723e */ /* 0x000fe200000000ff */
[C---:B------:R-:W-:Y:S01]  /*e0c0*/  FFMA R27, R48.reuse, R50, R27 ;  /* 0x00000032301b7223 */ /* 0x040fe2000000001b */
[----:B------:R-:W-:Y:S01]  /*e0d0*/  FFMA R28, R48, R55, R28 ;  /* 0x00000037301c7223 */ /* 0x000fe2000000001c */
[----:B------:R-:W-:Y:S01]  /*e0e0*/  FMUL R29, R36, R47 ;  /* 0x0000002f241d7220 */ /* 0x000fe20000400000 */
[----:B------:R-:W-:-:S02]  /*e0f0*/  HADD2.F32 R57, -RZ, R58.H1_H1 ;  /* 0x3000003aff397230 */ /* 0x000fc40000004100 */
[----:B------:R-:W-:Y:S01]  /*e100*/  FMUL R30, R37, R47 ;  /* 0x0000002f251e7220 */ /* 0x000fe20000400000 */
[--C-:B------:R-:W-:Y:S01]  /*e110*/  HADD2.F32 R54, -RZ, R59.reuse.H0_H0 ;  /* 0x2000003bff367230 */ /* 0x100fe20000004100 */
[----:B------:R-:W-:Y:S01]  /*e120*/  F2FP.F16.F32.PACK_AB R109, R28, R27 ;  /* 0x0000001b1c6d723e */ /* 0x000fe200000000ff */
[C---:B------:R-:W-:Y:S01]  /*e130*/  FFMA R29, R48.reuse, R52, R29 ;  /* 0x00000034301d7223 */ /* 0x040fe2000000001d */
        /* <DEDUP_REMOVED lines=32> */
[-C--:B------:R-:W-:Y:S01]  /*e340*/  FMUL R11, R11, R47.reuse ;  /* 0x0000002f0b0b7220 */ /* 0x080fe20000400000 */
[--C-:B------:R-:W-:Y:S02]  /*e350*/  HADD2.F32 R41, -RZ, R72.reuse.H0_H0 ;  /* 0x20000048ff297230 */ /* 0x100fe40000004100 */
[----:B------:R-:W-:Y:S01]  /*e360*/  FMUL R12, R12, R47 ;  /* 0x0000002f0c0c7220 */ /* 0x000fe20000400000 */
[----:B------:R-:W-:-:S02]  /*e370*/  HADD2.F32 R64, -RZ, R72.H1_H1 ;  /* 0x30000048ff407230 */ /* 0x000fc40000004100 */
[----:B------:R-:W-:Y:S01]  /*e380*/  FMUL R13, R13, R47 ;  /* 0x0000002f0d0d7220 */ /* 0x000fe20000400000 */
[--C-:B------:R-:W-:Y:S02]  /*e390*/  HADD2.F32 R43, -RZ, R73.reuse.H0_H0 ;  /* 0x20000049ff2b7230 */ /* 0x100fe40000004100 */
[----:B------:R-:W-:Y:S01]  /*e3a0*/  FFMA R10, R48, R67, R10 ;  /* 0x00000043300a7223 */ /* 0x000fe2000000000a */
[-C--:B------:R-:W-:Y:S01]  /*e3b0*/  FMUL R14, R14, R47.reuse ;  /* 0x0000002f0e0e7220 */ /* 0x080fe20000400000 */
[----:B------:R-:W-:Y:S02]  /*e3c0*/  HADD2.F32 R66, -RZ, R73.H1_H1 ;  /* 0x30000049ff427230 */ /* 0x000fe40000004100 */
[C---:B------:R-:W-:Y:S01]  /*e3d0*/  FFMA R11, R48.reuse, R62, R11 ;  /* 0x0000003e300b7223 */ /* 0x040fe2000000000b */
[----:B------:R-:W-:Y:S01]  /*e3e0*/  FMUL R15, R15, R47 ;  /* 0x0000002f0f0f7220 */ /* 0x000fe20000400000 */
[--C-:B------:R-:W-:Y:S02]  /*e3f0*/  HADD2.F32 R69, -RZ, R74.reuse.H0_H0 ;  /* 0x2000004aff457230 */ /* 0x100fe40000004100 */
[----:B------:R-:W-:Y:S01]  /*e400*/  FFMA R12, R48, R41, R12 ;  /* 0x00000029300c7223 */ /* 0x000fe2000000000c */
[----:B------:R-:W-:Y:S01]  /*e410*/  FMUL R16, R16, R47 ;  /* 0x0000002f10107220 */ /* 0x000fe20000400000 */
[----:B------:R-:W-:-:S02]  /*e420*/  HADD2.F32 R68, -RZ, R74.H1_H1 ;  /* 0x3000004aff447230 */ /* 0x000fc40000004100 */
[C---:B------:R-:W-:Y:S01]  /*e430*/  FFMA R13, R48.reuse, R64, R13 ;  /* 0x00000040300d7223 */ /* 0x040fe2000000000d */
[----:B------:R-:W-:Y:S01]  /*e440*/  FMUL R17, R17, R47 ;  /* 0x0000002f11117220 */ /* 0x000fe20000400000 */
[--C-:B------:R-:W-:Y:S02]  /*e450*/  HADD2.F32 R71, -RZ, R75.reuse.H0_H0 ;  /* 0x2000004bff477230 */ /* 0x100fe40000004100 */
[----:B------:R-:W-:Y:S01]  /*e460*/  FFMA R14, R48, R43, R14 ;  /* 0x0000002b300e7223 */ /* 0x000fe2000000000e */
[-C--:B------:R-:W-:Y:S01]  /*e470*/  FMUL R18, R18, R47.reuse ;  /* 0x0000002f12127220 */ /* 0x080fe20000400000 */
[----:B------:R-:W-:Y:S02]  /*e480*/  HADD2.F32 R70, -RZ, R75.H1_H1 ;  /* 0x3000004bff467230 */ /* 0x000fe40000004100 */
[C---:B------:R-:W-:Y:S01]  /*e490*/  FFMA R15, R48.reuse, R66, R15 ;  /* 0x00000042300f7223 */ /* 0x040fe2000000000f */
[----:B------:R-:W-:Y:S01]  /*e4a0*/  FMUL R19, R19, R47 ;  /* 0x0000002f13137220 */ /* 0x000fe20000400000 */
[C---:B------:R-:W-:Y:S01]  /*e4b0*/  FFMA R16, R48.reuse, R69, R16 ;  /* 0x0000004530107223 */ /* 0x040fe20000000010 */
[C---:B------:R-:W-:Y:S01]  /*e4c0*/  FFMA R17, R48.reuse, R68, R17 ;  /* 0x0000004430117223 */ /* 0x040fe20000000011 */
[C---:B------:R-:W-:Y:S01]  /*e4d0*/  FFMA R18, R48.reuse, R71, R18 ;  /* 0x0000004730127223 */ /* 0x040fe20000000012 */
[----:B------:R-:W-:Y:S01]  /*e4e0*/  FFMA R19, R48, R70, R19 ;  /* 0x0000004630137223 */ /* 0x000fe20000000013 */
[----:B------:R-:W-:Y:S01]  /*e4f0*/  F2FP.F16.F32.PACK_AB R114, R9, R8 ;  /* 0x000000080972723e */ /* 0x000fe200000000ff */
[----:B------:R-:W-:Y:S01]  /*e500*/  BSSY.RECONVERGENT B0, `(.L_x_185) ;  /* 0x000001d000007945 */ /* 0x000fe20003800200 */
[----:B------:R-:W-:-:S02]  /*e510*/  F2FP.F16.F32.PACK_AB R115, R11, R10 ;  /* 0x0000000a0b73723e */ /* 0x000fc400000000ff */
[----:B------:R-:W-:Y:S02]  /*e520*/  F2FP.F16.F32.PACK_AB R116, R13, R12 ;  /* 0x0000000c0d74723e */ /* 0x000fe400000000ff */
[----:B------:R-:W-:Y:S01]  /*e530*/  F2FP.F16.F32.PACK_AB R117, R15, R14 ;  /* 0x0000000e0f75723e */ /* 0x000fe200000000ff */
[----:B------:R2:W-:Y:S01]  /*e540*/  STSM.16.MT88.4 [R102+0x6000], R112 ;  /* 0x0060007066007844 */ /* 0x0005e20000004200 */
[----:B------:R-:W-:Y:S02]  /*e550*/  F2FP.F16.F32.PACK_AB R118, R17, R16 ;  /* 0x000000101176723e */ /* 0x000fe400000000ff */
[----:B------:R-:W-:Y:S02]  /*e560*/  F2FP.F16.F32.PACK_AB R119, R19, R18 ;  /* 0x000000121377723e */ /* 0x000fe400000000ff */
[----:B------:R-:W-:Y:S02]  /*e570*/  ISETP.NE.AND P2, PT, R101, RZ, PT ;  /* 0x000000ff6500720c */ /* 0x000fe40003f45270 */
[----:B-1----:R-:W-:Y:S01]  /*e580*/  @P0 IADD3 R97, PT, PT, R90, 0x1, RZ ;  /* 0x000000015a610810 */ /* 0x002fe20007ffe0ff */
[----:B------:R2:W-:Y:S03]  /*e590*/  STSM.16.MT88.4 [R102+0x6800], R116 ;  /* 0x0068007466007844 */ /* 0x0005e60000004200 */
[----:B------:R-:W-:Y:S01]  /*e5a0*/  @P0 ISETP.NE.AND P1, PT, R97, 0x4, PT ;  /* 0x000000046100080c */ /* 0x000fe20003f25270 */
[----:B------:R-:W-:Y:S01]  /*e5b0*/  @!PT LDS RZ, [RZ] ;  /* 0x00000000fffff984 */ /* 0x000fe20000000800 */
[----:B------:R-:W-:Y:S01]  /*e5c0*/  @!PT LDS RZ, [RZ] ;  /* 0x00000000fffff984 */ /* 0x000fe20000000800 */
[----:B------:R-:W-:Y:S01]  /*e5d0*/  @!PT LDS RZ, [RZ] ;  /* 0x00000000fffff984 */ /* 0x000fe20000000800 */
[----:B------:R-:W-:Y:S01]  /*e5e0*/  @!PT LDS RZ, [RZ] ;  /* 0x00000000fffff984 */ /* 0x000fe20000000800 */
[----:B------:R1:W-:Y:S06]  /*e5f0*/  MEMBAR.ALL.CTA ;  /* 0x0000000000007992 */ /* 0x0003ec0000008000 */
[----:B-1----:R-:W1:Y:S01]  /*e600*/  FENCE.VIEW.ASYNC.S ;  /* 0x00000000000073c6 */ /* 0x002e620000000000 */
[----:B------:R-:W-:Y:S01]  /*e610*/  @P0 SEL R101, RZ, 0x1, P1 ;  /* 0x00000001ff650807 */ /* 0x000fe20000800000 */
[----:B-1----:R-:W-:Y:S06]  /*e620*/  BAR.SYNC.DEFER_BLOCKING 0x1, 0x80 ;  /* 0x0042000000007b1d */ /* 0x002fec0000010000 */
        /* <DEDUP_REMOVED lines=8> */
[----:B------:R1:W-:Y:S02]  /*e6b0*/  UTMASTG.2D [UR4], [UR56] ;  /* 0x00000004380073b5 */ /* 0x0003e40008008000 */
[----:B-1----:R0:W-:Y:S02]  /*e6c0*/  UTMACMDFLUSH ;  /* 0x00000000000079b7 */ /* 0x0021e40000000000 */
.L_x_186:
[----:B------:R-:W-:Y:S05]  /*e6d0*/  BSYNC.RECONVERGENT B0 ;  /* 0x0000000000007941 */ /* 0x000fea0003800200 */
.L_x_185:
[----:B------:R-:W-:Y:S01]  /*e6e0*/  @P0 SEL R90, R97, RZ, P1 ;  /* 0x000000ff615a0207 */ /* 0x000fe20000800000 */
[----:B------:R-:W-:Y:S01]  /*e6f0*/  BSSY.RECONVERGENT B0, `(.L_x_187) ;  /* 0x0000004000007945 */ /* 0x000fe20003800200 */
[----:B------:R-:W-:Y:S03]  /*e700*/  @P0 LOP3.LUT R88, R88, R101, RZ, 0x3c, !PT ;  /* 0x0000006558580212 */ /* 0x000fe600078e3cff */
[----:B------:R-:W-:Y:S05]  /*e710*/  @!P2 BRA `(.L_x_188) ;  /* 0x000000000004a947 */ /* 0x000fea0003800000 */
[----:B------:R-:W-:Y:S04]  /*e720*/  DEPBAR.LE SB0, 0x1 ;  /* 0x000080400000791a */ /* 0x000fe80000000000 */
.L_x_188:
[----:B------:R-:W-:Y:S05]  /*e730*/  BSYNC.RECONVERGENT B0 ;  /* 0x0000000000007941 */ /* 0x000fea0003800200 */
.L_x_187:
[----:B------:R-:W-:Y:S01]  /*e740*/  UISETP.NE.AND UP1, UPT, UR54, -0x4, UPT ;  /* 0xfffffffc3600788c */ /* 0x000fe2000bf25270 */
[----:B------:R-:W-:Y:S01]  /*e750*/  BAR.SYNC.DEFER_BLOCKING 0x1, 0x80 ;  /* 0x0042000000007b1d */ /* 0x000fe20000010000 */
[----:B------:R-:W-:Y:S01]  /*e760*/  UISETP.NE.AND UP0, UPT, UR55, 0x8, UPT ;  /* 0x000000083700788c */ /* 0x000fe2000bf05270 */
[----:B------:R-:W-:Y:S01]  /*e770*/  R2UR UR18, R85 ;  /* 0x00000000551272ca */ /* 0x000fe200000e0000 */
[----:B------:R-:W-:Y:S01]  /*e780*/  UIADD3 UR54, UPT, UPT, UR54, 0x4, URZ ;  /* 0x0000000436367890 */ /* 0x000fe2000fffe0ff */
[----:B------:R-:W-:Y:S01]  /*e790*/  R2UR UR19, R84 ;  /* 0x00000000541372ca */ /* 0x000fe200000e0000 */
[----:B------:R-:W-:Y:S01]  /*e7a0*/  USEL UR6, URZ, 0x1, UP0 ;  /* 0x00000001ff067887 */ /* 0x000fe20008000000 */
[----:B------:R-:W-:Y:S01]  /*e7b0*/  PLOP3.LUT P0, PT, PT, PT, UP1, 0x80, 0x8 ;  /* 0x000000000008781c */ /* 0x000fe20003f0f018 */
[----:B------:R-:W-:Y:S01]  /*e7c0*/  USEL UR5, UR55, URZ, UP0 ;  /* 0x000000ff37057287 */ /* 0x000fe20008000000 */
[----:B------:R-:W-:Y:S01]  /*e7d0*/  PLOP3.LUT P2, PT, PT, PT, PT, 0x8, 0x80 ;  /* 0x000000000080781c */ /* 0x000fe20003f4e170 */
[----:B------:R-:W-:Y:S01]  /*e7e0*/  IMAD.MOV.U32 R17, RZ, RZ, R83 ;  /* 0x000000ffff117224 */ /* 0x000fe200078e0053 */
[----:B------:R-:W-:Y:S01]  /*e7f0*/  @UP1 ULEA UR4, UR53, UR43, 0x3 ;  /* 0x0000002b35041291 */ /* 0x000fe2000f8e18ff */
[----:B------:R-:W-:Y:S03]  /*e800*/  LOP3.LUT R87, R87, UR6, RZ, 0x3c, !PT ;  /* 0x0000000657577c12 */ /* 0x000fe6000f8e3cff */
[----:B------:R-:W-:Y:S04]  /*e810*/  @UP1 UIADD3 UR4, UPT, UPT, UR4, 0x90, URZ ;  /* 0x0000009004041890 */ /* 0x000fe8000fffe0ff */
[----:B------:R-:W-:Y:S09]  /*e820*/  @UP1 UPRMT UR4, UR52, 0x654, UR4 ;  /* 0x0000065434041896 */ /* 0x000ff20008000004 */
[----:B------:R-:W-:Y:S01]  /*e830*/  @P0 SYNCS.ARRIVE.TRANS64.RED.A1T0 RZ, [UR4], RZ ;  /* 0x000000ffffff09a7 */ /* 0x000fe20008100404 */
[----:B------:R-:W-:Y:S01]  /*e840*/  @UP1 UIADD3 UR4, UPT, UPT, UR53, 0x1, URZ ;  /* 0x0000000135041890 */ /* 0x000fe2000fffe0ff */
[----:B------:R-:W-:Y:S03]  /*e850*/  ISETP.NE.AND P0, PT, R82, RZ, PT ;  /* 0x000000ff5200720c */ /* 0x000fe60003f05270 */
[----:B------:R-:W-:Y:S04]  /*e860*/  @UP1 UISETP.NE.AND UP0, UPT, UR4, 0x4, UPT ;  /* 0x000000040400188c */ /* 0x000fe8000bf05270 */
[----:B------:R-:W-:Y:S06]  /*e870*/  @UP1 USEL UR53, UR4, URZ, UP0 ;  /* 0x000000ff04351287 */ /* 0x000fec0008000000 */
[----:B------:R-:W-:Y:S06]  /*e880*/  @P0 BRA `(.L_x_189) ;  /* 0xffffffb800000947 */ /* 0x000fec000383ffff */
[----:B------:R-:W-:Y:S01]  /*e890*/  ULEA UR4, UR53, UR43, 0x3 ;  /* 0x0000002b35047291 */ /* 0x000fe2000f8e18ff */
[----:B------:R-:W-:-:S04]  /*e8a0*/  DEPBAR.LE SB0, 0x0 ;  /* 0x000080000000791a */ /* 0x000fc80000000000 */
[----:B------:R-:W-:-:S04]  /*e8b0*/  UIADD3 UR4, UPT, UPT, UR4, 0x90, URZ ;  /* 0x0000009004047890 */ /* 0x000fc8000fffe0ff */
[----:B------:R-:W-:-:S09]  /*e8c0*/  UPRMT UR4, UR52, 0x654, UR4 ;  /* 0x0000065434047896 */ /* 0x000fd20008000004 */
[----:B------:R-:W-:Y:S01]  /*e8d0*/  SYNCS.ARRIVE.TRANS64.RED.A1T0 RZ, [UR4], RZ ;  /* 0x000000ffffff79a7 */ /* 0x000fe20008100404 */
[----:B------:R-:W-:Y:S05]  /*e8e0*/  EXIT ;  /* 0x000000000000794d */ /* 0x000fea0003800000 */
.L_x_133:
[----:B------:R-:W-:-:S08]  /*e8f0*/  NOP ;  /* 0x0000000000007918 */ /* 0x000fd00000000000 */
[----:B-1--45:R-:W-:-:S00]  /*e900*/  USETMAXREG.DEALLOC.CTAPOOL 0x88 ;  /* 0x00000088000079c8 */ /* 0x032fc000080e0500 */
[----:B------:R-:W-:Y:S05]  /*e910*/  EXIT ;  /* 0x000000000000794d */ /* 0x000fea0003800000 */
.L_x_312:
[----:B------:R-:W-:-:S08]  /*e920*/  NOP ;  /* 0x0000000000007918 */ /* 0x000fd00000000000 */
[----:B-1--45:R-:W1:-:S00]  /*e930*/  USETMAXREG.DEALLOC.CTAPOOL 0x88 ;  /* 0x00000088000079c8 */ /* 0x032e4000080e0500 */
[----:B-1----:R-:W1:Y:S01]  /*e940*/  SHFL.IDX PT, R80, R80, RZ, 0x1f ;  /* 0x00001fff50507589 */ /* 0x002e6200000e0000 */
[----:B------:R-:W2:Y:S05]  /*e950*/  LDCU UR18, c[0x0][0xc1c] ;  /* 0x00018380ff1277ac */ /* 0x000eaa0008000800 */
[----:B------:R-:W3:Y:S01]  /*e960*/  LDC.64 R8, c[0x0][0x900] ;  /* 0x00024000ff087b82 */ /* 0x000ee20000000a00 */
[----:B------:R-:W-:Y:S01]  /*e970*/  BSSY.RECONVERGENT B0, `(.L_x_190) ;  /* 0x000003f000007945 */ /* 0x000fe20003800200 */
[----:B------:R-:W-:Y:S01]  /*e980*/  ELECT P0, URZ, PT ;  /* 0x0000000000ff782f */ /* 0x000fe20003800000 */
[----:B------:R-:W-:Y:S02]  /*e990*/  UMOV UR4, 0x400 ;  /* 0x0000040000047882 */ /* 0x000fe40000000000 */
[----:B------:R-:W-:-:S03]  /*e9a0*/  ULEA UR4, UR5, UR4, 0x18 ;  /* 0x0000000405047291 */ /* 0x000fc6000f8ec0ff */
[----:B------:R-:W4:Y:S08]  /*e9b0*/  LDC.64 R10, c[0x0][0x908] ;  /* 0x00024200ff0a7b82 */ /* 0x000f300000000a00 */
[----:B------:R-:W3:Y:S01]  /*e9c0*/  LDC.64 R4, c[0x0][0x910] ;  /* 0x00024400ff047b82 */ /* 0x000ee20000000a00 */
[----:B--2---:R-:W-:Y:S01]  /*e9d0*/  UIADD3 UR18, UPT, UPT, UR28, UR18, URZ ;  /* 0x000000121c127290 */ /* 0x004fe2000fffe0ff */
[----:B-1----:R-:W-:-:S06]  /*e9e0*/  R2UR UR7, R80 ;  /* 0x00000000500772ca */ /* 0x002fcc00000e0000 */
[----:B------:R-:W1:Y:S08]  /*e9f0*/  LDC.64 R6, c[0x0][0x918] ;  /* 0x00024600ff067b82 */ /* 0x000e700000000a00 */
[----:B------:R-:W2:Y:S01]  /*ea00*/  LDC.64 R64, c[0x0][0x920] ;  /* 0x00024800ff407b82 */ /* 0x000ea20000000a00 */
[----:B------:R-:W-:Y:S02]  /*ea10*/  USHF.R.U32.HI UR6, URZ, 0x3, UR7 ;  /* 0x00000003ff067899 */ /* 0x000fe40008011607 */
[----:B------:R-:W-:-:S02]  /*ea20*/  ULEA UR20, UR7, UR4, 0x9 ;  /* 0x0000000407147291 */ /* 0x000fc4000f8e48ff */
[----:B------:R-:W-:-:S06]  /*ea30*/  ULOP3.LUT UR6, UR6, 0x1, URZ, 0xc0, !UPT ;  /* 0x0000000106067892 */ /* 0x000fcc000f8ec0ff */
[----:B------:R-:W-:Y:S01]  /*ea40*/  IMAD.U32 R0, RZ, RZ, UR6 ;  /* 0x00000006ff007e24 */ /* 0x000fe2000f8e00ff */
[----:B------:R-:W-:Y:S06]  /*ea50*/  @!P0 BRA `(.L_x_191) ;  /* 0x0000000000c08947 */ /* 0x000fec0003800000 */
[----:B------:R-:W5:Y:S08]  /*ea60*/  LDC.64 R20, c[0x0][0x400] ;  /* 0x00010000ff147b82 */ /* 0x000f700000000a00 */
[----:B------:R-:W5:Y:S08]  /*ea70*/  LDC.64 R22, c[0x0][0x408] ;  /* 0x00010200ff167b82 */ /* 0x000f700000000a00 */
[----:B------:R-:W4:Y:S08]  /*ea80*/  LDC.64 R16, c[0x0][0x410] ;  /* 0x00010400ff107b82 */ /* 0x000f300000000a00 */
[----:B------:R-:W4:Y:S08]  /*ea90*/  LDC.64 R18, c[0x0][0x418] ;  /* 0x00010600ff127b82 */ /* 0x000f300000000a00 */
[----:B------:R-:W3:Y:S01]  /*eaa0*/  LDC.64 R12, c[0x0][0x420] ;  /* 0x00010800ff0c7b82 */ /* 0x000ee20000000a00 */
[----:B-----5:R5:W-:Y:S07]  /*eab0*/  STS.128 [UR20+-0x980], R20 ;  /* 0xfff68014ff007988 */ /* 0x020bee0008000c14 */
[----:B------:R-:W3:Y:S01]  /*eac0*/  LDC.64 R14, c[0x0][0x428] ;  /* 0x00010a00ff0e7b82 */ /* 0x000ee20000000a00 */
[----:B----4-:R4:W-:Y:S07]  /*ead0*/  STS.128 [UR20+-0x970], R16 ;  /* 0xfff69010ff007988 */ /* 0x0109ee0008000c14 */
[----:B------:R-:W1:Y:S08]  /*eae0*/  LDC.64 R60, c[0x0][0x430] ;  /* 0x00010c00ff3c7b82 */ /* 0x000e700000000a00 */
[----:B------:R-:W1:Y:S01]  /*eaf0*/  LDC.64 R62, c[0x0][0x438] ;  /* 0x00010e00ff3e7b82 */ /* 0x000e620000000a00 */
[----:B---3--:R3:W-:Y:S07]  /*eb00*/  STS.128 [UR20+-0x960], R12 ;  /* 0xfff6a00cff007988 */ /* 0x0087ee0008000c14 */
[----:B------:R-:W2:Y:S08]  /*eb10*/  LDC.64 R56, c[0x0][0x440] ;  /* 0x00011000ff387b82 */ /* 0x000eb00000000a00 */
[----:B------:R-:W2:Y:S08]  /*eb20*/  LDC.64 R58, c[0x0][0x448] ;  /* 0x00011200ff3a7b82 */ /* 0x000eb00000000a00 */
[----:B------:R-:W5:Y:S01]  /*eb30*/  LDC.64 R52, c[0x0][0x450] ;  /* 0x00011400ff347b82 */ /* 0x000f620000000a00 */
[----:B-1----:R1:W-:Y:S07]  /*eb40*/  STS.128 [UR20+-0x950], R60 ;  /* 0xfff6b03cff007988 */ /* 0x0023ee0008000c14 */
[----:B------:R-:W5:Y:S08]  /*eb50*/  LDC.64 R54, c[0x0][0x458] ;  /* 0x00011600ff367b82 */ /* 0x000f700000000a00 */
[----:B------:R-:W4:Y:S01]  /*eb60*/  LDC.64 R48, c[0x0][0x460] ;  /* 0x00011800ff307b82 */ /* 0x000f220000000a00 */
[----:B--2---:R1:W-:Y:S07]  /*eb70*/  STS.128 [UR20+-0x940], R56 ;  /* 0xfff6c038ff007988 */ /* 0x0043ee0008000c14 */
[----:B------:R-:W4:Y:S08]  /*eb80*/  LDC.64 R50, c[0x0][0x468] ;  /* 0x00011a00ff327b82 */ /* 0x000f300000000a00 */
[----:B------:R-:W2:Y:S01]  /*eb90*/  LDC.64 R44, c[0x0][0x470] ;  /* 0x00011c00ff2c7b82 */ /* 0x000ea20000000a00 */
[----:B-----5:R1:W-:Y:S07]  /*eba0*/  STS.128 [UR20+-0x930], R52 ;  /* 0xfff6d034ff007988 */ /* 0x0203ee0008000c14 */
[----:B------:R-:W2:Y:S08]  /*ebb0*/  LDC.64 R46, c[0x0][0x478] ;  /* 0x00011e00ff2e7b82 */ /* 0x000eb00000000a00 */
[----:B------:R-:W5:Y:S01]  /*ebc0*/  LDC.64 R40, c[0x0][0x500] ;  /* 0x00014000ff287b82 */ /* 0x000f620000000a00 */
[----:B----4-:R1:W-:Y:S07]  /*ebd0*/  STS.128 [UR20+-0x920], R48 ;  /* 0xfff6e030ff007988 */ /* 0x0103ee0008000c14 */
        /* <DEDUP_REMOVED lines=19> */
[----:B---3--:R-:W3:Y:S01]  /*ed10*/  LDC.64 R12, c[0x0][0x570] ;  /* 0x00015c00ff0c7b82 */ /* 0x008ee20000000a00 */
[----:B--2---:R1:W-:Y:S07]  /*ed20*/  STS.128 [UR20+-0x8b0], R20 ;  /* 0xfff75014ff007988 */ /* 0x0043ee0008000c14 */
[----:B------:R-:W3:Y:S01]  /*ed30*/  LDC.64 R14, c[0x0][0x578] ;  /* 0x00015e00ff0e7b82 */ /* 0x000ee20000000a00 */
[----:B-----5:R1:W-:Y:S04]  /*ed40*/  STS.128 [UR20+-0x8a0], R16 ;  /* 0xfff76010ff007988 */ /* 0x0203e80008000c14 */
[----:B---3--:R1:W-:Y:S02]  /*ed50*/  STS.128 [UR20+-0x890], R12 ;  /* 0xfff7700cff007988 */ /* 0x0083e40008000c14 */
.L_x_191:
[----:B------:R-:W-:Y:S05]  /*ed60*/  BSYNC.RECONVERGENT B0 ;  /* 0x0000000000007941 */ /* 0x000fea0003800200 */
.L_x_190:
[----:B-1----:R-:W1:Y:S01]  /*ed70*/  LDC.64 R16, c[0x0][0x960] ;  /* 0x00025800ff107b82 */ /* 0x002e620000000a00 */
[----:B------:R-:W-:Y:S01]  /*ed80*/  ELECT P1, URZ, PT ;  /* 0x0000000000ff782f */ /* 0x000fe20003820000 */
[----:B------:R-:W-:-:S06]  /*ed90*/  NOP ;  /* 0x0000000000007918 */ /* 0x000fcc0000000000 */
[----:B------:R-:W1:Y:S01]  /*eda0*/  LDC.64 R18, c[0x0][0x968] ;  /* 0x00025a00ff127b82 */ /* 0x000e620000000a00 */
[----:B------:R-:W-:Y:S01]  /*edb0*/  ELECT P0, URZ, PT ;  /* 0x0000000000ff782f */ /* 0x000fe20003800000 */
[----:B------:R-:W-:Y:S02]  /*edc0*/  ULOP3.LUT UR7, UR7, 0x7, URZ, 0xc0, !UPT ;  /* 0x0000000707077892 */ /* 0x000fe4000f8ec0ff */
[----:B------:R-:W-:Y:S02]  /*edd0*/  UIMAD UR9, UR28, 0xe, URZ ;  /* 0x0000000e1c0978a4 */ /* 0x000fe4000f8e02ff */
[----:B---34-:R-:W-:Y:S01]  /*ede0*/  @P1 STS.128 [UR20+-0xa80], R8 ;  /* 0xfff58008ff001988 */ /* 0x018fe20008000c14 */
[----:B------:R-:W-:Y:S01]  /*edf0*/  UIMAD UR19, UR18, 0xe, URZ ;  /* 0x0000000e121378a4 */ /* 0x000fe2000f8e02ff */
[----:B------:R-:W3:Y:S01]  /*ee00*/  LDC.64 R12, c[0x0][0x970] ;  /* 0x00025c00ff0c7b82 */ /* 0x000ee20000000a00 */
[----:B------:R-:W-:Y:S01]  /*ee10*/  UIADD3 UR23, UPT, UPT, UR20, -0x980, URZ ;  /* 0xfffff68014177890 */ /* 0x000fe2000fffe0ff */
[----:B------:R-:W-:Y:S01]  /*ee20*/  @P1 STS.128 [UR20+-0xa70], R4 ;  /* 0xfff59004ff001988 */ /* 0x000fe20008000c14 */
[----:B------:R-:W-:-:S02]  /*ee30*/  UIADD3 UR22, UPT, UPT, UR20, -0x900, URZ ;  /* 0xfffff70014167890 */ /* 0x000fc4000fffe0ff */
[----:B------:R-:W-:Y:S02]  /*ee40*/  UIADD3 UR21, UPT, UPT, UR20, -0xa80, URZ ;  /* 0xfffff58014157890 */ /* 0x000fe4000fffe0ff */
[----:B------:R-:W-:Y:S01]  /*ee50*/  UIMAD UR28, UR28, 0x11, URZ ;  /* 0x000000111c1c78a4 */ /* 0x000fe2000f8e02ff */
[----:B------:R-:W3:Y:S01]  /*ee60*/  LDC.64 R14, c[0x0][0x978] ;  /* 0x00025e00ff0e7b82 */ /* 0x000ee20000000a00 */
[----:B------:R-:W4:Y:S01]  /*ee70*/  LDCU.64 UR10, c[0x0][0xb18] ;  /* 0x00016300ff0a77ac */ /* 0x000f220008000a00 */
[----:B------:R-:W1:Y:S06]  /*ee80*/  LDCU.64 UR12, c[0x0][0xb20] ;  /* 0x00016400ff0c77ac */ /* 0x000e6c0008000a00 */
[----:B------:R-:W2:Y:S01]  /*ee90*/  LDC.64 R66, c[0x0][0x928] ;  /* 0x00024a00ff427b82 */ /* 0x000ea20000000a00 */
[----:B-1----:R1:W-:Y:S01]  /*eea0*/  @P1 STS.128 [UR20+-0xa20], R16 ;  /* 0xfff5e010ff001988 */ /* 0x0023e20008000c14 */
[----:B------:R-:W1:Y:S01]  /*eeb0*/  LDCU.64 UR16, c[0x0][0x820] ;  /* 0x00010400ff1077ac */ /* 0x000e620008000a00 */
[----:B------:R-:W1:Y:S05]  /*eec0*/  LDCU.64 UR14, c[0x0][0xb00] ;  /* 0x00016000ff0e77ac */ /* 0x000e6a0008000a00 */
[----:B------:R-:W5:Y:S01]  /*eed0*/  LDC.64 R28, c[0x0][0x930] ;  /* 0x00024c00ff1c7b82 */ /* 0x000f620000000a00 */
[----:B------:R-:W-:Y:S01]  /*eee0*/  UIMAD UR18, UR18, 0x11, URZ ;  /* 0x00000011121278a4 */ /* 0x000fe2000f8e02ff */
[----:B------:R-:W-:-:S06]  /*eef0*/  UMOV UR8, UR7 ;  /* 0x0000000700087c82 */ /* 0x000fcc0008000000 */
[----:B------:R-:W5:Y:S01]  /*ef00*/  LDC.64 R30, c[0x0][0x938] ;  /* 0x00024e00ff1e7b82 */ /* 0x000f620000000a00 */
[----:B---3--:R3:W-:Y:S07]  /*ef10*/  @P1 STS.128 [UR20+-0xa10], R12 ;  /* 0xfff5f00cff001988 */ /* 0x0087ee0008000c14 */
[----:B------:R-:W4:Y:S01]  /*ef20*/  LDC.64 R24, c[0x0][0x940] ;  /* 0x00025000ff187b82 */ /* 0x000f220000000a00 */
[----:B--2---:R2:W-:Y:S01]  /*ef30*/  @P1 STS.128 [UR20+-0xa60], R64 ;  /* 0xfff5a040ff001988 */ /* 0x0045e20008000c14 */
[----:B-1----:R-:W-:-:S06]  /*ef40*/  LOP3.LUT R17, R0, 0x1, RZ, 0x3c, !PT ;  /* 0x0000000100117812 */ /* 0x002fcc00078e3cff */
[----:B------:R-:W4:Y:S08]  /*ef50*/  LDC.64 R26, c[0x0][0x948] ;  /* 0x00025200ff1a7b82 */ /* 0x000f300000000a00 */
[----:B------:R-:W1:Y:S01]  /*ef60*/  LDC.64 R20, c[0x0][0x950] ;  /* 0x00025400ff147b82 */ /* 0x000e620000000a00 */
[----:B-----5:R2:W-:Y:S07]  /*ef70*/  @P1 STS.128 [UR20+-0xa50], R28 ;  /* 0xfff5b01cff001988 */ /* 0x0205ee0008000c14 */
[----:B------:R-:W1:Y:S08]  /*ef80*/  LDC.64 R22, c[0x0][0x958] ;  /* 0x00025600ff167b82 */ /* 0x000e700000000a00 */
[----:B------:R-:W5:Y:S01]  /*ef90*/  LDC.64 R52, c[0x0][0xa00] ;  /* 0x00028000ff347b82 */ /* 0x000f620000000a00 */
[----:B----4-:R2:W-:Y:S07]  /*efa0*/  @P1 STS.128 [UR20+-0xa40], R24 ;  /* 0xfff5c018ff001988 */ /* 0x0105ee0008000c14 */
[----:B------:R-:W5:Y:S08]  /*efb0*/  LDC.64 R54, c[0x0][0xa08] ;  /* 0x00028200ff367b82 */ /* 0x000f700000000a00 */
[----:B------:R-:W4:Y:S01]  /*efc0*/  LDC.64 R48, c[0x0][0xa10] ;  /* 0x00028400ff307b82 */ /* 0x000f220000000a00 */
[----:B-1----:R2:W-:Y:S01]  /*efd0*/  @P1 STS.128 [UR20+-0xa30], R20 ;  /* 0xfff5d014ff001988 */ /* 0x0025e20008000c14 */
[----:B------:R-:W-:-:S06]  /*efe0*/  NOP ;  /* 0x0000000000007918 */ /* 0x000fcc0000000000 */
        /* <DEDUP_REMOVED lines=8> */
[----:B-1----:R2:W-:Y:S07]  /*f070*/  @P0 STS.128 [UR20+-0x9e0], R44 ;  /* 0xfff6202cff000988 */ /* 0x0025ee0008000c14 */
        /* <DEDUP_REMOVED lines=12> */
[----:B---3--:R-:W3:Y:S08]  /*f140*/  LDC.64 R12, c[0x0][0xb08] ;  /* 0x0002c200ff0c7b82 */ /* 0x008ef00000000a00 */
[----:B------:R-:W1:Y:S01]  /*f150*/  LDC.64 R2, c[0x0][0xb10] ;  /* 0x0002c400ff027b82 */ /* 0x000e620000000a00 */
[----:B----4-:R2:W-:Y:S01]  /*f160*/  @P0 STS.128 [UR20+-0x990], R4 ;  /* 0xfff67004ff000988 */ /* 0x0105e20008000c14 */
[----:B------:R-:W-:Y:S01]  /*f170*/  UIADD3 UR20, UPT, UPT, UR20, -0xa00, URZ ;  /* 0xfffff60014147890 */ /* 0x000fe2000fffe0ff */
[----:B------:R-:W-:-:S06]  /*f180*/  NOP ;  /* 0x0000000000007918 */ /* 0x000fcc0000000000 */
.L_x_205:
[----:B------:R-:W-:Y:S09]  /*f190*/  UISETP.NE.AND UP0, UPT, UR37, 0x1, UPT ;  /* 0x000000012500788c */ /* 0x000ff2000bf05270 */
[----:B----4-:R-:W-:Y:S05]  /*f1a0*/  BRA.U UP0, `(.L_x_192) ;  /* 0x0000000100047547 */ /* 0x010fea000b800000 */
[----:B------:R-:W-:Y:S05]  /*f1b0*/  BPT.TRAP 0x1 ;  /* 0x000000040000795c */ /* 0x000fea0000300000 */
.L_x_192:
[----:B------:R-:W-:Y:S01]  /*f1c0*/  ULEA UR24, UR7, UR4, 0x3 ;  /* 0x0000000407187291 */ /* 0x000fe2000f8e18ff */
[----:B--2---:R-:W-:Y:S08]  /*f1d0*/  SHF.L.U32 R5, R17, 0x1f, RZ ;  /* 0x0000001f11057819 */ /* 0x004ff000000006ff */
[----:B------:R-:W2:Y:S02]  /*f1e0*/  SYNCS.PHASECHK.TRANS64.TRYWAIT P0, [UR24+0xc0], R5 ;  /* 0x0000c005ff0075a7 */ /* 0x000ea40008001118 */
[----:B--2---:R-:W-:Y:S05]  /*f1f0*/  @!P0 BRA `(.L_x_193) ;  /* 0x0000003000b08947 */ /* 0x004fea0003800000 */
.L_x_283:
[----:B------:R-:W-:Y:S09]  /*f200*/  UIMAD UR6, UR7, 0x14, UR36 ;  /* 0x00000014070678a4 */ /* 0x000ff2000f8e0224 */
[----:B------:R-:W4:Y:S04]  /*f210*/  LDS R10, [UR6+0x10] ;  /* 0x00001006ff0a7984 */ /* 0x000f280008000800 */
        /* <DEDUP_REMOVED lines=10> */
[----:B----4-:R-:W-:Y:S01]  /*f2c0*/  PRMT R21, R10, 0x7632, R21 ;  /* 0x000076320a157816 */ /* 0x010fe20000000015 */
[----:B------:R-:W-:Y:S06]  /*f2d0*/  BRA.U UP0, `(.L_x_194) ;  /* 0x0000000100047547 */ /* 0x000fec000b800000 */
[----:B------:R-:W-:Y:S05]  /*f2e0*/  BPT.TRAP 0x1 ;  /* 0x000000040000795c */ /* 0x000fea0000300000 */
.L_x_194:
[----:B------:R-:W-:Y:S02]  /*f2f0*/  UIADD3 UR6, UPT, UPT, UR24, 0x100, URZ ;  /* 0x0000010018067890 */ /* 0x000fe4000fffe0ff */
[----:B------:R-:W-:Y:S02]  /*f300*/  UISETP.NE.AND UP0, UPT, UR37, 0x8, UPT ;  /* 0x000000082500788c */ /* 0x000fe4000bf05270 */
[----:B------:R-:W-:Y:S09]  /*f310*/  UPRMT UR6, UR5, 0x654, UR6 ;  /* 0x0000065405067896 */ /* 0x000ff20008000006 */
[----:B-1----:R-:W-:Y:S01]  /*f320*/  SYNCS.ARRIVE.TRANS64.RED.A1T0 RZ, [UR6], RZ ;  /* 0x000000ffffff79a7 */ /* 0x002fe20008100406 */
[----:B------:R-:W-:Y:S05]  /*f330*/  BRA.U !UP0, `(.L_x_195) ;  /* 0x0000000108047547 */ /* 0x000fea000b800000 */
[----:B------:R-:W-:Y:S05]  /*f340*/  BPT.TRAP 0x1 ;  /* 0x000000040000795c */ /* 0x000fea0000300000 */
.L_x_195:
[----:B------:R-:W-:Y:S01]  /*f350*/  ULEA UR24, UR8, UR4, 0x3 ;  /* 0x0000000408187291 */ /* 0x000fe2000f8e18ff */
[----:B--2---:R-:W-:Y:S02]  /*f360*/  SHF.L.U32 R5, R0, 0x1f, RZ ;  /* 0x0000001f00057819 */ /* 0x004fe400000006ff */
[----:B------:R-:W-:Y:S04]  /*f370*/  PRMT R4, R10, 0x9910, RZ ;  /* 0x000099100a047816 */ /* 0x000fe800000000ff */
[----:B------:R-:W-:Y:S02]  /*f380*/  ISETP.NE.AND P0, PT, R4, RZ, PT ;  /* 0x000000ff0400720c */ /* 0x000fe40003f05270 */
[----:B------:R-:W1:Y:S02]  /*f390*/  SYNCS.PHASECHK.TRANS64.TRYWAIT P1, [UR24+0x1e0], R5 ;  /* 0x0001e005ff0075a7 */ /* 0x000e640008021118 */
[----:B------:R-:W-:Y:S01]  /*f3a0*/  ISETP.EQ.OR P0, PT, R11, RZ, !P0 ;  /* 0x000000ff0b00720c */ /* 0x000fe20004702670 */
[----:B------:R-:W-:Y:S01]  /*f3b0*/  @!UPT UIADD3 URZ, UPT, UPT, URZ, URZ, URZ ;  /* 0x000000fffffff290 */ /* 0x000fe2000fffe0ff */
[----:B-1----:R-:W-:Y:S11]  /*f3c0*/  @!P1 BRA `(.L_x_196) ;  /* 0x0000003000549947 */ /* 0x002ff60003800000 */
.L_x_285:
[----:B------:R-:W-:Y:S05]  /*f3d0*/  @P0 BRA `(.L_x_197) ;  /* 0x0000000c00cc0947 */ /* 0x000fea0003800000 */
[----:B------:R-:W-:Y:S01]  /*f3e0*/  ELECT P0, URZ, PT ;  /* 0x0000000000ff782f */ /* 0x000fe20003800000 */
[----:B------:R-:W2:Y:S01]  /*f3f0*/  LDC.64 R8, c[0x0][0x838] ;  /* 0x00020e00ff087b82 */ /* 0x000ea20000000a00 */
[----:B------:R-:W-:Y:S07]  /*f400*/  BSSY.RECONVERGENT B0, `(.L_x_198) ;  /* 0x000009c000007945 */ /* 0x000fee0003800200 */
[----:B-1----:R-:W1:Y:S08]  /*f410*/  LDC.64 R4, c[0x0][0x830] ;  /* 0x00020c00ff047b82 */ /* 0x002e700000000a00 */
[----:B------:R-:W4:Y:S08]  /*f420*/  @P0 LDC.64 R32, c[0x0][0x828] ;  /* 0x00020a00ff200b82 */ /* 0x000f300000000a00 */
[----:B------:R-:W5:Y:S08]  /*f430*/  @P0 LDC.64 R30, c[0x0][0x390] ;  /* 0x0000e400ff1e0b82 */ /* 0x000f700000000a00 */
[----:B------:R-:W3:Y:S02]  /*f440*/  @P0 LDC.64 R6, c[0x0][0x840] ;  /* 0x00021000ff060b82 */ /* 0x000ee40000000a00 */
[C---:B---3--:R-:W-:Y:S04]  /*f450*/  @P0 IMAD.WIDE R6, R14.reuse, 0x8, R6 ;  /* 0x000000080e060825 */ /* 0x048fe800078e0206 */
[C---:B----4-:R-:W-:Y:S01]  /*f460*/  @P0 IMAD.WIDE R32, R14.reuse, 0x8, R32 ;  /* 0x000000080e200825 */ /* 0x050fe200078e0220 */
[----:B------:R-:W3:Y:S03]  /*f470*/  @P0 LDG.E.64 R22, desc[UR50][R6.64] ;  /* 0x0000003206160981 */ /* 0x000ee6000c1e1b00 */
[C---:B--2---:R-:W-:Y:S02]  /*f480*/  @P0 IMAD.WIDE R8, R14.reuse, 0x8, R8 ;  /* 0x000000080e080825 */ /* 0x044fe400078e0208 */
[----:B------:R-:W2:Y:S02]  /*f490*/  @P0 LDG.E.64 R32, desc[UR50][R32.64] ;  /* 0x0000003220200981 */ /* 0x000ea4000c1e1b00 */
[C---:B-1----:R-:W-:Y:S02]  /*f4a0*/  @P0 IMAD.WIDE R4, R14.reuse, 0x8, R4 ;  /* 0x000000080e040825 */ /* 0x042fe400078e0204 */
[----:B------:R-:W4:Y:S02]  /*f4b0*/  @P0 LDG.E.64 R8, desc[UR50][R8.64] ;  /* 0x0000003208080981 */ /* 0x000f24000c1e1b00 */
[----:B-----5:R-:W-:Y:S02]  /*f4c0*/  @P0 IMAD.WIDE R30, R14, 0xc, R30 ;  /* 0x0000000c0e1e0825 */ /* 0x020fe400078e021e */
[----:B------:R-:W5:Y:S04]  /*f4d0*/  @P0 LDG.E.64 R26, desc[UR50][R4.64] ;  /* 0x00000032041a0981 */ /* 0x000f68000c1e1b00 */
[----:B------:R-:W5:Y:S04]  /*f4e0*/  @P0 LDG.E R20, desc[UR50][R30.64+0x4] ;  /* 0x000004321e140981 */ /* 0x000f68000c1e1900 */
[----:B------:R-:W5:Y:S04]  /*f4f0*/  @P0 LDG.E R5, desc[UR50][R30.64] ;  /* 0x000000321e050981 */ /* 0x000f68000c1e1900 */
[----:B------:R-:W5:Y:S01]  /*f500*/  @P0 LDG.E R4, desc[UR50][R30.64+0x8] ;  /* 0x000008321e040981 */ /* 0x000f62000c1e1900 */
[----:B---3--:R-:W-:Y:S03]  /*f510*/  @P0 LOP3.LUT R23, R23, 0x1fffffff, RZ, 0xc0, !PT ;  /* 0x1fffffff17170812 */ /* 0x008fe600078ec0ff */
[----:B--2---:R-:W-:Y:S04]  /*f520*/  @P0 STS.64 [UR23], R32 ;  /* 0x00000020ff000988 */ /* 0x004fe80008000a17 */
[----:B----4-:R-:W-:Y:S04]  /*f530*/  @P0 STS.64 [UR22], R8 ;  /* 0x00000008ff000988 */ /* 0x010fe80008000a16 */
[----:B------:R-:W1:Y:S01]  /*f540*/  @P0 LDS R7, [UR23+0x1c] ;  /* 0x00001c17ff070984 */ /* 0x000e620008000800 */
[----:B-----5:R-:W-:Y:S03]  /*f550*/  @P0 LOP3.LUT R25, R27, 0x1fffffff, RZ, 0xc0, !PT ;  /* 0x1fffffff1b190812 */ /* 0x020fe600078ec0ff */
[----:B------:R-:W-:Y:S01]  /*f560*/  @P0 STS [UR23+0x30], RZ ;  /* 0x000030ffff000988 */ /* 0x000fe20008000817 */
[--C-:B------:R-:W-:Y:S02]  /*f570*/  @P0 SHF.R.U32.HI R6, RZ, 0x4, R25.reuse ;  /* 0x00000004ff060819 */ /* 0x100fe40000011619 */
[----:B------:R-:W-:Y:S02]  /*f580*/  @P0 SHF.R.U64 R25, R26, 0x4, R25 ;  /* 0x000000041a190819 */ /* 0x000fe40000001219 */
[--C-:B------:R-:W-:Y:S02]  /*f590*/  @P0 SHF.R.U32.HI R26, RZ, 0x4, R23.reuse ;  /* 0x00000004ff1a0819 */ /* 0x100fe40000011617 */
[----:B------:R-:W-:Y:S01]  /*f5a0*/  @P0 SHF.R.U64 R23, R22, 0x4, R23 ;  /* 0x0000000416170819 */ /* 0x000fe20000001217 */
[----:B------:R2:W-:Y:S01]  /*f5b0*/  @P0 STS [UR23+0xc], R25 ;  /* 0x00000c19ff000988 */ /* 0x0005e20008000817 */
[----:B------:R-:W-:Y:S02]  /*f5c0*/  @P0 VIADD R5, R5, 0xffffffff ;  /* 0xffffffff05050836 */ /* 0x000fe40000000000 */
[----:B------:R-:W-:Y:S01]  /*f5d0*/  @P0 VIADD R4, R4, 0xffffffff ;  /* 0xffffffff04040836 */ /* 0x000fe20000000000 */
[----:B--2---:R-:W2:Y:S01]  /*f5e0*/  S2R R25, SR_LANEID ;  /* 0x0000000000197919 */ /* 0x004ea20000000000 */
[----:B-1----:R-:W-:Y:S01]  /*f5f0*/  @P0 LOP3.LUT R28, R7, 0xf, R6, 0xb8, !PT ;  /* 0x0000000f071c0812 */ /* 0x002fe200078eb806 */
[----:B------:R-:W-:Y:S04]  /*f600*/  IMAD.U32 R7, RZ, RZ, UR23 ;  /* 0x00000017ff077e24 */ /* 0x000fe8000f8e00ff */
[----:B------:R-:W-:Y:S01]  /*f610*/  @P0 STS [UR23+0x1c], R28 ;  /* 0x00001c1cff000988 */ /* 0x000fe20008000817 */
[----:B------:R-:W-:Y:S03]  /*f620*/  @P0 SHF.R.U64 R8, R7, 0x4, RZ ;  /* 0x0000000407080819 */ /* 0x000fe600000012ff */
[----:B------:R-:W1:Y:S04]  /*f630*/  @P0 LDS R6, [UR23+0x1c] ;  /* 0x00001c17ff060984 */ /* 0x000e680008000800 */
[----:B------:R-:W-:Y:S04]  /*f640*/  @P0 STS [UR23+0x10], R8 ;  /* 0x00001008ff000988 */ /* 0x000fe80008000817 */
[----:B------:R-:W-:Y:S01]  /*f650*/  @P0 STS [UR23+0x14], R8 ;  /* 0x00001408ff000988 */ /* 0x000fe20008000817 */
[----:B-1----:R-:W-:Y:S05]  /*f660*/  @P0 LOP3.LUT R27, R6, 0xf0, RZ, 0xb8, !PT ;  /* 0x000000f0061b0812 */ /* 0x002fea00078eb8ff */
[----:B------:R-:W-:Y:S04]  /*f670*/  @P0 STS [UR23+0x1c], R27 ;  /* 0x00001c1bff000988 */ /* 0x000fe80008000817 */
[----:B------:R-:W1:Y:S02]  /*f680*/  @P0 LDS R6, [UR23+0x1c] ;  /* 0x00001c17ff060984 */ /* 0x000e640008000800 */
[----:B-1----:R-:W-:Y:S02]  /*f690*/  @P0 LOP3.LUT R9, R6, 0xf00, RZ, 0xb8, !PT ;  /* 0x00000f0006090812 */ /* 0x002fe400078eb8ff */
[----:B------:R-:W-:Y:S03]  /*f6a0*/  CS2R R6, SRZ ;  /* 0x0000000000067805 */ /* 0x000fe6000001ff00 */
[----:B------:R-:W-:Y:S04]  /*f6b0*/  @P0 STS.64 [UR23+0x18], R8 ;  /* 0x00001808ff000988 */ /* 0x000fe80008000a17 */
[----:B------:R-:W1:Y:S04]  /*f6c0*/  @P0 LDS R24, [UR23+0x1c] ;  /* 0x00001c17ff180984 */ /* 0x000e680008000800 */
[----:B------:R3:W-:Y:S02]  /*f6d0*/  @P0 STS.128 [UR23+0x20], R4 ;  /* 0x00002004ff000988 */ /* 0x0007e40008000c17 */
[----:B---3--:R-:W-:Y:S05]  /*f6e0*/  IMAD.U32 R6, RZ, RZ, UR22 ;  /* 0x00000016ff067e24 */ /* 0x008fea000f8e00ff */
[----:B------:R-:W-:Y:S01]  /*f6f0*/  @P0 SHF.R.U64 R8, R6, 0x4, RZ ;  /* 0x0000000406080819 */ /* 0x000fe200000012ff */
[----:B------:R-:W-:Y:S01]  /*f700*/  IMAD.MOV.U32 R6, RZ, RZ, RZ ;  /* 0x000000ffff067224 */ /* 0x000fe200078e00ff */
[----:B-1----:R-:W-:Y:S05]  /*f710*/  @P0 LOP3.LUT R24, R24, 0xf000, RZ, 0xb8, !PT ;  /* 0x0000f00018180812 */ /* 0x002fea00078eb8ff */
[----:B------:R1:W-:Y:S04]  /*f720*/  @P0 STS [UR23+0x1c], R24 ;  /* 0x00001c18ff000988 */ /* 0x0003e80008000817 */
[----:B------:R-:W3:Y:S04]  /*f730*/  @P0 LDS R9, [UR22+0x1c] ;  /* 0x00001c16ff090984 */ /* 0x000ee80008000800 */
[----:B------:R-:W-:Y:S04]  /*f740*/  @P0 STS [UR22+0x10], R8 ;  /* 0x00001008ff000988 */ /* 0x000fe80008000816 */
[----:B------:R-:W-:Y:S04]  /*f750*/  @P0 STS [UR22+0x14], R8 ;  /* 0x00001408ff000988 */ /* 0x000fe80008000816 */
[----:B------:R-:W-:Y:S04]  /*f760*/  @P0 STS [UR22+0xc], R23 ;  /* 0x00000c17ff000988 */ /* 0x000fe80008000816 */
[----:B------:R-:W-:Y:S01]  /*f770*/  @P0 STS [UR22+0x30], RZ ;  /* 0x000030ffff000988 */ /* 0x000fe20008000816 */
[----:B-1----:R-:W-:Y:S02]  /*f780*/  PRMT R24, R10, 0x7732, RZ ;  /* 0x000077320a187816 */ /* 0x002fe400000000ff */
[----:B---3--:R-:W-:Y:S05]  /*f790*/  @P0 LOP3.LUT R27, R9, 0xf, R26, 0xb8, !PT ;  /* 0x0000000f091b0812 */ /* 0x008fea00078eb81a */
[----:B------:R1:W-:Y:S04]  /*f7a0*/  @P0 STS [UR22+0x1c], R27 ;  /* 0x00001c1bff000988 */ /* 0x0003e80008000816 */
[----:B------:R-:W3:Y:S01]  /*f7b0*/  @P0 LDS R26, [UR22+0x1c] ;  /* 0x00001c16ff1a0984 */ /* 0x000ee20008000800 */
[----:B-1----:R-:W-:Y:S01]  /*f7c0*/  IMAD R27, R24, 0xf0f1, RZ ;  /* 0x0000f0f1181b7824 */ /* 0x002fe200078e02ff */
[----:B------:R-:W-:Y:S04]  /*f7d0*/  SHF.R.U32.HI R24, RZ, 0x1, R24 ;  /* 0x00000001ff187819 */ /* 0x000fe80000011618 */
[----:B------:R-:W-:Y:S04]  /*f7e0*/  SHF.R.U32.HI R27, RZ, 0x14, R27 ;  /* 0x00000014ff1b7819 */ /* 0x000fe8000001161b */
[----:B------:R-:W-:Y:S05]  /*f7f0*/  PRMT R27, R27, 0x9910, RZ ;  /* 0x000099101b1b7816 */ /* 0x000fea00000000ff */
[----:B------:R-:W-:Y:S04]  /*f800*/  IMAD R27, R27, 0x11, RZ ;  /* 0x000000111b1b7824 */ /* 0x000fe800078e02ff */
[----:B------:R-:W-:Y:S01]  /*f810*/  IMAD.MOV R27, RZ, RZ, -R27 ;  /* 0x000000ffff1b7224 */ /* 0x000fe200078e0a1b */
[----:B---3--:R-:W-:Y:S04]  /*f820*/  @P0 LOP3.LUT R28, R26, 0xf0, RZ, 0xb8, !PT ;  /* 0x000000f01a1c0812 */ /* 0x008fe800078eb8ff */
[----:B------:R-:W-:Y:S01]  /*f830*/  PRMT R22, R27, 0x7710, RZ ;  /* 0x000077101b167816 */ /* 0x000fe200000000ff */
[----:B------:R-:W-:Y:S04]  /*f840*/  @P0 STS [UR22+0x1c], R28 ;  /* 0x00001c1cff000988 */ /* 0x000fe80008000816 */
[----:B------:R-:W-:Y:S01]  /*f850*/  IMAD.IADD R22, R21, 0x1, R22 ;  /* 0x0000000115167824 */ /* 0x000fe200078e0216 */
[----:B------:R-:W1:Y:S04]  /*f860*/  @P0 LDS R5, [UR22+0x1c] ;  /* 0x00001c16ff050984 */ /* 0x000e680008000800 */
[----:B------:R-:W-:Y:S11]  /*f870*/  R2UR UR6, R22 ;  /* 0x00000000160672ca */ /* 0x000ff600000e0000 */
[----:B------:R-:W-:Y:S02]  /*f880*/  @!UPT UIADD3 URZ, UPT, UPT, URZ, URZ, URZ ;  /* 0x000000fffffff290 */ /* 0x000fe4000fffe0ff */
[----:B------:R-:W-:Y:S04]  /*f890*/  ULOP3.LUT UR6, UR6, 0xffff, URZ, 0xc0, !UPT ;  /* 0x0000ffff06067892 */ /* 0x000fe8000f8ec0ff */
[----:B------:R-:W-:Y:S02]  /*f8a0*/  UIADD3 UR25, UP1, UPT, UR28, UR6, URZ ;  /* 0x000000061c197290 */ /* 0x000fe4000ff3e0ff */
[----:B------:R-:W-:Y:S02]  /*f8b0*/  UIADD3 UR6, UP0, UPT, UR18, UR6, URZ ;  /* 0x0000000612067290 */ /* 0x000fe4000ff1e0ff */
[----:B------:R-:W-:Y:S02]  /*f8c0*/  UIADD3.X UR31, UPT, UPT, URZ, URZ, URZ, UP1, !UPT ;  /* 0x000000ffff1f7290 */ /* 0x000fe40008ffe4ff */
[----:B------:R-:W-:Y:S02]  /*f8d0*/  ULEA UR32, UP1, UR25, UR16, 0x7 ;  /* 0x0000001019207291 */ /* 0x000fe4000f8238ff */
[----:B------:R-:W-:Y:S02]  /*f8e0*/  UIADD3.X UR29, UPT, UPT, URZ, URZ, URZ, UP0, !UPT ;  /* 0x000000ffff1d7290 */ /* 0x000fe400087fe4ff */
[----:B------:R-:W-:Y:S02]  /*f8f0*/  ULEA UR30, UP0, UR6, UR16, 0x7 ;  /* 0x00000010061e7291 */ /* 0x000fe4000f8038ff */
[----:B------:R-:W-:Y:S02]  /*f900*/  ULEA.HI.X UR31, UR25, UR17, UR31, 0x7, UP1 ;  /* 0x00000011191f7291 */ /* 0x000fe400088f3c1f */
[----:B------:R-:W-:Y:S01]  /*f910*/  ULEA.HI.X UR29, UR6, UR17, UR29, 0x7, UP0 ;  /* 0x00000011061d7291 */ /* 0x000fe200080f3c1d */
[----:B-1----:R-:W-:Y:S01]  /*f920*/  @P0 LOP3.LUT R9, R5, 0xf00, RZ, 0xb8, !PT ;  /* 0x00000f0005090812 */ /* 0x002fe200078eb8ff */
[----:B------:R-:W-:Y:S02]  /*f930*/  @P0 VIADD R5, R20, 0xffffffff ;  /* 0xffffffff14050836 */ /* 0x000fe40000000000 */
[----:B--2---:R-:W-:Y:S02]  /*f940*/  IMAD.SHL.U32 R20, R25, 0x4, RZ ;  /* 0x0000000419147824 */ /* 0x004fe400078e00ff */
[----:B------:R-:W-:Y:S03]  /*f950*/  @P0 STS.64 [UR22+0x18], R8 ;  /* 0x00001808ff000988 */ /* 0x000fe60008000a16 */
[----:B------:R-:W-:Y:S01]  /*f960*/  IADD3 R22, P1, PT, R20, UR32, RZ ;  /* 0x0000002014167c10 */ /* 0x000fe2000ff3e0ff */
[----:B------:R-:W1:Y:S04]  /*f970*/  @P0 LDS R26, [UR22+0x1c] ;  /* 0x00001c16ff1a0984 */ /* 0x000e680008000800 */
[----:B------:R2:W-:Y:S01]  /*f980*/  @P0 STS.128 [UR22+0x20], R4 ;  /* 0x00002004ff000988 */ /* 0x0005e20008000c16 */
[----:B------:R-:W-:Y:S01]  /*f990*/  IMAD.X R23, RZ, RZ, UR31, P1 ;  /* 0x0000001fff177e24 */ /* 0x000fe200088e06ff */
[----:B--2---:R-:W-:Y:S05]  /*f9a0*/  LOP3.LUT R4, R24, 0xffff, RZ, 0xc0, !PT ;  /* 0x0000ffff18047812 */ /* 0x004fea00078ec0ff */
[----:B------:R-:W-:Y:S01]  /*f9b0*/  IMAD R4, R4, 0x4925, RZ ;  /* 0x0000492504047824 */ /* 0x000fe200078e02ff */
[----:B-1----:R-:W-:Y:S04]  /*f9c0*/  @P0 LOP3.LUT R26, R26, 0xf000, RZ, 0xb8, !PT ;  /* 0x0000f0001a1a0812 */ /* 0x002fe800078eb8ff */
[----:B------:R-:W-:Y:S01]  /*f9d0*/  SHF.R.U32.HI R4, RZ, 0x11, R4 ;  /* 0x00000011ff047819 */ /* 0x000fe20000011604 */
[----:B------:R-:W-:Y:S01]  /*f9e0*/  @P0 STS [UR22+0x1c], R26 ;  /* 0x00001c1aff000988 */ /* 0x000fe20008000816 */
[----:B------:R-:W-:Y:S03]  /*f9f0*/  NOP ;  /* 0x0000000000007918 */ /* 0x000fe60000000000 */
[----:B------:R-:W1:Y:S01]  /*fa00*/  LDS R6, [R20+UR23] ;  /* 0x0000001714067984 */ /* 0x000e620008000800 */
[----:B------:R-:W-:Y:S02]  /*fa10*/  IADD3 R8, P0, PT, R20, UR30, RZ ;  /* 0x0000001e14087c10 */ /* 0x000fe4000ff1e0ff */
[----:B------:R-:W-:Y:S01]  /*fa20*/  PRMT R4, R4, 0x9910, RZ ;  /* 0x0000991004047816 */ /* 0x000fe200000000ff */
[----:B------:R-:W2:Y:S02]  /*fa30*/  LDS R5, [R20+UR23+0x80] ;  /* 0x0000801714057984 */ /* 0x000ea40008000800 */
[----:B------:R-:W-:Y:S02]  /*fa40*/  IMAD.X R9, RZ, RZ, UR29, P0 ;  /* 0x0000001dff097e24 */ /* 0x000fe400080e06ff */
[----:B------:R-:W-:Y:S04]  /*fa50*/  IMAD R4, R4, 0xe, RZ ;  /* 0x0000000e04047824 */ /* 0x000fe800078e02ff */
[----:B------:R-:W-:Y:S05]  /*fa60*/  IMAD.MOV R4, RZ, RZ, -R4 ;  /* 0x000000ffff047224 */ /* 0x000fea00078e0a04 */
[----:B------:R-:W-:Y:S05]  /*fa70*/  PRMT R4, R4, 0x7710, RZ ;  /* 0x0000771004047816 */ /* 0x000fea00000000ff */
[----:B------:R-:W-:Y:S05]  /*fa80*/  IMAD.IADD R4, R21, 0x1, R4 ;  /* 0x0000000115047824 */ /* 0x000fea00078e0204 */
[----:B------:R-:W-:Y:S01]  /*fa90*/  R2UR UR25, R4 ;  /* 0x00000000041972ca */ /* 0x000fe200000e0000 */
[----:B-1----:R1:W3:Y:S04]  /*faa0*/  ATOMG.E.EXCH.STRONG.GPU PT, RZ, [R22], R6 ;  /* 0x0000000616ff73a8 */ /* 0x0022e800041ee100 */
[----:B--2---:R1:W3:Y:S02]  /*fab0*/  ATOMG.E.EXCH.STRONG.GPU PT, RZ, [R8], R5 ;  /* 0x0000000508ff73a8 */ /* 0x0042e400041ee100 */
[----:B---3--:R-:W-:Y:S11]  /*fac0*/  ELECT P0, URZ, PT ;  /* 0x0000000000ff782f */ /* 0x008ff60003800000 */
[----:B------:R-:W-:Y:S02]  /*fad0*/  @!UPT UIADD3 URZ, UPT, UPT, URZ, URZ, URZ ;  /* 0x000000fffffff290 */ /* 0x000fe4000fffe0ff */
[----:B------:R-:W-:Y:S05]  /*fae0*/  @!P0 BRA `(.L_x_199) ;  /* 0x0000000000b48947 */ /* 0x000fea0003800000 */
[----:B------:R-:W-:Y:S01]  /*faf0*/  STS [UR21+0x30], RZ ;  /* 0x000030ffff007988 */ /* 0x000fe20008000815 */
[----:B------:R-:W-:Y:S01]  /*fb00*/  ISETP.NE.U32.AND P0, PT, R2, RZ, PT ;  /* 0x000000ff0200720c */ /* 0x000fe20003f05070 */
[----:B-1----:R-:W-:Y:S01]  /*fb10*/  IMAD.WIDE R8, R14, 0xc, R18 ;  /* 0x0000000c0e087825 */ /* 0x002fe200078e0212 */
[----:B------:R-:W-:Y:S02]  /*fb20*/  ISETP.NE.U32.AND P1, PT, R12, RZ, PT ;  /* 0x000000ff0c00720c */ /* 0x000fe40003f25070 */
[----:B------:R-:W-:Y:S02]  /*fb30*/  ISETP.NE.AND.EX P0, PT, R3, RZ, PT, P0 ;  /* 0x000000ff0300720c */ /* 0x000fe40003f05300 */
[----:B------:R-:W2:Y:S01]  /*fb40*/  LDG.E R28, desc[UR50][R8.64] ;  /* 0x00000032081c7981 */ /* 0x000ea2000c1e1900 */
[----:B------:R-:W-:Y:S10]  /*fb50*/  ISETP.NE.AND.EX P1, PT, R13, RZ, PT, P1 ;  /* 0x000000ff0d00720c */ /* 0x000ff40003f25310 */
[----:B------:R-:W1:Y:S08]  /*fb60*/  @P0 LDC.64 R4, c[0x0][0xb10] ;  /* 0x0002c400ff040b82 */ /* 0x000e700000000a00 */
[----:B------:R-:W3:Y:S01]  /*fb70*/  @P1 LDC.64 R6, c[0x0][0xb08] ;  /* 0x0002c200ff061b82 */ /* 0x000ee20000000a00 */
[----:B--2---:R-:W-:Y:S01]  /*fb80*/  SHF.R.S32.HI R29, RZ, 0x1f, R28 ;  /* 0x0000001fff1d7819 */ /* 0x004fe2000001141c */
[C---:B-1----:R-:W-:Y:S04]  /*fb90*/  @P0 IMAD.WIDE R4, R14.reuse, 0x8, R4 ;  /* 0x000000080e040825 */ /* 0x042fe800078e0204 */
[----:B---3--:R-:W-:Y:S01]  /*fba0*/  @P1 IMAD.WIDE R6, R14, 0x8, R6 ;  /* 0x000000080e061825 */ /* 0x008fe200078e0206 */
[----:B------:R-:W2:Y:S04]  /*fbb0*/  @P0 LDG.E.64 R24, desc[UR50][R4.64] ;  /* 0x0000003204180981 */ /* 0x000ea8000c1e1b00 */
[----:B------:R1:W3:Y:S04]  /*fbc0*/  @P1 LDG.E.64 R26, desc[UR50][R6.64] ;  /* 0x00000032061a1981 */ /* 0x0002e8000c1e1b00 */
[----:B------:R4:W5:Y:S04]  /*fbd0*/  LDG.E R5, desc[UR50][R8.64+0x4] ;  /* 0x0000043208057981 */ /* 0x000968000c1e1900 */
[----:B-1----:R-:W1:Y:S01]  /*fbe0*/  LDS R7, [UR21+0x1c] ;  /* 0x00001c15ff077984 */ /* 0x002e620008000800 */
[----:B------:R-:W-:Y:S05]  /*fbf0*/  IMAD.U32 R6, RZ, RZ, UR21 ;  /* 0x00000015ff067e24 */ /* 0x000fea000f8e00ff */
[----:B----4-:R-:W-:Y:S05]  /*fc00*/  SHF.R.U64 R8, R6, 0x4, RZ ;  /* 0x0000000406087819 */ /* 0x010fea00000012ff */
[----:B------:R-:W-:Y:S04]  /*fc10*/  STS [UR21+0x10], R8 ;  /* 0x00001008ff007988 */ /* 0x000fe80008000815 */
[----:B------:R-:W-:Y:S01]  /*fc20*/  STS [UR21+0x14], R8 ;  /* 0x00001408ff007988 */ /* 0x000fe20008000815 */
[----:B------:R-:W-:Y:S02]  /*fc30*/  @!P0 IMAD.MOV.U32 R24, RZ, RZ, R28 ;  /* 0x000000ffff188224 */ /* 0x000fe400078e001c */
[----:B------:R-:W-:Y:S01]  /*fc40*/  @!P0 IMAD.MOV.U32 R25, RZ, RZ, R29 ;  /* 0x000000ffff198224 */ /* 0x000fe200078e001d */
[----:B---3--:R-:W-:Y:S04]  /*fc50*/  @P1 STS.64 [UR21], R26 ;  /* 0x0000001aff001988 */ /* 0x008fe80008000a15 */
[C---:B--2---:R-:W-:Y:S01]  /*fc60*/  SHF.L.U64.HI R21, R24.reuse, 0x1, R25 ;  /* 0x0000000118157819 */ /* 0x044fe20000010219 */
[----:B------:R-:W-:Y:S03]  /*fc70*/  IMAD.SHL.U32 R24, R24, 0x2, RZ ;  /* 0x0000000218187824 */ /* 0x000fe600078e00ff */
[----:B------:R-:W-:Y:S02]  /*fc80*/  LOP3.LUT R21, R21, 0x1fffffff, RZ, 0xc0, !PT ;  /* 0x1fffffff15157812 */ /* 0x000fe400078ec0ff */
[----:B------:R-:W-:Y:S02]  /*fc90*/  LOP3.LUT R24, R24, 0xfffffffe, RZ, 0xc0, !PT ;  /* 0xfffffffe18187812 */ /* 0x000fe400078ec0ff */
[--C-:B------:R-:W-:Y:S02]  /*fca0*/  SHF.R.U32.HI R4, RZ, 0x4, R21.reuse ;  /* 0x00000004ff047819 */ /* 0x100fe40000011615 */
[----:B------:R-:W-:Y:S02]  /*fcb0*/  SHF.R.U64 R21, R24, 0x4, R21 ;  /* 0x0000000418157819 */ /* 0x000fe40000001215 */
[----:B-1----:R-:W-:Y:S02]  /*fcc0*/  LOP3.LUT R30, R7, 0xf, R4, 0xb8, !PT ;  /* 0x0000000f071e7812 */ /* 0x002fe400078eb804 */
[----:B------:R-:W-:Y:S01]  /*fcd0*/  CS2R R6, SRZ ;  /* 0x0000000000067805 */ /* 0x000fe2000001ff00 */
[----:B------:R-:W-:Y:S01]  /*fce0*/  STS [UR21+0xc], R21 ;  /* 0x00000c15ff007988 */ /* 0x000fe20008000815 */
[----:B-----5:R-:W-:Y:S03]  /*fcf0*/  VIADD R5, R5, 0xffffffff ;  /* 0xffffffff05057836 */ /* 0x020fe60000000000 */
[----:B------:R-:W-:Y:S04]  /*fd00*/  STS [UR21+0x1c], R30 ;  /* 0x00001c1eff007988 */ /* 0x000fe80008000815 */
[----:B------:R-:W1:Y:S02]  /*fd10*/  LDS R4, [UR21+0x1c] ;  /* 0x00001c15ff047984 */ /* 0x000e640008000800 */
[----:B-1----:R-:W-:Y:S05]  /*fd20*/  LOP3.LUT R23, R4, 0xf0, RZ, 0xb8, !PT ;  /* 0x000000f004177812 */ /* 0x002fea00078eb8ff */
        /* <DEDUP_REMOVED lines=9> */
.L_x_199:
[----:B------:R-:W-:Y:S05]  /*fdc0*/  BSYNC.RECONVERGENT B0 ;  /* 0x0000000000007941 */ /* 0x000fea0003800200 */
.L_x_198:
[----:B------:R-:W-:Y:S01]  /*fdd0*/  ULOP3.LUT UR25, UR25, 0xffff, URZ, 0xc0, !UPT ;  /* 0x0000ffff19197892 */ /* 0x000fe2000f8ec0ff */
[----:B------:R-:W-:Y:S03]  /*fde0*/  NOP ;  /* 0x0000000000007918 */ /* 0x000fe60000000000 */
[----:B------:R-:W-:Y:S01]  /*fdf0*/  UIADD3 UR6, UP0, UPT, UR9, UR25, URZ ;  /* 0x0000001909067290 */ /* 0x000fe2000ff1e0ff */
[----:B--2---:R-:W2:Y:S01]  /*fe00*/  LDS R4, [R20+UR21] ;  /* 0x0000001514047984 */ /* 0x004ea20008000800 */
[----:B------:R-:W-:Y:S02]  /*fe10*/  BSSY.RECONVERGENT B0, `(.L_x_200) ;  /* 0x0000039000007945 */ /* 0x000fe40003800200 */
[----:B------:R-:W-:Y:S02]  /*fe20*/  UIADD3.X UR27, UPT, UPT, URZ, URZ, URZ, UP0, !UPT ;  /* 0x000000ffff1b7290 */ /* 0x000fe400087fe4ff */
[----:B------:R-:W-:Y:S04]  /*fe30*/  ULEA UR26, UP0, UR6, UR14, 0x7 ;  /* 0x0000000e061a7291 */ /* 0x000fe8000f8038ff */
[----:B------:R-:W-:Y:S02]  /*fe40*/  ULEA.HI.X UR27, UR6, UR15, UR27, 0x7, UP0 ;  /* 0x0000000f061b7291 */ /* 0x000fe400080f3c1b */
[----:B------:R-:W-:Y:S01]  /*fe50*/  UIADD3 UR25, UP0, UPT, UR19, UR25, URZ ;  /* 0x0000001913197290 */ /* 0x000fe2000ff1e0ff */
[----:B-1----:R-:W-:Y:S03]  /*fe60*/  IADD3 R6, P0, PT, R20, UR26, RZ ;  /* 0x0000001a14067c10 */ /* 0x002fe6000ff1e0ff */
[----:B------:R-:W-:Y:S02]  /*fe70*/  UIADD3.X UR6, UPT, UPT, URZ, URZ, URZ, UP0, !UPT ;  /* 0x000000ffff067290 */ /* 0x000fe400087fe4ff */
[----:B------:R-:W-:Y:S05]  /*fe80*/  IMAD.X R7, RZ, RZ, UR27, P0 ;  /* 0x0000001bff077e24 */ /* 0x000fea00080e06ff */
[----:B--2---:R1:W2:Y:S02]  /*fe90*/  ATOMG.E.EXCH.STRONG.GPU PT, RZ, [R6], R4 ;  /* 0x0000000406ff73a8 */ /* 0x0042a400041ee100 */
[----:B--2---:R-:W-:Y:S11]  /*fea0*/  ELECT P0, URZ, PT ;  /* 0x0000000000ff782f */ /* 0x004ff60003800000 */
[----:B------:R-:W-:Y:S02]  /*feb0*/  @!UPT UIADD3 URZ, UPT, UPT, URZ, URZ, URZ ;  /* 0x000000fffffff290 */ /* 0x000fe4000fffe0ff */
[----:B------:R-:W-:Y:S05]  /*fec0*/  @!P0 BRA `(.L_x_201) ;  /* 0x0000000000b48947 */ /* 0x000fea0003800000 */
[----:B------:R-:W-:Y:S01]  /*fed0*/  STS [UR20+0x30], RZ ;  /* 0x000030ffff007988 */ /* 0x000fe20008000814 */
[----:B------:R-:W-:Y:S01]  /*fee0*/  ISETP.NE.U32.AND P0, PT, RZ, UR12, PT ;  /* 0x0000000cff007c0c */ /* 0x000fe2000bf05070 */
[C---:B------:R-:W-:Y:S03]  /*fef0*/  IMAD.WIDE R8, R14.reuse, 0xc, R18 ;  /* 0x0000000c0e087825 */ /* 0x040fe600078e0212 */
[----:B------:R-:W-:Y:S02]  /*ff00*/  ISETP.NE.AND.EX P1, PT, RZ, UR13, PT, P0 ;  /* 0x0000000dff007c0c */ /* 0x000fe4000bf25300 */
[----:B------:R-:W2:Y:S01]  /*ff10*/  LDG.E R28, desc[UR50][R8.64] ;  /* 0x00000032081c7981 */ /* 0x000ea2000c1e1900 */
[C---:B-1----:R-:W-:Y:S03]  /*ff20*/  LEA R6, P0, R14.reuse, RZ, 0x3 ;  /* 0x000000ff0e067211 */ /* 0x042fe600078018ff */
[----:B------:R1:W3:Y:S01]  /*ff30*/  LDG.E R5, desc[UR50][R8.64+0x4] ;  /* 0x0000043208057981 */ /* 0x0002e2000c1e1900 */
[----:B------:R-:W-:Y:S06]  /*ff40*/  LEA.HI.X.SX32 R7, R14, RZ, 0x3, P0 ;  /* 0x000000ff0e077211 */ /* 0x000fec00000f1eff */
[C---:B------:R-:W-:Y:S04]  /*ff50*/  @P1 IADD3 R22, P0, PT, R6.reuse, UR12, RZ ;  /* 0x0000000c06161c10 */ /* 0x040fe8000ff1e0ff */
[C---:B------:R-:W-:Y:S02]  /*ff60*/  @P1 IADD3.X R23, PT, PT, R7.reuse, UR13, RZ, P0, !PT ;  /* 0x0000000d07171c10 */ /* 0x040fe400087fe4ff */
[----:B------:R-:W-:Y:S01]  /*ff70*/  IADD3 R26, P0, PT, R6, UR10, RZ ;  /* 0x0000000a061a7c10 */ /* 0x000fe2000ff1e0ff */
[----:B------:R-:W-:Y:S02]  /*ff80*/  IMAD.U32 R6, RZ, RZ, UR20 ;  /* 0x00000014ff067e24 */ /* 0x000fe4000f8e00ff */
[----:B------:R-:W4:Y:S01]  /*ff90*/  @P1 LDG.E.64 R24, desc[UR50][R22.64] ;  /* 0x0000003216181981 */ /* 0x000f22000c1e1b00 */
[----:B------:R-:W-:Y:S03]  /*ffa0*/  IADD3.X R27, PT, PT, R7, UR11, RZ, P0, !PT ;  /* 0x0000000b071b7c10 */ /* 0x000fe600087fe4ff */
[----:B------:R-:W5:Y:S04]  /*ffb0*/  LDS R7, [UR20+0x1c] ;  /* 0x00001c14ff077984 */ /* 0x000f680008000800 */
[----:B------:R-:W5:Y:S01]  /*ffc0*/  LDG.E.64 R26, desc[UR50][R26.64] ;  /* 0x000000321a1a7981 */ /* 0x000f62000c1e1b00 */
[----:B-1----:R-:W-:Y:S05]  /*ffd0*/  SHF.R.U64 R8, R6, 0x4, RZ ;  /* 0x0000000406087819 */ /* 0x002fea00000012ff */
[----:B------:R-:W-:Y:S04]  /*ffe0*/  STS [UR20+0x10], R8 ;  /* 0x00001008ff007988 */ /* 0x000fe80008000814 */
[----:B------:R-:W-:Y:S04]  /*fff0*/  STS [UR20+0x14], R8 ;  /* 0x00001408ff007988 */ /* 0x000fe80008000814 */
[----:B-----5:R-:W-:Y:S01]  /*10000*/  STS.64 [UR20], R26 ;  /* 0x0000001aff007988 */ /* 0x020fe20008000a14 */
[--C-:B--2---:R-:W-:Y:S01]  /*10010*/  SHF.R.S32.HI R29, RZ, 0x1f, R28.reuse ;  /* 0x0000001fff1d7819 */ /* 0x104fe2000001141c */
[----:B------:R-:W-:Y:S02]  /*10020*/  @!P1 IMAD.MOV.U32 R24, RZ, RZ, R28 ;  /* 0x000000ffff189224 */ /* 0x000fe400078e001c */
[----:B---3--:R-:W-:Y:S02]  /*10030*/  VIADD R5, R5, 0xffffffff ;  /* 0xffffffff05057836 */ /* 0x008fe40000000000 */
[----:B------:R-:W-:Y:S05]  /*10040*/  @!P1 IMAD.MOV.U32 R25, RZ, RZ, R29 ;  /* 0x000000ffff199224 */ /* 0x000fea00078e001d */
[C---:B----4-:R-:W-:Y:S01]  /*10050*/  SHF.L.U64.HI R21, R24.reuse, 0x1, R25 ;  /* 0x0000000118157819 */ /* 0x050fe20000010219 */
[----:B------:R-:W-:Y:S03]  /*10060*/  IMAD.SHL.U32 R24, R24, 0x2, RZ ;  /* 0x0000000218187824 */ /* 0x000fe600078e00ff */
[----:B------:R-:W-:Y:S02]  /*10070*/  LOP3.LUT R21, R21, 0x1fffffff, RZ, 0xc0, !PT ;  /* 0x1fffffff15157812 */ /* 0x000fe400078ec0ff */
[----:B------:R-:W-:Y:S02]  /*10080*/  LOP3.LUT R24, R24, 0xfffffffe, RZ, 0xc0, !PT ;  /* 0xfffffffe18187812 */ /* 0x000fe400078ec0ff */
[--C-:B------:R-:W-:Y:S02]  /*10090*/  SHF.R.U32.HI R4, RZ, 0x4, R21.reuse ;  /* 0x00000004ff047819 */ /* 0x100fe40000011615 */
[----:B------:R-:W-:Y:S02]  /*100a0*/  SHF.R.U64 R21, R24, 0x4, R21 ;  /* 0x0000000418157819 */ /* 0x000fe40000001215 */
[----:B------:R-:W-:Y:S02]  /*100b0*/  LOP3.LUT R30, R7, 0xf, R4, 0xb8, !PT ;  /* 0x0000000f071e7812 */ /* 0x000fe400078eb804 */
[----:B------:R-:W-:Y:S01]  /*100c0*/  CS2R R6, SRZ ;  /* 0x0000000000067805 */ /* 0x000fe2000001ff00 */
[----:B------:R-:W-:Y:S04]  /*100d0*/  STS [UR20+0xc], R21 ;  /* 0x00000c15ff007988 */ /* 0x000fe80008000814 */
        /* <DEDUP_REMOVED lines=12> */
.L_x_201:
[----:B------:R-:W-:Y:S05]  /*101a0*/  BSYNC.RECONVERGENT B0 ;  /* 0x0000000000007941 */ /* 0x000fea0003800200 */
.L_x_200:
[----:B------:R-:W-:Y:S01]  /*101b0*/  NOP ;  /* 0x0000000000007918 */ /* 0x000fe20000000000 */
[----:B-12---:R-:W1:Y:S01]  /*101c0*/  LDS R4, [R20+UR20] ;  /* 0x0000001414047984 */ /* 0x006e620008000800 */
[----:B------:R-:W-:Y:S01]  /*101d0*/  ULEA UR34, UP0, UR25, UR14, 0x7 ;  /* 0x0000000e19227291 */ /* 0x000fe2000f8038ff */
[----:B------:R-:W-:Y:S01]  /*101e0*/  UMOV UR33, UR31 ;  /* 0x0000001f00217c82 */ /* 0x000fe20008000000 */
[----:B------:R-:W-:Y:S02]  /*101f0*/  UMOV UR31, UR29 ;  /* 0x0000001d001f7c82 */ /* 0x000fe40008000000 */
[----:B------:R-:W-:Y:S02]  /*10200*/  ULEA.HI.X UR35, UR25, UR15, UR6, 0x7, UP0 ;  /* 0x0000000f19237291 */ /* 0x000fe400080f3c06 */
[----:B------:R-:W-:Y:S04]  /*10210*/  IADD3 R6, P0, PT, R20, UR34, RZ ;  /* 0x0000002214067c10 */ /* 0x000fe8000ff1e0ff */
[----:B------:R-:W-:Y:S05]  /*10220*/  IADD3.X R7, PT, PT, RZ, UR35, RZ, P0, !PT ;  /* 0x00000023ff077c10 */ /* 0x000fea00087fe4ff */
[----:B-1----:R2:W5:Y:S01]  /*10230*/  ATOMG.E.EXCH.STRONG.GPU PT, RZ, [R6], R4 ;  /* 0x0000000406ff73a8 */ /* 0x00256200041ee100 */
[----:B------:R-:W-:Y:S04]  /*10240*/  DEPBAR {5,4,3,2,1,0} ;  /* 0x0000003f0000791a */ /* 0x000fe80000000000 */
[----:B------:R-:W1:Y:S02]  /*10250*/  CCTL.E.C.LDCU.IV.DEEP [UR32] ;  /* 0x0000000020007540 */ /* 0x000e640009c08000 */
[----:B-1----:R2:W-:Y:S01]  /*10260*/  UTMACCTL.IV [UR32] ;  /* 0x00000000200079b9 */ /* 0x0025e20008000000 */
        /* <DEDUP_REMOVED lines=9> */
[----:B------:R-:W-:Y:S01]  /*10300*/  NOP ;  /* 0x0000000000007918 */ /* 0x000fe20000000000 */
.L_x_197:
[----:B-----5:R-:W-:Y:S01]  /*10310*/  ELECT P0, URZ, PT ;  /* 0x0000000000ff782f */ /* 0x020fe20003800000 */
[----:B------:R-:W-:Y:S11]  /*10320*/  BSSY.RECONVERGENT B0, `(.L_x_202) ;  /* 0x0000011000007945 */ /* 0x000ff60003800200 */
[----:B------:R-:W-:Y:S01]  /*10330*/  @!UPT UIADD3 URZ, UPT, UPT, URZ, URZ, URZ ;  /* 0x000000fffffff290 */ /* 0x000fe2000fffe0ff */
[----:B------:R-:W-:Y:S05]  /*10340*/  @!P0 BRA `(.L_x_203) ;  /* 0x0000000000388947 */ /* 0x000fea0003800000 */
[----:B------:R0:W-:Y:S01]  /*10350*/  UTMACMDFLUSH ;  /* 0x00000000000079b7 */ /* 0x0001e20000000000 */
[----:B------:R-:W-:Y:S09]  /*10360*/  UIMAD UR6, UR8, 0x14, UR4 ;  /* 0x00000014080678a4 */ /* 0x000ff2000f8e0204 */
[----:B------:R4:W-:Y:S04]  /*10370*/  STS [UR6+0x2c0], R16 ;  /* 0x0002c010ff007988 */ /* 0x0009e80008000806 */
        /* <DEDUP_REMOVED lines=9> */
[----:B-----5:R-:W1:Y:S01]  /*10410*/  FENCE.VIEW.ASYNC.S ;  /* 0x00000000000073c6 */ /* 0x020e620000000000 */
[----:B------:R-:W-:Y:S04]  /*10420*/  DEPBAR.LE SB0, 0x0 ;  /* 0x000080000000791a */ /* 0x000fe80000000000 */
.L_x_203:
[----:B--2---:R-:W-:Y:S05]  /*10430*/  BSYNC.RECONVERGENT B0 ;  /* 0x0000000000007941 */ /* 0x004fea0003800200 */
.L_x_202:
[----:B------:R-:W-:Y:S09]  /*10440*/  UISETP.NE.AND UP0, UPT, UR37, 0x8, UPT ;  /* 0x000000082500788c */ /* 0x000ff2000bf05270 */
[----:B------:R-:W-:Y:S05]  /*10450*/  BRA.U !UP0, `(.L_x_204) ;  /* 0x0000000108047547 */ /* 0x000fea000b800000 */
[----:B------:R-:W-:Y:S05]  /*10460*/  BPT.TRAP 0x1 ;  /* 0x000000040000795c */ /* 0x000fea0000300000 */
.L_x_204:
[----:B------:R-:W-:Y:S01]  /*10470*/  UIADD3 UR6, UPT, UPT, UR8, -0x4, URZ ;  /* 0xfffffffc08067890 */ /* 0x000fe2000fffe0ff */
[----:B-1----:R-:W-:Y:S01]  /*10480*/  SYNCS.ARRIVE.TRANS64.A1T0 RZ, [UR24+0x1a0], RZ ;  /* 0x0001a0ffffff79a7 */ /* 0x002fe20008100018 */
[----:B------:R-:W-:Y:S01]  /*10490*/  UIADD3 UR24, UPT, UPT, UR7, -0x4, URZ ;  /* 0xfffffffc07187890 */ /* 0x000fe2000fffe0ff */
[----:B------:R-:W-:Y:S01]  /*104a0*/  ISETP.NE.AND P0, PT, R11, RZ, PT ;  /* 0x000000ff0b00720c */ /* 0x000fe20003f05270 */
[----:B------:R-:W-:Y:S02]  /*104b0*/  UISETP.GE.U32.AND UP1, UPT, UR6, -0x8, UPT ;  /* 0xfffffff80600788c */ /* 0x000fe4000bf26070 */
[----:B------:R-:W-:Y:S02]  /*104c0*/  UISETP.GE.U32.AND UP0, UPT, UR24, -0x8, UPT ;  /* 0xfffffff81800788c */ /* 0x000fe4000bf06070 */
[----:B------:R-:W-:Y:S02]  /*104d0*/  USEL UR24, URZ, 0x1, UP1 ;  /* 0x00000001ff187887 */ /* 0x000fe40008800000 */
[----:B------:R-:W-:Y:S02]  /*104e0*/  USEL UR6, URZ, 0x1, UP0 ;  /* 0x00000001ff067887 */ /* 0x000fe40008000000 */
[----:B------:R-:W-:Y:S02]  /*104f0*/  ULOP3.LUT UR26, UR8, 0x7, URZ, 0xc0, !UPT ;  /* 0x00000007081a7892 */ /* 0x000fe4000f8ec0ff */
[----:B------:R-:W-:Y:S01]  /*10500*/  ULOP3.LUT UR25, UR7, 0x7, URZ, 0xc0, !UPT ;  /* 0x0000000707197892 */ /* 0x000fe2000f8ec0ff */
[----:B------:R-:W-:Y:S01]  /*10510*/  LOP3.LUT R0, R0, UR24, RZ, 0x3c, !PT ;  /* 0x0000001800007c12 */ /* 0x000fe2000f8e3cff */
[----:B------:R-:W-:Y:S01]  /*10520*/  ULOP3.LUT UR8, UR26, 0x4, URZ, 0x3c, !UPT ;  /* 0x000000041a087892 */ /* 0x000fe2000f8e3cff */
[----:B------:R-:W-:Y:S01]  /*10530*/  LOP3.LUT R17, R17, UR6, RZ, 0x3c, !PT ;  /* 0x0000000611117c12 */ /* 0x000fe2000f8e3cff */
[----:B------:R-:W-:Y:S01]  /*10540*/  ULOP3.LUT UR7, UR25, 0x4, URZ, 0x3c, !UPT ;  /* 0x0000000419077892 */ /* 0x000fe2000f8e3cff */
[----:B------:R-:W-:Y:S11]  /*10550*/  @!P0 EXIT ;  /* 0x000000000000894d */ /* 0x000ff60003800000 */
[----:B------:R-:W-:Y:S05]  /*10560*/  BRA `(.L_x_205) ;  /* 0xffffffec00087947 */ /* 0x000fea000383ffff */
.L_x_304:
[----:B------:R-:W-:Y:S01]  /*10570*/  UMOV UR6, 0x40 ;  /* 0x0000004000067882 */ /* 0x000fe20000000000 */
[----:B------:R-:W-:Y:S01]  /*10580*/  NOP ;  /* 0x0000000000007918 */ /* 0x000fe20000000000 */
[----:B------:R-:W-:Y:S01]  /*10590*/  ULEA UR6, UR5, UR6, 0x18 ;  /* 0x0000000605067291 */ /* 0x000fe2000f8ec0ff */
[----:B------:R-:W-:Y:S02]  /*105a0*/  UMOV UR4, 0x400 ;  /* 0x0000040000047882 */ /* 0x000fe40000000000 */
[----:B------:R-:W-:-:S06]  /*105b0*/  ULEA UR4, UR5, UR4, 0x18 ;  /* 0x0000000405047291 */ /* 0x000fcc000f8ec0ff */
[----:B------:R-:W2:Y:S02]  /*105c0*/  LDS.U8 R0, [UR6+0x1c] ;  /* 0x00001c06ff007984 */ /* 0x000ea40008000000 */
[----:B--2---:R-:W-:-:S13]  /*105d0*/  ISETP.NE.AND P0, PT, R0, RZ, PT ;  /* 0x000000ff0000720c */ /* 0x004fda0003f05270 */
[----:B------:R-:W-:Y:S05]  /*105e0*/  @P0 BRA `(.L_x_206) ;  /* 0x0000000400100947 */ /* 0x000fea0003800000 */
[----:B------:R-:W-:Y:S02]  /*105f0*/  ULOP3.LUT UR44, UR5, 0x1, URZ, 0xc0, !UPT ;  /* 0x00000001052c7892 */ /* 0x000fe4000f8ec0ff */
[----:B------:R-:W-:Y:S02]  /*10600*/  ULOP3.LUT UR43, UR5, 0x1, URZ, 0x3c, !UPT ;  /* 0x00000001052b7892 */ /* 0x000fe4000f8e3cff */
[----:B------:R-:W-:Y:S02]  /*10610*/  UISETP.NE.U32.AND UP0, UPT, UR44, 0x1, UPT ;  /* 0x000000012c00788c */ /* 0x000fe4000bf05070 */
[----:B------:R-:W-:-:S07]  /*10620*/  UIADD3 UR7, UPT, UPT, UR6, 0x8, URZ ;  /* 0x0000000806077890 */ /* 0x000fce000fffe0ff */
[----:B------:R-:W-:Y:S05]  /*10630*/  BRA.U !UP0, `(.L_x_207) ;  /* 0x00000001089c7547 */ /* 0x000fea000b800000 */
[----:B------:R-:W-:Y:S01]  /*10640*/  ELECT P0, URZ, PT ;  /* 0x0000000000ff782f */ /* 0x000fe20003800000 */
[----:B------:R-:W-:-:S12]  /*10650*/  BSSY B0, `(.L_x_207) ;  /* 0x0000025000007945 */ /* 0x000fd80003800000 */
[----:B------:R-:W-:Y:S05]  /*10660*/  @!P0 BRA `(.L_x_208) ;  /* 0x00000000008c8947 */ /* 0x000fea0003800000 */
[----:B------:R-:W-:-:S05]  /*10670*/  UMOV UR5, 0x10 ;  /* 0x0000001000057882 */ /* 0x000fca0000000000 */
[----:B------:R-:W-:Y:S04]  /*10680*/  DEPBAR.LE SB2, 0x36 ;  /* 0x0000ad800000791a */ /* 0x000fe80000000000 */
[----:B------:R-:W2:Y:S02]  /*10690*/  UTCATOMSWS.2CTA.FIND_AND_SET.ALIGN UP1, UR5, UR5 ;  /* 0x00000005000575e3 */ /* 0x000ea40008220800 */
[----:B--2---:R-:W-:Y:S01]  /*106a0*/  MOV R11, UR5 ;  /* 0x00000005000b7c02 */ /* 0x004fe20008000f00 */
[----:B------:R-:W-:Y:S06]  /*106b0*/  BRA.U UP1, `(.L_x_209) ;  /* 0x0000000101187547 */ /* 0x000fec000b800000 */
.L_x_210:
[----:B------:R-:W-:Y:S05]  /*106c0*/  NANOSLEEP 0x64 ;  /* 0x000000640000795d */ /* 0x000fea0003800000 */
[----:B------:R-:W-:-:S05]  /*106d0*/  UMOV UR5, 0x10 ;  /* 0x0000001000057882 */ /* 0x000fca0000000000 */
[----:B------:R-:W-:Y:S04]  /*106e0*/  DEPBAR.LE SB2, 0x36 ;  /* 0x0000ad800000791a */ /* 0x000fe80000000000 */
[----:B------:R-:W2:Y:S02]  /*106f0*/  UTCATOMSWS.2CTA.FIND_AND_SET.ALIGN UP1, UR5, UR5 ;  /* 0x00000005000575e3 */ /* 0x000ea40008220800 */
[----:B--2---:R-:W-:Y:S01]  /*10700*/  MOV R11, UR5 ;  /* 0x00000005000b7c02 */ /* 0x004fe20008000f00 */
[----:B------:R-:W-:Y:S05]  /*10710*/  BRA.U !UP1, `(.L_x_210) ;  /* 0xfffffffd09e87547 */ /* 0x000fea000b83ffff */
.L_x_209:
[----:B------:R-:W2:Y:S01]  /*10720*/  LDS R5, [UR6+0x10] ;  /* 0x00001006ff057984 */ /* 0x000ea20008000800 */
[----:B------:R-:W-:Y:S01]  /*10730*/  IMAD.U32 R3, RZ, RZ, UR4 ;  /* 0x00000004ff037e24 */ /* 0x000fe2000f8e00ff */
[----:B------:R-:W-:-:S03]  /*10740*/  MOV R2, UR43 ;  /* 0x0000002b00027c02 */ /* 0x000fc60008000f00 */
[----:B------:R-:W-:Y:S01]  /*10750*/  VIADD R3, R3, 0x360 ;  /* 0x0000036003037836 */ /* 0x000fe20000000000 */
[----:B--2---:R-:W-:-:S04]  /*10760*/  SHF.L.U32 R5, R5, 0x1f, RZ ;  /* 0x0000001f05057819 */ /* 0x004fc800000006ff */
[----:B------:R-:W2:Y:S02]  /*10770*/  SYNCS.PHASECHK.TRANS64.TRYWAIT P0, [UR6+0x8], R5 ;  /* 0x00000805ff0075a7 */ /* 0x000ea40008001106 */
[----:B--2---:R-:W-:Y:S05]  /*10780*/  @P0 BRA `(.L_x_211) ;  /* 0x0000000000080947 */ /* 0x004fea0003800000 */
[----:B------:R-:W2:Y:S02]  /*10790*/  SYNCS.PHASECHK.TRANS64.TRYWAIT P0, [UR6+0x8], R5 ;  /* 0x00000805ff0075a7 */ /* 0x000ea40008001106 */
[----:B--2---:R-:W-:Y:S05]  /*107a0*/  @!P0 BRA `(.L_x_212) ;  /* 0x0000001c00748947 */ /* 0x004fea0003800000 */
.L_x_211:
[----:B------:R-:W-:Y:S01]  /*107b0*/  HFMA2 R4, -RZ, RZ, 0, 5.9604644775390625e-08 ;  /* 0x00000001ff047431 */ /* 0x000fe200000001ff */
[----:B------:R-:W-:Y:S01]  /*107c0*/  UPRMT UR5, UR43, 0x654, UR7 ;  /* 0x000006542b057896 */ /* 0x000fe20008000007 */
[----:B-----5:R-:W-:Y:S01]  /*107d0*/  IMAD.MOV.U32 R6, RZ, RZ, 0xffff ;  /* 0x0000ffffff067424 */ /* 0x020fe200078e00ff */
[----:B------:R-:W-:Y:S01]  /*107e0*/  PRMT R2, R2, 0x654, R3 ;  /* 0x0000065402027816 */ /* 0x000fe20000000003 */
[----:B--2---:R-:W-:Y:S02]  /*107f0*/  IMAD.MOV.U32 R0, RZ, RZ, 0x4 ;  /* 0x00000004ff007424 */ /* 0x004fe400078e00ff */
[----:B------:R-:W-:Y:S01]  /*10800*/  IMAD.SHL.U32 R7, R11, 0x20, RZ ;  /* 0x000000200b077824 */ /* 0x000fe200078e00ff */
[----:B------:R-:W-:Y:S02]  /*10810*/  MOV R3, UR5 ;  /* 0x0000000500037c02 */ /* 0x000fe40008000f00 */
[-C--:B------:R-:W-:Y:S01]  /*10820*/  SHF.L.U32 R6, R6, R11.reuse, RZ ;  /* 0x0000000b06067219 */ /* 0x080fe200000006ff */
[----:B------:R2:W-:Y:S01]  /*10830*/  SYNCS.ARRIVE.TRANS64.RED RZ, [UR5], R0 ;  /* 0x00000000ffff79a7 */ /* 0x0005e20008000405 */
[----:B------:R-:W-:Y:S01]  /*10840*/  SHF.L.U32 R5, R4, R11, RZ ;  /* 0x0000000b04057219 */ /* 0x000fe200000006ff */
[----:B------:R2:W-:Y:S04]  /*10850*/  STS [UR4+0x360], R7 ;  /* 0x00036007ff007988 */ /* 0x0005e80008000804 */
[----:B------:R2:W-:Y:S04]  /*10860*/  STAS [R2.64], R11 ;  /* 0x0000000b02007dbd */ /* 0x0005e8000c0008ff */
[----:B------:R2:W-:Y:S04]  /*10870*/  ATOMS.OR RZ, [UR6+0x14], R6 ;  /* 0x00001406ffff798c */ /* 0x0005e8000b000006 */
[----:B------:R2:W-:Y:S04]  /*10880*/  ATOMS.OR RZ, [UR6+0x18], R5 ;  /* 0x00001805ffff798c */ /* 0x0005e8000b000006 */
[----:B------:R2:W-:Y:S02]  /*10890*/  ATOMS.XOR RZ, [UR6+0x10], R4 ;  /* 0x00001004ffff798c */ /* 0x0005e4000b800006 */
.L_x_208:
[----:B------:R-:W-:Y:S05]  /*108a0*/  BSYNC B0 ;  /* 0x0000000000007941 */ /* 0x000fea0003800000 */
.L_x_207:
[----:B------:R-:W-:Y:S05]  /*108b0*/  BRA.U UP0, `(.L_x_213) ;  /* 0x00000001006c7547 */ /* 0x000fea000b800000 */
[----:B------:R-:W-:-:S03]  /*108c0*/  UMOV UR5, 0xffffffff ;  /* 0xffffffff00057882 */ /* 0x000fc60000000000 */
[----:B------:R-:W-:Y:S05]  /*108d0*/  BRA.DIV UR5, `(.L_x_214) ;  /* 0x0000001e05407947 */ /* 0x000fea000b800000 */
[----:B------:R-:W-:-:S13]  /*108e0*/  ELECT P6, URZ, PT ;  /* 0x0000000000ff782f */ /* 0x000fda00038c0000 */
.L_x_288:
[----:B------:R-:W-:Y:S05]  /*108f0*/  @!P6 BRA `(.L_x_213) ;  /* 0x00000000005ce947 */ /* 0x000fea0003800000 */
[----:B--2---:R-:W2:Y:S02]  /*10900*/  LDS R3, [UR6+0x10] ;  /* 0x00001006ff037984 */ /* 0x004ea40008000800 */
[----:B--2---:R-:W-:-:S04]  /*10910*/  SHF.L.U32 R3, R3, 0x1f, RZ ;  /* 0x0000001f03037819 */ /* 0x004fc800000006ff */
[----:B------:R-:W2:Y:S02]  /*10920*/  SYNCS.PHASECHK.TRANS64.TRYWAIT P0, [UR6+0x8], R3 ;  /* 0x00000803ff0075a7 */ /* 0x000ea40008001106 */
[----:B--2---:R-:W-:Y:S05]  /*10930*/  @P0 BRA `(.L_x_215) ;  /* 0x0000000000080947 */ /* 0x004fea0003800000 */
[----:B------:R-:W2:Y:S02]  /*10940*/  SYNCS.PHASECHK.TRANS64.TRYWAIT P0, [UR6+0x8], R3 ;  /* 0x00000803ff0075a7 */ /* 0x000ea40008001106 */
[----:B--2---:R-:W-:Y:S05]  /*10950*/  @!P0 BRA `(.L_x_216) ;  /* 0x0000001c00408947 */ /* 0x004fea0003800000 */
.L_x_215:
[----:B------:R-:W3:Y:S01]  /*10960*/  LDS R5, [UR4+0x360] ;  /* 0x00036004ff057984 */ /* 0x000ee20008000800 */
[----:B--2---:R-:W-:Y:S02]  /*10970*/  HFMA2 R0, -RZ, RZ, 0, 5.9604644775390625e-08 ;  /* 0x00000001ff007431 */ /* 0x004fe400000001ff */
[----:B------:R-:W-:Y:S01]  /*10980*/  IMAD.MOV.U32 R2, RZ, RZ, 0xffff ;  /* 0x0000ffffff027424 */ /* 0x000fe200078e00ff */
[----:B------:R-:W-:Y:S01]  /*10990*/  UPRMT UR5, UR43, 0x654, UR7 ;  /* 0x000006542b057896 */ /* 0x000fe20008000007 */
[----:B---3--:R-:W-:-:S03]  /*109a0*/  IMAD.SHL.U32 R3, R5, 0x20, RZ ;  /* 0x0000002005037824 */ /* 0x008fc600078e00ff */
[-C--:B------:R-:W-:Y:S02]  /*109b0*/  SHF.L.U32 R2, R2, R5.reuse, RZ ;  /* 0x0000000502027219 */ /* 0x080fe400000006ff */
[----:B------:R-:W-:Y:S01]  /*109c0*/  SHF.L.U32 R5, R0, R5, RZ ;  /* 0x0000000500057219 */ /* 0x000fe200000006ff */
[----:B------:R3:W-:Y:S04]  /*109d0*/  STS [UR4+0x360], R3 ;  /* 0x00036003ff007988 */ /* 0x0007e80008000804 */
[----:B------:R3:W-:Y:S04]  /*109e0*/  ATOMS.OR RZ, [UR6+0x14], R2 ;  /* 0x00001402ffff798c */ /* 0x0007e8000b000006 */
[----:B------:R3:W-:Y:S01]  /*109f0*/  ATOMS.OR RZ, [UR6+0x18], R5 ;  /* 0x00001805ffff798c */ /* 0x0007e2000b000006 */
[----:B------:R-:W-:Y:S03]  /*10a00*/  SYNCS.ARRIVE.TRANS64.RED.A1T0 RZ, [UR5], RZ ;  /* 0x000000ffffff79a7 */ /* 0x000fe60008100405 */
[----:B------:R3:W-:Y:S01]  /*10a10*/  ATOMS.XOR RZ, [UR6+0x10], R0 ;  /* 0x00001000ffff798c */ /* 0x0007e2000b800006 */
[----:B------:R-:W-:Y:S05]  /*10a20*/  BRA `(.L_x_213) ;  /* 0x0000000000107947 */ /* 0x000fea0003800000 */
.L_x_206:
[----:B------:R-:W-:Y:S02]  /*10a30*/  MOV R0, 0xffffffff ;  /* 0xffffffff00007802 */ /* 0x000fe40000000f00 */
[----:B------:R-:W-:-:S03]  /*10a40*/  MOV R2, 0x10a70 ;  /* 0x00010a7000027802 */ /* 0x000fc60000000f00 */
[----:B------:R2:W-:Y:S04]  /*10a50*/  STS [UR4+0x360], R0 ;  /* 0x00036000ff007988 */ /* 0x0005e80008000804 */
[----:B-12-45:R-:W-:Y:S05]  /*10a60*/  CALL.REL.NOINC `($__internal_1_$__cuda_sm10x_tcgen05_guardrail_trap_phase_invalid_during_alloc) ;  /* 0x0000001c00c87944 */ /* 0x036fea0003c00000 */
.L_x_213:
[----:B------:R-:W-:Y:S05]  /*10a70*/  WARPSYNC.ALL ;  /* 0x0000000000007948 */ /* 0x000fea0003800000 */
[----:B------:R-:W1:Y:S01]  /*10a80*/  S2UR UR5, SR_CgaCtaId ;  /* 0x00000000000579c3 */ /* 0x000e620000008800 */
[----:B------:R-:W-:Y:S01]  /*10a90*/  UMOV UR4, 0x400 ;  /* 0x0000040000047882 */ /* 0x000fe20000000000 */
[----:B------:R-:W-:-:S06]  /*10aa0*/  NOP ;  /* 0x0000000000007918 */ /* 0x000fcc0000000000 */
[----:B------:R-:W-:Y:S06]  /*10ab0*/  BAR.ARV 0x6, 0xa0 ;  /* 0x0182800000007b1d */ /* 0x000fec0000002000 */
[----:B-1----:R-:W-:-:S04]  /*10ac0*/  ULEA UR4, UR5, UR4, 0x18 ;  /* 0x0000000405047291 */ /* 0x002fc8000f8ec0ff */
[----:B------:R-:W-:Y:S02]  /*10ad0*/  UIADD3 UR12, UPT, UPT, UR4, 0x9400, URZ ;  /* 0x00009400040c7890 */ /* 0x000fe4000fffe0ff */
[----:B------:R-:W-:Y:S02]  /*10ae0*/  UIADD3 UR13, UPT, UPT, UR4, 0x25400, URZ ;  /* 0x00025400040d7890 */ /* 0x000fe4000fffe0ff */
[----:B------:R-:W-:Y:S01]  /*10af0*/  USHF.R.U32.HI UR12, URZ, 0x4, UR12 ;  /* 0x00000004ff0c7899 */ /* 0x000fe2000801160c */
[----:B--23--:R-:W1:Y:S01]  /*10b00*/  LDS R0, [UR4+0x360] ;  /* 0x00036004ff007984 */ /* 0x00ce620008000800 */
[----:B------:R-:W-:Y:S02]  /*10b10*/  USHF.R.U32.HI UR13, URZ, 0x4, UR13 ;  /* 0x00000004ff0d7899 */ /* 0x000fe4000801160d */
[----:B------:R-:W-:Y:S02]  /*10b20*/  ULOP3.LUT UR12, UR12, 0x3fff, URZ, 0xc0, !UPT ;  /* 0x00003fff0c0c7892 */ /* 0x000fe4000f8ec0ff */
[----:B------:R-:W-:-:S02]  /*10b30*/  ULOP3.LUT UR13, UR13, 0x3fff, URZ, 0xc0, !UPT ;  /* 0x00003fff0d0d7892 */ /* 0x000fc4000f8ec0ff */
[----:B------:R-:W-:Y:S02]  /*10b40*/  ULOP3.LUT UR12, UR12, 0x10000, URZ, 0xfc, !UPT ;  /* 0x000100000c0c7892 */ /* 0x000fe4000f8efcff */
[----:B------:R-:W-:Y:S01]  /*10b50*/  ULOP3.LUT UR13, UR13, 0x10000, URZ, 0xfc, !UPT ;  /* 0x000100000d0d7892 */ /* 0x000fe2000f8efcff */
[----:B-1----:R-:W-:Y:S01]  /*10b60*/  R2UR UR20, R0 ;  /* 0x00000000001472ca */ /* 0x002fe200000e0000 */
[----:B----45:R-:W1:-:S00]  /*10b70*/  USETMAXREG.DEALLOC.CTAPOOL 0x88 ;  /* 0x00000088000079c8 */ /* 0x030e4000080e0500 */
[----:B-1----:R-:W-:Y:S01]  /*10b80*/  HFMA2 R2, -RZ, RZ, 0, 0 ;  /* 0x00000000ff027431 */ /* 0x002fe200000001ff */
[----:B------:R-:W-:Y:S01]  /*10b90*/  MOV R0, RZ ;  /* 0x000000ff00007202 */ /* 0x000fe20000000f00 */
[----:B------:R-:W-:Y:S01]  /*10ba0*/  UMOV UR19, 0x1 ;  /* 0x0000000100137882 */ /* 0x000fe20000000000 */
[----:B------:R-:W-:Y:S01]  /*10bb0*/  UMOV UR18, URZ ;  /* 0x000000ff00127c82 */ /* 0x000fe20008000000 */
[----:B------:R-:W-:Y:S01]  /*10bc0*/  UMOV UR17, URZ ;  /* 0x000000ff00117c82 */ /* 0x000fe20008000000 */
[----:B------:R-:W-:Y:S01]  /*10bd0*/  UMOV UR16, URZ ;  /* 0x000000ff00107c82 */ /* 0x000fe20008000000 */
[----:B------:R-:W-:-:S06]  /*10be0*/  UMOV UR15, URZ ;  /* 0x000000ff000f7c82 */ /* 0x000fcc0008000000 */
.L_x_227:
[----:B------:R-:W1:Y:S02]  /*10bf0*/  LDC.64 R4, c[0x0][0x390] ;  /* 0x0000e400ff047b82 */ /* 0x000e640000000a00 */
[----:B-12---:R-:W-:-:S05]  /*10c00*/  IMAD.WIDE R4, R17, 0xc, R4 ;  /* 0x0000000c11047825 */ /* 0x006fca00078e0204 */
[----:B------:R-:W2:Y:S02]  /*10c10*/  LDG.E R3, desc[UR50][R4.64+0x8] ;  /* 0x0000083204037981 */ /* 0x000ea4000c1e1900 */
[----:B--2---:R-:W-:-:S13]  /*10c20*/  R2UR UR11, R3 ;  /* 0x00000000030b72ca */ /* 0x004fda00000e0000 */
[----:B------:R-:W-:Y:S02]  /*10c30*/  UISETP.GE.AND UP0, UPT, UR11, 0x1, UPT ;  /* 0x000000010b00788c */ /* 0x000fe4000bf06270 */
[----:B------:R-:W-:Y:S02]  /*10c40*/  UIADD3 UR6, UPT, UPT, UR11, 0x7f, URZ ;  /* 0x0000007f0b067890 */ /* 0x000fe4000fffe0ff */
[----:B------:R-:W-:Y:S02]  /*10c50*/  UISETP.NE.OR UP0, UPT, UR44, URZ, !UP0 ;  /* 0x000000ff2c00728c */ /* 0x000fe4000c705670 */
[----:B------:R-:W-:-:S04]  /*10c60*/  USHF.R.S32.HI UR14, URZ, 0x1f, UR6 ;  /* 0x0000001fff0e7899 */ /* 0x000fc80008011406 */
[----:B------:R-:W-:-:S03]  /*10c70*/  ULEA.HI UR14, UR14, UR6, URZ, 0x7 ;  /* 0x000000060e0e7291 */ /* 0x000fc6000f8f38ff */
[----:B------:R-:W-:Y:S09]  /*10c80*/  BRA.U UP0, `(.L_x_217) ;  /* 0x0000000500507547 */ /* 0x000ff2000b800000 */
[----:B------:R-:W-:Y:S01]  /*10c90*/  ULEA UR6, UR16, UR4, 0x3 ;  /* 0x0000000410067291 */ /* 0x000fe2000f8e18ff */
[----:B------:R-:W-:Y:S01]  /*10ca0*/  SHF.L.U32 R3, R0, 0x1f, RZ ;  /* 0x0000001f00037819 */ /* 0x000fe200000006ff */
[----:B------:R-:W-:Y:S02]  /*10cb0*/  UISETP.NE.AND UP0, UPT, UR37, URZ, UPT ;  /* 0x000000ff2500728c */ /* 0x000fe4000bf05270 */
[----:B------:R-:W-:Y:S02]  /*10cc0*/  USHF.R.S32.HI UR14, URZ, 0x7, UR14 ;  /* 0x00000007ff0e7899 */ /* 0x000fe4000801140e */
[----:B------:R-:W-:Y:S02]  /*10cd0*/  UISETP.NE.AND UP0, UPT, UR21, 0x4, !UP0 ;  /* 0x000000041500788c */ /* 0x000fe4000c705270 */
[----:B------:R-:W-:Y:S01]  /*10ce0*/  ULEA UR10, UR18, UR20, 0x7 ;  /* 0x00000014120a7291 */ /* 0x000fe2000f8e38ff */
[----:B------:R1:W2:Y:S06]  /*10cf0*/  SYNCS.PHASECHK.TRANS64.TRYWAIT P1, [UR6], R3 ;  /* 0x00000003ff0075a7 */ /* 0x0002ac0008021106 */
[----:B------:R-:W-:Y:S05]  /*10d00*/  BRA.U UP0, `(.L_x_218) ;  /* 0x0000000100047547 */ /* 0x000fea000b800000 */
[----:B------:R-:W-:Y:S05]  /*10d10*/  BPT.TRAP 0x1 ;  /* 0x000000040000795c */ /* 0x000fea0000300000 */
.L_x_218:
[----:B------:R-:W-:Y:S01]  /*10d20*/  ULEA UR9, UR18, UR4, 0x3 ;  /* 0x0000000412097291 */ /* 0x000fe2000f8e18ff */
[----:B------:R-:W-:-:S04]  /*10d30*/  MOV R4, UR19 ;  /* 0x0000001300047c02 */ /* 0x000fc80008000f00 */
[----:B------:R-:W-:-:S04]  /*10d40*/  SHF.L.U32 R4, R4, 0x1f, RZ ;  /* 0x0000001f04047819 */ /* 0x000fc800000006ff */
[----:B------:R-:W3:Y:S02]  /*10d50*/  SYNCS.PHASECHK.TRANS64.TRYWAIT P0, [UR9+0x160], R4 ;  /* 0x00016004ff0075a7 */ /* 0x000ee40008001109 */
[----:B---3--:R-:W-:Y:S05]  /*10d60*/  @!P0 BRA `(.L_x_219) ;  /* 0x0000001800548947 */ /* 0x008fea0003800000 */
.L_x_290:
[----:B-1----:R-:W-:Y:S01]  /*10d70*/  LOP3.LUT R3, R10, 0xffff, RZ, 0xc0, !PT ;  /* 0x0000ffff0a037812 */ /* 0x002fe200078ec0ff */
[----:B------:R-:W-:Y:S01]  /*10d80*/  UISETP.LT.AND UP1, UPT, UR14, 0x1, UPT ;  /* 0x000000010e00788c */ /* 0x000fe2000bf21270 */
[----:B--2---:R-:W-:Y:S01]  /*10d90*/  PLOP3.LUT P0, PT, P1, PT, PT, 0x80, 0x8 ;  /* 0x000000000008781c */ /* 0x004fe20000f0f070 */
[----:B------:R-:W-:Y:S01]  /*10da0*/  UPLOP3.LUT UP3, UPT, UPT, UPT, UPT, 0x40, 0x4 ;  /* 0x000000000004789c */ /* 0x000fe20003f6e870 */
[----:B------:R-:W-:Y:S01]  /*10db0*/  R2UR UR7, R3 ;  /* 0x00000000030772ca */ /* 0x000fe200000e0000 */
[----:B------:R-:W-:Y:S01]  /*10dc0*/  USEL UR8, UR14, 0x1, UP1 ;  /* 0x000000010e087887 */ /* 0x000fe20008800000 */
[----:B------:R-:W-:Y:S01]  /*10dd0*/  UMOV UR42, UR16 ;  /* 0x00000010002a7c82 */ /* 0x000fe20008000000 */
[----:B------:R-:W-:Y:S02]  /*10de0*/  UMOV UR28, 0x0 ;  /* 0x00000000001c7882 */ /* 0x000fe40000000000 */
[----:B------:R-:W-:Y:S01]  /*10df0*/  UIADD3 UR8, UPT, UPT, -UR8, UR15, UR14 ;  /* 0x0000000f08087290 */ /* 0x000fe2000fffe10e */
[----:B------:R-:W-:Y:S01]  /*10e00*/  UMOV UR29, 0x10200010 ;  /* 0x10200010001d7882 */ /* 0x000fe20000000000 */
[----:B------:R-:W-:-:S02]  /*10e10*/  UMOV UR26, 0x0 ;  /* 0x00000000001a7882 */ /* 0x000fc40000000000 */
[----:B------:R-:W-:Y:S01]  /*10e20*/  UIADD3 UR8, UPT, UPT, UR8, 0x1, URZ ;  /* 0x0000000108087890 */ /* 0x000fe2000fffe0ff */
[----:B------:R-:W-:Y:S01]  /*10e30*/  UMOV UR27, 0x10200010 ;  /* 0x10200010001b7882 */ /* 0x000fe20000000000 */
[----:B------:R-:W-:Y:S01]  /*10e40*/  UMOV UR24, 0x0 ;  /* 0x0000000000187882 */ /* 0x000fe20000000000 */
[----:B------:R-:W-:Y:S01]  /*10e50*/  UMOV UR25, 0x10200010 ;  /* 0x1020001000197882 */ /* 0x000fe20000000000 */
[----:B------:R-:W-:Y:S01]  /*10e60*/  UMOV UR22, 0x0 ;  /* 0x0000000000167882 */ /* 0x000fe20000000000 */
[----:B------:R-:W-:-:S07]  /*10e70*/  UMOV UR23, 0x10200010 ;  /* 0x1020001000177882 */ /* 0x000fce0000000000 */
.L_x_222:
[----:B-1----:R-:W-:Y:S01]  /*10e80*/  ULEA UR6, UR42, UR4, 0x3 ;  /* 0x000000042a067291 */ /* 0x002fe2000f8e18ff */
[----:B--2---:R-:W-:Y:S11]  /*10e90*/  @P0 BRA `(.L_x_220) ;  /* 0x00000000000c0947 */ /* 0x004ff60003800000 */
[----:B------:R-:W-:Y:S04]  /*10ea0*/  SHF.L.U32 R4, R0, 0x1f, RZ ;  /* 0x0000001f00047819 */ /* 0x000fe800000006ff */
[----:B------:R-:W1:Y:S02]  /*10eb0*/  SYNCS.PHASECHK.TRANS64.TRYWAIT P0, [UR6], R4 ;  /* 0x00000004ff0075a7 */ /* 0x000e640008001106 */
[----:B-1----:R-:W-:Y:S05]  /*10ec0*/  @!P0 BRA `(.L_x_221) ;  /* 0x0000001800148947 */ /* 0x002fea0003800000 */
.L_x_220:
[----:B------:R-:W-:Y:S01]  /*10ed0*/  UISETP.NE.AND UP1, UPT, UR14, 0x1, UPT ;  /* 0x000000010e00788c */ /* 0x000fe2000bf25270 */
[----:B------:R-:W-:Y:S01]  /*10ee0*/  PLOP3.LUT P0, PT, PT, PT, PT, 0x80, 0x8 ;  /* 0x000000000008781c */ /* 0x000fe20003f0f070 */
[----:B------:R-:W-:Y:S02]  /*10ef0*/  UIADD3 UR16, UPT, UPT, UR42, 0x1, URZ ;  /* 0x000000012a107890 */ /* 0x000fe4000fffe0ff */
[----:B------:R-:W-:Y:S02]  /*10f00*/  ULEA UR32, UR42, UR13, 0x9 ;  /* 0x0000000d2a207291 */ /* 0x000fe4000f8e48ff */
[----:B------:R-:W-:Y:S01]  /*10f10*/  UISETP.NE.AND UP2, UPT, UR16, 0x7, UPT ;  /* 0x000000071000788c */ /* 0x000fe2000bf45270 */
[----:B------:R-:W-:Y:S01]  /*10f20*/  PLOP3.LUT P1, PT, PT, PT, UP1, 0x80, 0x8 ;  /* 0x000000000008781c */ /* 0x000fe20003f2f018 */
[----:B------:R-:W-:Y:S02]  /*10f30*/  UIADD3 UR52, UPT, UPT, UR32, 0x2, URZ ;  /* 0x0000000220347890 */ /* 0x000fe4000fffe0ff */
[----:B------:R-:W-:Y:S02]  /*10f40*/  USEL UR31, URZ, 0x1, UP2 ;  /* 0x00000001ff1f7887 */ /* 0x000fe40009000000 */
[----:B------:R-:W-:Y:S02]  /*10f50*/  USEL UR16, UR16, URZ, UP2 ;  /* 0x000000ff10107287 */ /* 0x000fe40009000000 */
[----:B------:R-:W-:Y:S02]  /*10f60*/  UIADD3 UR46, UPT, UPT, UR32, 0x4, URZ ;  /* 0x00000004202e7890 */ /* 0x000fe4000fffe0ff */
[----:B------:R-:W-:Y:S01]  /*10f70*/  @UP1 ULEA UR30, UR16, UR4, 0x3 ;  /* 0x00000004101e1291 */ /* 0x000fe2000f8e18ff */
[----:B------:R-:W-:Y:S01]  /*10f80*/  LOP3.LUT R0, R0, UR31, RZ, 0x3c, !PT ;  /* 0x0000001f00007c12 */ /* 0x000fe2000f8e3cff */
[----:B------:R-:W-:Y:S02]  /*10f90*/  UIADD3 UR38, UPT, UPT, UR32, 0x6, URZ ;  /* 0x0000000620267890 */ /* 0x000fe4000fffe0ff */
[----:B------:R-:W-:Y:S01]  /*10fa0*/  UIADD3 UR6, UPT, UPT, UR6, 0x38, URZ ;  /* 0x0000003806067890 */ /* 0x000fe2000fffe0ff */
[----:B-1----:R-:W-:Y:S01]  /*10fb0*/  @P1 SHF.L.U32 R3, R0, 0x1f, RZ ;  /* 0x0000001f00031819 */ /* 0x002fe200000006ff */
[----:B------:R-:W-:Y:S02]  /*10fc0*/  UIADD3 UR15, UPT, UPT, UR15, 0x1, URZ ;  /* 0x000000010f0f7890 */ /* 0x000fe4000fffe0ff */
[----:B------:R-:W-:Y:S01]  /*10fd0*/  UIADD3 UR14, UPT, UPT, UR14, -0x1, URZ ;  /* 0xffffffff0e0e7890 */ /* 0x000fe2000fffe0ff */
[----:B------:R1:W2:Y:S01]  /*10fe0*/  @P1 SYNCS.PHASECHK.TRANS64.TRYWAIT P0, [UR30], R3 ;  /* 0x00000003ff0015a7 */ /* 0x0002a2000800111e */
[----:B------:R-:W-:Y:S02]  /*10ff0*/  ULEA UR30, UR42, UR12, 0xa ;  /* 0x0000000c2a1e7291 */ /* 0x000fe4000f8e50ff */
[----:B------:R-:W-:Y:S02]  /*11000*/  UISETP.NE.AND UP1, UPT, UR15, UR8, UPT ;  /* 0x000000080f00728c */ /* 0x000fe4000bf25270 */
[----:B------:R-:W-:Y:S02]  /*11010*/  UIADD3 UR48, UPT, UPT, UR30, 0x2, URZ ;  /* 0x000000021e307890 */ /* 0x000fe4000fffe0ff */
[----:B------:R-:W-:Y:S02]  /*11020*/  UIADD3 UR40, UPT, UPT, UR30, 0x4, URZ ;  /* 0x000000041e287890 */ /* 0x000fe4000fffe0ff */
[----:B------:R-:W-:Y:S01]  /*11030*/  UIADD3 UR34, UPT, UPT, UR30, 0x6, URZ ;  /* 0x000000061e227890 */ /* 0x000fe2000fffe0ff */
[----:B------:R-:W-:Y:S01]  /*11040*/  UMOV UR33, 0x40004040 ;  /* 0x4000404000217882 */ /* 0x000fe20000000000 */
[----:B------:R-:W-:Y:S01]  /*11050*/  UMOV UR31, 0x40004040 ;  /* 0x40004040001f7882 */ /* 0x000fe20000000000 */
[----:B------:R-:W-:Y:S01]  /*11060*/  UMOV UR53, 0x40004040 ;  /* 0x4000404000357882 */ /* 0x000fe20000000000 */
[----:B------:R1:W-:Y:S01]  /*11070*/  UTCQMMA.2CTA gdesc[UR30], gdesc[UR32], tmem[UR10], tmem[UR28], idesc[UR29], UP3 ;  /* 0x00ff1c201e0075ea */ /* 0x0003e20009a0030a */
[----:B------:R-:W-:Y:S01]  /*11080*/  UPLOP3.LUT UP3, UPT, UPT, UPT, UPT, 0x80, 0x8 ;  /* 0x000000000008789c */ /* 0x000fe20003f6f070 */
[----:B------:R-:W-:Y:S01]  /*11090*/  UMOV UR49, 0x40004040 ;  /* 0x4000404000317882 */ /* 0x000fe20000000000 */
[----:B------:R-:W-:Y:S01]  /*110a0*/  UMOV UR47, 0x40004040 ;  /* 0x40004040002f7882 */ /* 0x000fe20000000000 */
[----:B------:R1:W-:Y:S01]  /*110b0*/  UTCQMMA.2CTA gdesc[UR48], gdesc[UR52], tmem[UR10], tmem[UR26], idesc[UR27], UPT ;  /* 0x00ff1a34300075ea */ /* 0x0003e2000ba0030a */
[----:B------:R-:W-:Y:S01]  /*110c0*/  UMOV UR41, 0x40004040 ;  /* 0x4000404000297882 */ /* 0x000fe20000000000 */
[----:B------:R-:W-:Y:S01]  /*110d0*/  UMOV UR39, 0x40004040 ;  /* 0x4000404000277882 */ /* 0x000fe20000000000 */
[----:B------:R-:W-:Y:S01]  /*110e0*/  UMOV UR35, 0x40004040 ;  /* 0x4000404000237882 */ /* 0x000fe20000000000 */
[----:B------:R1:W-:Y:S01]  /*110f0*/  UTCQMMA.2CTA gdesc[UR40], gdesc[UR46], tmem[UR10], tmem[UR24], idesc[UR25], UPT ;  /* 0x00ff182e280075ea */ /* 0x0003e2000ba0030a */
[----:B------:R1:W-:Y:S01]  /*11100*/  UTCQMMA.2CTA gdesc[UR34], gdesc[UR38], tmem[UR10], tmem[UR22], idesc[UR23], UPT ;  /* 0x00ff1626220075ea */ /* 0x0003e2000ba0030a */
[----:B------:R1:W-:Y:S01]  /*11110*/  UTCBAR.2CTA.MULTICAST [UR6], URZ, UR7 ;  /* 0x000000ff060073e9 */ /* 0x0003e20008200807 */
[----:B------:R-:W-:Y:S01]  /*11120*/  UMOV UR42, UR16 ;  /* 0x00000010002a7c82 */ /* 0x000fe20008000000 */
[----:B------:R-:W-:Y:S05]  /*11130*/  BRA.U UP1, `(.L_x_222) ;  /* 0xfffffffd01507547 */ /* 0x000fea000b83ffff */
[----:B------:R-:W-:Y:S05]  /*11140*/  BRA.U UP0, `(.L_x_223) ;  /* 0x0000000100047547 */ /* 0x000fea000b800000 */
[----:B-1----:R-:W-:Y:S05]  /*11150*/  BPT.TRAP 0x1 ;  /* 0x000000040000795c */ /* 0x002fea0000300000 */
.L_x_223:
[----:B--2---:R-:W-:Y:S01]  /*11160*/  ELECT P0, URZ, PT ;  /* 0x0000000000ff782f */ /* 0x004fe20003800000 */
[----:B------:R-:W-:Y:S01]  /*11170*/  UIADD3 UR9, UPT, UPT, UR9, 0x140, URZ ;  /* 0x0000014009097890 */ /* 0x000fe2000fffe0ff */
[----:B------:R-:W-:-:S11]  /*11180*/  UMOV UR15, UR8 ;  /* 0x00000008000f7c82 */ /* 0x000fd60008000000 */
[----:B-1----:R-:W-:-:S04]  /*11190*/  @P0 LOP3.LUT R3, R9, 0xffff, RZ, 0xc0, !PT ;  /* 0x0000ffff09030812 */ /* 0x002fc800078ec0ff */
[----:B------:R-:W-:-:S13]  /*111a0*/  @P0 R2UR UR6, R3 ;  /* 0x00000000030602ca */ /* 0x000fda00000e0000 */
[----:B------:R1:W-:Y:S01]  /*111b0*/  UTCBAR.2CTA.MULTICAST [UR9], URZ, UR6 ;  /* 0x000000ff090073e9 */ /* 0x0003e20008200806 */
[----:B------:R-:W-:Y:S01]  /*111c0*/  NOP ;  /* 0x0000000000007918 */ /* 0x000fe20000000000 */
.L_x_217:
[----:B------:R-:W-:-:S11]  /*111d0*/  UISETP.GE.AND UP0, UPT, UR11, 0x1, UPT ;  /* 0x000000010b00788c */ /* 0x000fd6000bf06270 */
[----:B------:R-:W-:-:S04]  /*111e0*/  @UP0 UIADD3 UR7, UPT, UPT, UR18, 0x1, URZ ;  /* 0x0000000112070890 */ /* 0x000fc8000fffe0ff */
[----:B------:R-:W-:-:S04]  /*111f0*/  @UP0 UISETP.NE.AND UP1, UPT, UR7, 0x4, UPT ;  /* 0x000000040700088c */ /* 0x000fc8000bf25270 */
[----:B-1----:R-:W-:Y:S02]  /*11200*/  @UP0 USEL UR6, URZ, 0x1, UP1 ;  /* 0x00000001ff060887 */ /* 0x002fe40008800000 */
[----:B------:R-:W-:Y:S02]  /*11210*/  @UP0 USEL UR18, UR7, URZ, UP1 ;  /* 0x000000ff07120287 */ /* 0x000fe40008800000 */
[----:B------:R-:W-:Y:S02]  /*11220*/  @UP0 ULOP3.LUT UR19, UR19, UR6, URZ, 0x3c, !UPT ;  /* 0x0000000613130292 */ /* 0x000fe4000f8e3cff */
[----:B------:R-:W-:-:S09]  /*11230*/  UISETP.NE.AND UP0, UPT, UR37, 0x8, UPT ;  /* 0x000000082500788c */ /* 0x000fd2000bf05270 */
[----:B------:R-:W-:Y:S05]  /*11240*/  BRA.U UP0, `(.L_x_224) ;  /* 0x0000000100047547 */ /* 0x000fea000b800000 */
[----:B------:R-:W-:Y:S05]  /*11250*/  BPT.TRAP 0x1 ;  /* 0x000000040000795c */ /* 0x000fea0000300000 */
.L_x_224:
[----:B------:R-:W-:Y:S01]  /*11260*/  ULEA UR6, UR17, UR4, 0x3 ;  /* 0x0000000411067291 */ /* 0x000fe2000f8e18ff */
[----:B------:R-:W-:-:S08]  /*11270*/  SHF.L.U32 R4, R2, 0x1f, RZ ;  /* 0x0000001f02047819 */ /* 0x000fd000000006ff */
[----:B------:R-:W1:Y:S02]  /*11280*/  SYNCS.PHASECHK.TRANS64.TRYWAIT P0, [UR6+0x1a0], R4 ;  /* 0x0001a004ff0075a7 */ /* 0x000e640008001106 */
[----:B-1----:R-:W-:Y:S05]  /*11290*/  @!P0 BRA `(.L_x_225) ;  /* 0x0000001400388947 */ /* 0x002fea0003800000 */
.L_x_293:
[----:B------:R-:W-:-:S09]  /*112a0*/  UIMAD UR7, UR17, 0x14, UR36 ;  /* 0x00000014110778a4 */ /* 0x000fd2000f8e0224 */
[----:B------:R-:W2:Y:S04]  /*112b0*/  LDS R17, [UR7+0x8] ;  /* 0x00000807ff117984 */ /* 0x000ea80008000800 */
[----:B-1----:R-:W1:Y:S01]  /*112c0*/  LDS R3, [UR7+0xc] ;  /* 0x00000c07ff037984 */ /* 0x002e620008000800 */
[----:B------:R-:W-:Y:S01]  /*112d0*/  @!PT LDS RZ, [RZ] ;  /* 0x00000000fffff984 */ /* 0x000fe20000000800 */
[----:B------:R-:W-:Y:S01]  /*112e0*/  @!PT LDS RZ, [RZ] ;  /* 0x00000000fffff984 */ /* 0x000fe20000000800 */
[----:B------:R-:W-:Y:S01]  /*112f0*/  @!PT LDS RZ, [RZ] ;  /* 0x00000000fffff984 */ /* 0x000fe20000000800 */
[----:B------:R-:W-:Y:S01]  /*11300*/  @!PT LDS RZ, [RZ] ;  /* 0x00000000fffff984 */ /* 0x000fe20000000800 */
[----:B------:R3:W-:Y:S06]  /*11310*/  MEMBAR.ALL.CTA ;  /* 0x0000000000007992 */ /* 0x0007ec0000008000 */
[----:B---3--:R-:W3:Y:S01]  /*11320*/  FENCE.VIEW.ASYNC.S ;  /* 0x00000000000073c6 */ /* 0x008ee20000000000 */
[----:B------:R-:W-:Y:S05]  /*11330*/  BRA.U UP0, `(.L_x_226) ;  /* 0x0000000100047547 */ /* 0x000fea000b800000 */
[----:B------:R-:W-:Y:S05]  /*11340*/  BPT.TRAP 0x1 ;  /* 0x000000040000795c */ /* 0x000fea0000300000 */
.L_x_226:
[----:B------:R-:W-:Y:S01]  /*11350*/  UIADD3 UR6, UPT, UPT, UR6, 0x1e0, URZ ;  /* 0x000001e006067890 */ /* 0x000fe2000fffe0ff */
[----:B-1----:R-:W-:Y:S01]  /*11360*/  ISETP.NE.AND P0, PT, R3, RZ, PT ;  /* 0x000000ff0300720c */ /* 0x002fe20003f05270 */
[----:B------:R-:W-:Y:S02]  /*11370*/  UIADD3 UR17, UPT, UPT, UR17, 0x1, URZ ;  /* 0x0000000111117890 */ /* 0x000fe4000fffe0ff */
[----:B------:R-:W-:Y:S02]  /*11380*/  UPRMT UR6, UR5, 0x654, UR6 ;  /* 0x0000065405067896 */ /* 0x000fe40008000006 */
[----:B------:R-:W-:-:S04]  /*11390*/  UISETP.NE.AND UP0, UPT, UR17, 0x8, UPT ;  /* 0x000000081100788c */ /* 0x000fc8000bf05270 */
[----:B------:R-:W-:-:S03]  /*113a0*/  USEL UR17, UR17, URZ, UP0 ;  /* 0x000000ff11117287 */ /* 0x000fc60008000000 */
[----:B---3--:R-:W-:Y:S01]  /*113b0*/  SYNCS.ARRIVE.TRANS64.RED.A1T0 RZ, [UR6], RZ ;  /* 0x000000ffffff79a7 */ /* 0x008fe20008100406 */
[----:B------:R-:W-:-:S06]  /*113c0*/  USEL UR6, URZ, 0x1, UP0 ;  /* 0x00000001ff067887 */ /* 0x000fcc0008000000 */
[----:B------:R-:W-:Y:S01]  /*113d0*/  LOP3.LUT R2, R2, UR6, RZ, 0x3c, !PT ;  /* 0x0000000602027c12 */ /* 0x000fe2000f8e3cff */
[----:B------:R-:W-:Y:S06]  /*113e0*/  @P0 BRA `(.L_x_227) ;  /* 0xfffffff800000947 */ /* 0x000fec000383ffff */
[----:B------:R-:W1:Y:S01]  /*113f0*/  S2UR UR5, SR_CgaCtaId ;  /* 0x00000000000579c3 */ /* 0x000e620000008800 */
[----:B------:R-:W-:Y:S01]  /*11400*/  ELECT P0, URZ, PT ;  /* 0x0000000000ff782f */ /* 0x000fe20003800000 */
[----:B------:R-:W-:Y:S01]  /*11410*/  HFMA2 R0, -RZ, RZ, 0, 5.9604644775390625e-08 ;  /* 0x00000001ff007431 */ /* 0x000fe200000001ff */
[----:B------:R-:W-:-:S05]  /*11420*/  UMOV UR6, 0x40 ;  /* 0x0000004000067882 */ /* 0x000fca0000000000 */
[----:B------:R-:W-:Y:S01]  /*11430*/  UVIRTCOUNT.DEALLOC.SMPOOL 0x80 ;  /* 0x000000800000784c */ /* 0x000fe20000000000 */
[----:B------:R-:W-:Y:S02]  /*11440*/  UISETP.NE.AND UP2, UPT, UR44, URZ, UPT ;  /* 0x000000ff2c00728c */ /* 0x000fe4000bf45270 */
[----:B-1----:R-:W-:-:S09]  /*11450*/  ULEA UR5, UR5, UR6, 0x18 ;  /* 0x0000000605057291 */ /* 0x002fd2000f8ec0ff */
[----:B------:R1:W-:Y:S01]  /*11460*/  @P0 STS.U8 [UR5+0x1c], R0 ;  /* 0x00001c00ff000988 */ /* 0x0003e20008000005 */
[----:B------:R-:W-:Y:S05]  /*11470*/  BRA.U UP2, `(.L_x_228) ;  /* 0x0000000102d47547 */ /* 0x000fea000b800000 */
[----:B------:R-:W-:-:S04]  /*11480*/  UISETP.NE.AND UP0, UPT, UR37, URZ, UPT ;  /* 0x000000ff2500728c */ /* 0x000fc8000bf05270 */
[----:B------:R-:W-:-:S09]  /*11490*/  UISETP.NE.AND UP0, UPT, UR21, 0x4, !UP0 ;  /* 0x000000041500788c */ /* 0x000fd2000c705270 */
[----:B------:R-:W-:Y:S05]  /*114a0*/  BRA.U UP0, `(.L_x_229) ;  /* 0x0000000100047547 */ /* 0x000fea000b800000 */
[----:B------:R-:W-:Y:S05]  /*114b0*/  BPT.TRAP 0x1 ;  /* 0x000000040000795c */ /* 0x000fea0000300000 */
.L_x_229:
[----:B------:R-:W-:Y:S01]  /*114c0*/  ULEA UR6, UR18, UR4, 0x3 ;  /* 0x0000000412067291 */ /* 0x000fe2000f8e18ff */
[----:B------:R-:W-:Y:S01]  /*114d0*/  MOV R3, UR19 ;  /* 0x0000001300037c02 */ /* 0x000fe20008000f00 */
[----:B------:R-:W-:-:S03]  /*114e0*/  UIADD3 UR18, UPT, UPT, UR18, 0x1, URZ ;  /* 0x0000000112127890 */ /* 0x000fc6000fffe0ff */
[----:B------:R-:W-:-:S04]  /*114f0*/  SHF.L.U32 R3, R3, 0x1f, RZ ;  /* 0x0000001f03037819 */ /* 0x000fc800000006ff */
[----:B------:R-:W3:Y:S02]  /*11500*/  SYNCS.PHASECHK.TRANS64.TRYWAIT P0, [UR6+0x160], R3 ;  /* 0x00016003ff0075a7 */ /* 0x000ee40008001106 */
[----:B---3--:R-:W-:Y:S05]  /*11510*/  @!P0 BRA `(.L_x_230) ;  /* 0x0000001000b08947 */ /* 0x008fea0003800000 */
.L_x_295:
[----:B------:R-:W-:Y:S05]  /*11520*/  BRA.U UP0, `(.L_x_231) ;  /* 0x0000000100047547 */ /* 0x000fea000b800000 */
[----:B------:R-:W-:Y:S05]  /*11530*/  BPT.TRAP 0x1 ;  /* 0x000000040000795c */ /* 0x000fea0000300000 */
.L_x_231:
[----:B------:R-:W-:-:S04]  /*11540*/  UISETP.NE.AND UP1, UPT, UR18, 0x4, UPT ;  /* 0x000000041200788c */ /* 0x000fc8000bf25270 */
[----:B------:R-:W-:Y:S02]  /*11550*/  USEL UR8, URZ, 0x1, UP1 ;  /* 0x00000001ff087887 */ /* 0x000fe40008800000 */
[----:B------:R-:W-:Y:S02]  /*11560*/  USEL UR6, UR18, URZ, UP1 ;  /* 0x000000ff12067287 */ /* 0x000fe40008800000 */
[----:B------:R-:W-:Y:S02]  /*11570*/  ULOP3.LUT UR8, UR19, UR8, URZ, 0x3c, !UPT ;  /* 0x0000000813087292 */ /* 0x000fe4000f8e3cff */
[----:B------:R-:W-:Y:S02]  /*11580*/  ULEA UR7, UR6, UR4, 0x3 ;  /* 0x0000000406077291 */ /* 0x000fe4000f8e18ff */
[----:B------:R-:W-:Y:S02]  /*11590*/  UIADD3 UR6, UPT, UPT, UR6, 0x1, URZ ;  /* 0x0000000106067890 */ /* 0x000fe4000fffe0ff */
[----:B-1----:R-:W-:-:S04]  /*115a0*/  MOV R3, UR8 ;  /* 0x0000000800037c02 */ /* 0x002fc80008000f00 */
[----:B------:R-:W-:-:S04]  /*115b0*/  SHF.L.U32 R3, R3, 0x1f, RZ ;  /* 0x0000001f03037819 */ /* 0x000fc800000006ff */
[----:B------:R-:W1:Y:S02]  /*115c0*/  SYNCS.PHASECHK.TRANS64.TRYWAIT P0, [UR7+0x160], R3 ;  /* 0x00016003ff0075a7 */ /* 0x000e640008001107 */
[----:B-1----:R-:W-:Y:S05]  /*115d0*/  @!P0 BRA `(.L_x_232) ;  /* 0x0000001000988947 */ /* 0x002fea0003800000 */
.L_x_297:
[----:B------:R-:W-:Y:S05]  /*115e0*/  BRA.U UP0, `(.L_x_233) ;  /* 0x0000000100047547 */ /* 0x000fea000b800000 */
[----:B------:R-:W-:Y:S05]  /*115f0*/  BPT.TRAP 0x1 ;  /* 0x000000040000795c */ /* 0x000fea0000300000 */
.L_x_233:
        /* <DEDUP_REMOVED lines=10> */
.L_x_299:
[----:B------:R-:W-:Y:S05]  /*116a0*/  BRA.U UP0, `(.L_x_235) ;  /* 0x0000000100047547 */ /* 0x000fea000b800000 */
[----:B------:R-:W-:Y:S05]  /*116b0*/  BPT.TRAP 0x1 ;  /* 0x000000040000795c */ /* 0x000fea0000300000 */
.L_x_235:
[----:B------:R-:W-:-:S04]  /*116c0*/  UISETP.NE.AND UP0, UPT, UR6, 0x4, UPT ;  /* 0x000000040600788c */ /* 0x000fc8000bf05270 */
[----:B------:R-:W-:Y:S02]  /*116d0*/  USEL UR7, URZ, 0x1, UP0 ;  /* 0x00000001ff077887 */ /* 0x000fe40008000000 */
[----:B------:R-:W-:Y:S02]  /*116e0*/  USEL UR6, UR6, URZ, UP0 ;  /* 0x000000ff06067287 */ /* 0x000fe40008000000 */
[----:B------:R-:W-:Y:S02]  /*116f0*/  ULOP3.LUT UR7, UR8, UR7, URZ, 0x3c, !UPT ;  /* 0x0000000708077292 */ /* 0x000fe4000f8e3cff */
[----:B------:R-:W-:-:S04]  /*11700*/  ULEA UR6, UR6, UR4, 0x3 ;  /* 0x0000000406067291 */ /* 0x000fc8000f8e18ff */
[----:B------:R-:W-:Y:S02]  /*11710*/  IMAD.U32 R2, RZ, RZ, UR7 ;  /* 0x00000007ff027e24 */ /* 0x000fe4000f8e00ff */
[----:B-1----:R-:W-:-:S03]  /*11720*/  MOV R0, UR6 ;  /* 0x0000000600007c02 */ /* 0x002fc60008000f00 */
[----:B------:R-:W-:-:S04]  /*11730*/  SHF.L.U32 R3, R2, 0x1f, RZ ;  /* 0x0000001f02037819 */ /* 0x000fc800000006ff */
[----:B------:R1:W3:Y:S03]  /*11740*/  SYNCS.PHASECHK.TRANS64.TRYWAIT P0, [R0+URZ+0x160], R3 ;  /* 0x00016003000075a7 */ /* 0x0002e600080011ff */
[----:B---3--:R-:W-:Y:S05]  /*11750*/  @!P0 NANOSLEEP.SYNCS 0x989680 ;  /* 0x009896800000895d */ /* 0x008fea0003900000 */
[----:B------:R-:W3:Y:S02]  /*11760*/  @!P0 SYNCS.PHASECHK.TRANS64 P0, [R0+URZ+0x160], R3 ;  /* 0x00016003000085a7 */ /* 0x000ee400080010ff */
[----:B---3--:R-:W-:Y:S05]  /*11770*/  @P0 BRA `(.L_x_236) ;  /* 0x0000000000200947 */ /* 0x008fea0003800000 */
.L_x_237:
[----:B---3--:R3:W4:Y:S02]  /*11780*/  SYNCS.PHASECHK.TRANS64.TRYWAIT P0, [R0+URZ+0x160], R3 ;  /* 0x00016003000075a7 */ /* 0x00872400080011ff */
[----:B----4-:R-:W-:Y:S05]  /*11790*/  @!P0 NANOSLEEP.SYNCS 0x989680 ;  /* 0x009896800000895d */ /* 0x010fea0003900000 */
[----:B------:R-:W4:Y:S02]  /*117a0*/  @!P0 SYNCS.PHASECHK.TRANS64 P0, [R0+URZ+0x160], R3 ;  /* 0x00016003000085a7 */ /* 0x000f2400080010ff */
[----:B----4-:R-:W-:Y:S05]  /*117b0*/  @!P0 BRA `(.L_x_237) ;  /* 0xfffffffc00f08947 */ /* 0x010fea000383ffff */
[----:B------:R-:W-:Y:S05]  /*117c0*/  BRA `(.L_x_236) ;  /* 0x00000000000c7947 */ /* 0x000fea0003800000 */
.L_x_228:
[----:B------:R-:W-:-:S04]  /*117d0*/  UIADD3 UR6, UPT, UPT, UR4, 0x190, URZ ;  /* 0x0000019004067890 */ /* 0x000fc8000fffe0ff */
[----:B------:R-:W-:-:S09]  /*117e0*/  UPRMT UR6, UR43, 0x654, UR6 ;  /* 0x000006542b067896 */ /* 0x000fd20008000006 */
[----:B------:R-:W-:Y:S03]  /*117f0*/  SYNCS.ARRIVE.TRANS64.RED.A1T0 RZ, [UR6], RZ ;  /* 0x000000ffffff79a7 */ /* 0x000fe60008100406 */
.L_x_236:
[----:B-1-3--:R-:W-:Y:S01]  /*11800*/  SHF.L.U32 R3, RZ, 0x1f, RZ ;  /* 0x0000001fff037819 */ /* 0x00afe200000006ff */
[----:B------:R-:W-:Y:S01]  /*11810*/  UIADD3 UR6, UPT, UPT, UR4, 0x190, URZ ;  /* 0x0000019004067890 */ /* 0x000fe2000fffe0ff */
[----:B------:R-:W-:Y:S02]  /*11820*/  PLOP3.LUT P0, PT, PT, PT, UP2, 0x80, 0x8 ;  /* 0x000000000008781c */ /* 0x000fe40003f0f028 */
[----:B------:R-:W1:Y:S02]  /*11830*/  SYNCS.PHASECHK.TRANS64.TRYWAIT P1, [UR4+0x190], R3 ;  /* 0x00019003ff0075a7 */ /* 0x000e640008021104 */
[----:B-1----:R-:W-:Y:S09]  /*11840*/  @!P1 BRA `(.L_x_238) ;  /* 0x00000010002c9947 */ /* 0x002ff20003800000 */
.L_x_301:
[----:B------:R-:W-:Y:S01]  /*11850*/  @!UP2 UPRMT UR6, UR43, 0x654, UR6 ;  /* 0x000006542b06a896 */ /* 0x000fe20008000006 */
[----:B------:R-:W-:Y:S01]  /*11860*/  UMOV UR8, 0xffff ;  /* 0x0000ffff00087882 */ /* 0x000fe20000000000 */
[----:B------:R-:W-:-:S07]  /*11870*/  UMOV UR4, 0x1 ;  /* 0x0000000100047882 */ /* 0x000fce0000000000 */
[----:B------:R-:W-:Y:S01]  /*11880*/  @!P0 SYNCS.ARRIVE.TRANS64.RED.A1T0 RZ, [UR6], RZ ;  /* 0x000000ffffff89a7 */ /* 0x000fe20008100406 */
[----:B------:R-:W-:Y:S01]  /*11890*/  NOP ;  /* 0x0000000000007918 */ /* 0x000fe20000000000 */
[----:B-1----:R-:W1:Y:S01]  /*118a0*/  LDS R0, [UR5+0x14] ;  /* 0x00001405ff007984 */ /* 0x002e620008000800 */
[----:B------:R-:W-:-:S04]  /*118b0*/  ULOP3.LUT UR6, UR20, 0xffff, URZ, 0xc0, !UPT ;  /* 0x0000ffff14067892 */ /* 0x000fc8000f8ec0ff */
[----:B------:R-:W-:-:S04]  /*118c0*/  USHF.R.U32.HI UR6, URZ, 0x5, UR6 ;  /* 0x00000005ff067899 */ /* 0x000fc80008011606 */
[----:B------:R-:W-:Y:S02]  /*118d0*/  USHF.L.U32 UR8, UR8, UR6, URZ ;  /* 0x0000000608087299 */ /* 0x000fe400080006ff */
[----:B------:R-:W-:-:S04]  /*118e0*/  USHF.L.U32 UR4, UR4, UR6, URZ ;  /* 0x0000000604047299 */ /* 0x000fc800080006ff */
[----:B-1----:R-:W-:-:S04]  /*118f0*/  LOP3.LUT R0, R0, UR8, RZ, 0xc0, !PT ;  /* 0x0000000800007c12 */ /* 0x002fc8000f8ec0ff */
[----:B------:R-:W-:-:S13]  /*11900*/  ISETP.NE.AND P0, PT, R0, UR8, PT ;  /* 0x0000000800007c0c */ /* 0x000fda000bf05270 */
[----:B------:R-:W-:Y:S05]  /*11910*/  @P0 BRA `(.L_x_239) ;  /* 0x0000000000580947 */ /* 0x000fea0003800000 */
[----:B------:R-:W1:Y:S02]  /*11920*/  LDS R0, [UR5+0x18] ;  /* 0x00001805ff007984 */ /* 0x000e640008000800 */
[----:B-1----:R-:W-:-:S04]  /*11930*/  LOP3.LUT R0, R0, UR4, RZ, 0xc0, !PT ;  /* 0x0000000400007c12 */ /* 0x002fc8000f8ec0ff */
[----:B------:R-:W-:-:S13]  /*11940*/  ISETP.NE.AND P0, PT, R0, UR4, PT ;  /* 0x0000000400007c0c */ /* 0x000fda000bf05270 */
[----:B------:R-:W-:Y:S05]  /*11950*/  @P0 BRA `(.L_x_240) ;  /* 0x00000000003c0947 */ /* 0x000fea0003800000 */
[----:B------:R-:W1:Y:S01]  /*11960*/  S2R R2, SR_LANEID ;  /* 0x0000000000027919 */ /* 0x000e620000000000 */
[----:B------:R-:W-:Y:S01]  /*11970*/  ULOP3.LUT UR8, URZ, UR8, URZ, 0x33, !UPT ;  /* 0x00000008ff087292 */ /* 0x000fe2000f8e33ff */
[----:B------:R-:W-:Y:S01]  /*11980*/  LOP3.LUT R4, RZ, UR4, RZ, 0x33, !PT ;  /* 0x00000004ff047c12 */ /* 0x000fe2000f8e33ff */
[----:B------:R-:W-:Y:S02]  /*11990*/  VOTEU.ANY UR7, UPT, PT ;  /* 0x0000000000077886 */ /* 0x000fe400038e0100 */
[----:B------:R-:W-:Y:S01]  /*119a0*/  UFLO.U32 UR7, UR7 ;  /* 0x00000007000772bd */ /* 0x000fe200080e0000 */
[----:B------:R-:W3:Y:S01]  /*119b0*/  REDUX UR4, R4 ;  /* 0x00000000040473c4 */ /* 0x000ee20000000000 */
[----:B------:R-:W-:-:S06]  /*119c0*/  IMAD.U32 R0, RZ, RZ, UR8 ;  /* 0x00000008ff007e24 */ /* 0x000fcc000f8e00ff */
[----:B------:R4:W-:Y:S01]  /*119d0*/  UTCATOMSWS.AND URZ, UR8 ;  /* 0x0000000800ff79e3 */ /* 0x0009e20008000000 */
[----:B------:R-:W5:Y:S01]  /*119e0*/  REDUX UR6, R0 ;  /* 0x00000000000673c4 */ /* 0x000f620000000000 */
[----:B-1----:R-:W-:Y:S01]  /*119f0*/  ISETP.EQ.U32.AND P0, PT, R2, UR7, PT ;  /* 0x0000000702007c0c */ /* 0x002fe2000bf02070 */
[----:B---3--:R-:W-:Y:S01]  /*11a00*/  IMAD.U32 R2, RZ, RZ, UR4 ;  /* 0x00000004ff027e24 */ /* 0x008fe2000f8e00ff */
[----:B-----5:R-:W-:-:S11]  /*11a10*/  MOV R3, UR6 ;  /* 0x0000000600037c02 */ /* 0x020fd60008000f00 */
[----:B------:R4:W-:Y:S04]  /*11a20*/  @P0 ATOMS.AND RZ, [UR5+0x14], R3 ;  /* 0x00001403ffff098c */ /* 0x0009e8000a800005 */
[----:B------:R4:W-:Y:S01]  /*11a30*/  @P0 ATOMS.AND RZ, [UR5+0x18], R2 ;  /* 0x00001802ffff098c */ /* 0x0009e2000a800005 */
[----:B------:R-:W-:Y:S05]  /*11a40*/  BRA `(.L_x_241) ;  /* 0x0000000000147947 */ /* 0x000fea0003800000 */
.L_x_240:
[----:B------:R-:W-:Y:S02]  /*11a50*/  MOV R2, 0x11a70 ;  /* 0x00011a7000027802 */ /* 0x000fe40000000f00 */
[----:B--2---:R-:W-:Y:S05]  /*11a60*/  CALL.REL.NOINC `($__internal_0_$__cuda_sm10x_tcgen05_guardrail_trap_col_being_dealloced_not_returned_by_alloc) ;  /* 0x0000000c00bc7944 */ /* 0x004fea0003c00000 */
[----:B------:R-:W-:Y:S05]  /*11a70*/  BRA `(.L_x_241) ;  /* 0x0000000000087947 */ /* 0x000fea0003800000 */
.L_x_239:
[----:B------:R-:W-:Y:S02]  /*11a80*/  MOV R2, 0x11aa0 ;  /* 0x00011aa000027802 */ /* 0x000fe40000000f00 */
[----:B--2---:R-:W-:Y:S05]  /*11a90*/  CALL.REL.NOINC `($__internal_2_$__cuda_sm10x_tcgen05_guardrail_trap_unallocated_columns_being_dealloced) ;  /* 0x0000000c00c87944 */ /* 0x004fea0003c00000 */
.L_x_241:
[----:B------:R-:W-:Y:S01]  /*11aa0*/  NOP ;  /* 0x0000000000007918 */ /* 0x000fe20000000000 */
[----:B----4-:R-:W-:Y:S05]  /*11ab0*/  EXIT ;  /* 0x000000000000794d */ /* 0x010fea0003800000 */
.L_x_34:
[----:B------:R-:W-:-:S07]  /*11ac0*/  MOV R0, UR9 ;  /* 0x0000000900007c02 */ /* 0x000fce0008000f00 */
.L_x_242:
[----:B--2---:R2:W3:Y:S02]  /*11ad0*/  SYNCS.PHASECHK.TRANS64.TRYWAIT P0, [R0+URZ+0x38], R3 ;  /* 0x00003803000075a7 */ /* 0x0044e400080011ff */
[----:B---3--:R-:W-:Y:S05]  /*11ae0*/  @!P0 NANOSLEEP.SYNCS 0x989680 ;  /* 0x009896800000895d */ /* 0x008fea0003900000 */
[----:B------:R-:W3:Y:S02]  /*11af0*/  @!P0 SYNCS.PHASECHK.TRANS64 P0, [R0+URZ+0x38], R3 ;  /* 0x00003803000085a7 */ /* 0x000ee400080010ff */
[----:B---3--:R-:W-:Y:S05]  /*11b00*/  @!P0 BRA `(.L_x_242) ;  /* 0xfffffffc00f08947 */ /* 0x008fea000383ffff */
[----:B------:R-:W-:Y:S05]  /*11b10*/  BRA `(.L_x_33) ;  /* 0xffffff2800207947 */ /* 0x000fea000383ffff */
.L_x_41:
[----:B--2---:R-:W-:-:S07]  /*11b20*/  MOV R0, UR9 ;  /* 0x0000000900007c02 */ /* 0x004fce0008000f00 */
.L_x_243:
[----:B--2---:R2:W3:Y:S02]  /*11b30*/  SYNCS.PHASECHK.TRANS64.TRYWAIT P0, [R0+URZ+0x38], R3 ;  /* 0x00003803000075a7 */ /* 0x0044e400080011ff */
[----:B---3--:R-:W-:Y:S05]  /*11b40*/  @!P0 NANOSLEEP.SYNCS 0x989680 ;  /* 0x009896800000895d */ /* 0x008fea0003900000 */
[----:B------:R-:W3:Y:S02]  /*11b50*/  @!P0 SYNCS.PHASECHK.TRANS64 P0, [R0+URZ+0x38], R3 ;  /* 0x00003803000085a7 */ /* 0x000ee400080010ff */
[----:B---3--:R-:W-:Y:S05]  /*11b60*/  @!P0 BRA `(.L_x_243) ;  /* 0xfffffffc00f08947 */ /* 0x008fea000383ffff */
[----:B------:R-:W-:Y:S05]  /*11b70*/  BRA `(.L_x_40) ;  /* 0xffffff2800c07947 */ /* 0x000fea000383ffff */
.L_x_47:
[----:B--2---:R-:W-:-:S07]  /*11b80*/  MOV R0, UR4 ;  /* 0x0000000400007c02 */ /* 0x004fce0008000f00 */
.L_x_244:
[----:B-1----:R1:W2:Y:S02]  /*11b90*/  SYNCS.PHASECHK.TRANS64.TRYWAIT P0, [R0+URZ+0x1a0], R3 ;  /* 0x0001a003000075a7 */ /* 0x0022a400080011ff */
[----:B--2---:R-:W-:Y:S05]  /*11ba0*/  @!P0 NANOSLEEP.SYNCS 0x989680 ;  /* 0x009896800000895d */ /* 0x004fea0003900000 */
[----:B------:R-:W2:Y:S02]  /*11bb0*/  @!P0 SYNCS.PHASECHK.TRANS64 P0, [R0+URZ+0x1a0], R3 ;  /* 0x0001a003000085a7 */ /* 0x000ea400080010ff */
[----:B--2---:R-:W-:Y:S05]  /*11bc0*/  @!P0 BRA `(.L_x_244) ;  /* 0xfffffffc00f08947 */ /* 0x004fea000383ffff */
[----:B------:R-:W-:Y:S05]  /*11bd0*/  BRA `(.L_x_245) ;  /* 0xffffff2c004c7947 */ /* 0x000fea000383ffff */
.L_x_50:
[----:B------:R-:W-:-:S07]  /*11be0*/  MOV R0, UR4 ;  /* 0x0000000400007c02 */ /* 0x000fce0008000f00 */
.L_x_246:
[----:B-1----:R1:W2:Y:S02]  /*11bf0*/  SYNCS.PHASECHK.TRANS64.TRYWAIT P0, [R0+URZ], R3 ;  /* 0x00000003000075a7 */ /* 0x0022a400080011ff */
[----:B--2---:R-:W-:Y:S05]  /*11c00*/  @!P0 NANOSLEEP.SYNCS 0x989680 ;  /* 0x009896800000895d */ /* 0x004fea0003900000 */
[----:B------:R-:W2:Y:S02]  /*11c10*/  @!P0 SYNCS.PHASECHK.TRANS64 P0, [R0+URZ], R3 ;  /* 0x00000003000085a7 */ /* 0x000ea400080010ff */
[----:B--2---:R-:W-:Y:S05]  /*11c20*/  @!P0 BRA `(.L_x_246) ;  /* 0xfffffffc00f08947 */ /* 0x004fea000383ffff */
[----:B------:R-:W-:Y:S05]  /*11c30*/  BRA `(.L_x_247) ;  /* 0xffffff2c00b47947 */ /* 0x000fea000383ffff */
.L_x_51:
[----:B------:R-:W-:-:S07]  /*11c40*/  MOV R0, UR4 ;  /* 0x0000000400007c02 */ /* 0x000fce0008000f00 */
.L_x_248:
[----:B-1----:R1:W2:Y:S02]  /*11c50*/  SYNCS.PHASECHK.TRANS64.TRYWAIT P0, [R0+URZ], R3 ;  /* 0x00000003000075a7 */ /* 0x0022a400080011ff */
[----:B--2---:R-:W-:Y:S05]  /*11c60*/  @!P0 NANOSLEEP.SYNCS 0x989680 ;  /* 0x009896800000895d */ /* 0x004fea0003900000 */
[----:B------:R-:W2:Y:S02]  /*11c70*/  @!P0 SYNCS.PHASECHK.TRANS64 P0, [R0+URZ], R3 ;  /* 0x00000003000085a7 */ /* 0x000ea400080010ff */
[----:B--2---:R-:W-:Y:S05]  /*11c80*/  @!P0 BRA `(.L_x_248) ;  /* 0xfffffffc00f08947 */ /* 0x004fea000383ffff */
[----:B------:R-:W-:Y:S05]  /*11c90*/  BRA `(.L_x_249) ;  /* 0xffffff2c00c07947 */ /* 0x000fea000383ffff */
.L_x_52:
[----:B------:R-:W-:-:S07]  /*11ca0*/  MOV R0, UR4 ;  /* 0x0000000400007c02 */ /* 0x000fce0008000f00 */
.L_x_250:
[----:B-1----:R1:W2:Y:S02]  /*11cb0*/  SYNCS.PHASECHK.TRANS64.TRYWAIT P0, [R0+URZ], R3 ;  /* 0x00000003000075a7 */ /* 0x0022a400080011ff */
[----:B--2---:R-:W-:Y:S05]  /*11cc0*/  @!P0 NANOSLEEP.SYNCS 0x989680 ;  /* 0x009896800000895d */ /* 0x004fea0003900000 */
[----:B------:R-:W2:Y:S02]  /*11cd0*/  @!P0 SYNCS.PHASECHK.TRANS64 P0, [R0+URZ], R3 ;  /* 0x00000003000085a7 */ /* 0x000ea400080010ff */
[----:B--2---:R-:W-:Y:S05]  /*11ce0*/  @!P0 BRA `(.L_x_250) ;  /* 0xfffffffc00f08947 */ /* 0x004fea000383ffff */
[----:B------:R-:W-:Y:S05]  /*11cf0*/  BRA `(.L_x_251) ;  /* 0xffffff2c00cc7947 */ /* 0x000fea000383ffff */
.L_x_53:
[----:B------:R-:W-:-:S07]  /*11d00*/  MOV R0, UR4 ;  /* 0x0000000400007c02 */ /* 0x000fce0008000f00 */
.L_x_252:
[----:B-1----:R1:W2:Y:S02]  /*11d10*/  SYNCS.PHASECHK.TRANS64.TRYWAIT P0, [R0+URZ], R3 ;  /* 0x00000003000075a7 */ /* 0x0022a400080011ff */
[----:B--2---:R-:W-:Y:S05]  /*11d20*/  @!P0 NANOSLEEP.SYNCS 0x989680 ;  /* 0x009896800000895d */ /* 0x004fea0003900000 */
[----:B------:R-:W2:Y:S02]  /*11d30*/  @!P0 SYNCS.PHASECHK.TRANS64 P0, [R0+URZ], R3 ;  /* 0x00000003000085a7 */ /* 0x000ea400080010ff */
[----:B--2---:R-:W-:Y:S05]  /*11d40*/  @!P0 BRA `(.L_x_252) ;  /* 0xfffffffc00f08947 */ /* 0x004fea000383ffff */
[----:B------:R-:W-:Y:S05]  /*11d50*/  BRA `(.L_x_253) ;  /* 0xffffff2c00d87947 */ /* 0x000fea000383ffff */
.L_x_54:
[----:B------:R-:W-:-:S07]  /*11d60*/  MOV R0, UR4 ;  /* 0x0000000400007c02 */ /* 0x000fce0008000f00 */
.L_x_254:
[----:B-1----:R1:W2:Y:S02]  /*11d70*/  SYNCS.PHASECHK.TRANS64.TRYWAIT P0, [R0+URZ], R3 ;  /* 0x00000003000075a7 */ /* 0x0022a400080011ff */
[----:B--2---:R-:W-:Y:S05]  /*11d80*/  @!P0 NANOSLEEP.SYNCS 0x989680 ;  /* 0x009896800000895d */ /* 0x004fea0003900000 */
[----:B------:R-:W2:Y:S02]  /*11d90*/  @!P0 SYNCS.PHASECHK.TRANS64 P0, [R0+URZ], R3 ;  /* 0x00000003000085a7 */ /* 0x000ea400080010ff */
[----:B--2---:R-:W-:Y:S05]  /*11da0*/  @!P0 BRA `(.L_x_254) ;  /* 0xfffffffc00f08947 */ /* 0x004fea000383ffff */
[----:B------:R-:W-:Y:S05]  /*11db0*/  BRA `(.L_x_255) ;  /* 0xffffff2c00e47947 */ /* 0x000fea000383ffff */
.L_x_55:
[----:B------:R-:W-:-:S07]  /*11dc0*/  MOV R0, UR4 ;  /* 0x0000000400007c02 */ /* 0x000fce0008000f00 */
.L_x_256:
[----:B-1----:R1:W2:Y:S02]  /*11dd0*/  SYNCS.PHASECHK.TRANS64.TRYWAIT P0, [R0+URZ], R3 ;  /* 0x00000003000075a7 */ /* 0x0022a400080011ff */
[----:B--2---:R-:W-:Y:S05]  /*11de0*/  @!P0 NANOSLEEP.SYNCS 0x989680 ;  /* 0x009896800000895d */ /* 0x004fea0003900000 */
[----:B------:R-:W2:Y:S02]  /*11df0*/  @!P0 SYNCS.PHASECHK.TRANS64 P0, [R0+URZ], R3 ;  /* 0x00000003000085a7 */ /* 0x000ea400080010ff */
[----:B--2---:R-:W-:Y:S05]  /*11e00*/  @!P0 BRA `(.L_x_256) ;  /* 0xfffffffc00f08947 */ /* 0x004fea000383ffff */
[----:B------:R-:W-:Y:S05]  /*11e10*/  BRA `(.L_x_257) ;  /* 0xffffff2c00f07947 */ /* 0x000fea000383ffff */
.L_x_70:
[----:B------:R-:W-:-:S07]  /*11e20*/  MOV R17, UR4 ;  /* 0x0000000400117c02 */ /* 0x000fce0008000f00 */
.L_x_258:
[----:B--2---:R2:W3:Y:S02]  /*11e30*/  SYNCS.PHASECHK.TRANS64.TRYWAIT P0, [R17+URZ+0x100], R16 ;  /* 0x00010010110075a7 */ /* 0x0044e400080011ff */
[----:B---3--:R-:W-:Y:S05]  /*11e40*/  @!P0 NANOSLEEP.SYNCS 0x989680 ;  /* 0x009896800000895d */ /* 0x008fea0003900000 */
[----:B------:R-:W3:Y:S02]  /*11e50*/  @!P0 SYNCS.PHASECHK.TRANS64 P0, [R17+URZ+0x100], R16 ;  /* 0x00010010110085a7 */ /* 0x000ee400080010ff */
[----:B---3--:R-:W-:Y:S05]  /*11e60*/  @!P0 BRA `(.L_x_258) ;  /* 0xfffffffc00f08947 */ /* 0x008fea000383ffff */
[----:B------:R-:W-:Y:S05]  /*11e70*/  BRA `(.L_x_259) ;  /* 0xffffff4800e47947 */ /* 0x000fea000383ffff */
.L_x_86:
[----:B------:R-:W-:-:S07]  /*11e80*/  MOV R11, UR4 ;  /* 0x00000004000b7c02 */ /* 0x000fce0008000f00 */
.L_x_260:
[----:B--2---:R2:W3:Y:S02]  /*11e90*/  SYNCS.PHASECHK.TRANS64.TRYWAIT P0, [R11+URZ+0x100], R2 ;  /* 0x000100020b0075a7 */ /* 0x0044e400080011ff */
[----:B---3--:R-:W-:Y:S05]  /*11ea0*/  @!P0 NANOSLEEP.SYNCS 0x989680 ;  /* 0x009896800000895d */ /* 0x008fea0003900000 */
[----:B------:R-:W3:Y:S02]  /*11eb0*/  @!P0 SYNCS.PHASECHK.TRANS64 P0, [R11+URZ+0x100], R2 ;  /* 0x000100020b0085a7 */ /* 0x000ee400080010ff */
[----:B---3--:R-:W-:Y:S05]  /*11ec0*/  @!P0 BRA `(.L_x_260) ;  /* 0xfffffffc00f08947 */ /* 0x008fea000383ffff */
[----:B------:R-:W-:Y:S05]  /*11ed0*/  BRA `(.L_x_261) ;  /* 0xffffff6400d47947 */ /* 0x000fea000383ffff */
.L_x_95:
[----:B--2---:R2:W4:Y:S02]  /*11ee0*/  SYNCS.PHASECHK.TRANS64.TRYWAIT P0, [R15+URZ+0xb8], R6 ;  /* 0x0000b8060f0075a7 */ /* 0x00452400080011ff */
[----:B----4-:R-:W-:Y:S05]  /*11ef0*/  @!P0 NANOSLEEP.SYNCS 0x989680 ;  /* 0x009896800000895d */ /* 0x010fea0003900000 */
[----:B------:R-:W4:Y:S02]  /*11f00*/  @!P0 SYNCS.PHASECHK.TRANS64 P0, [R15+URZ+0xb8], R6 ;  /* 0x0000b8060f0085a7 */ /* 0x000f2400080010ff */
[----:B----4-:R-:W-:Y:S05]  /*11f10*/  @!P0 BRA `(.L_x_95) ;  /* 0xfffffffc00f08947 */ /* 0x010fea000383ffff */
[----:B------:R-:W-:Y:S05]  /*11f20*/  BRA `(.L_x_92) ;  /* 0xffffff6c00e87947 */ /* 0x000fea000383ffff */
.L_x_99:
[----:B------:R-:W-:Y:S07]  /*11f30*/  MOV R0, UR24 ;  /* 0x0000001800007c02 */ /* 0x000fee0008000f00 */
.L_x_262:
[----:B------:R1:W1:Y:S02]  /*11f40*/  SYNCS.PHASECHK.TRANS64.TRYWAIT P0, [R0+URZ+0x90], R5 ;  /* 0x00009005000075a7 */ /* 0x00026400080011ff */
[----:B-1----:R-:W-:Y:S05]  /*11f50*/  @!P0 NANOSLEEP.SYNCS 0x989680 ;  /* 0x009896800000895d */ /* 0x002fea0003900000 */
[----:B------:R-:W1:Y:S02]  /*11f60*/  @!P0 SYNCS.PHASECHK.TRANS64 P0, [R0+URZ+0x90], R5 ;  /* 0x00009005000085a7 */ /* 0x000e6400080010ff */
[----:B-1----:R-:W-:Y:S05]  /*11f70*/  @!P0 BRA `(.L_x_262) ;  /* 0xfffffffc00f08947 */ /* 0x002fea000383ffff */
[----:B------:R-:W-:Y:S05]  /*11f80*/  BRA `(.L_x_263) ;  /* 0xffffff70006c7947 */ /* 0x000fea000383ffff */
.L_x_105:
[----:B------:R-:W-:Y:S07]  /*11f90*/  MOV R0, UR24 ;  /* 0x0000001800007c02 */ /* 0x000fee0008000f00 */
.L_x_264:
[----:B-1----:R1:W4:Y:S02]  /*11fa0*/  SYNCS.PHASECHK.TRANS64.TRYWAIT P0, [R0+URZ+0x98], R5 ;  /* 0x00009805000075a7 */ /* 0x00232400080011ff */
[----:B----4-:R-:W-:Y:S05]  /*11fb0*/  @!P0 NANOSLEEP.SYNCS 0x989680 ;  /* 0x009896800000895d */ /* 0x010fea0003900000 */
[----:B------:R-:W4:Y:S02]  /*11fc0*/  @!P0 SYNCS.PHASECHK.TRANS64 P0, [R0+URZ+0x98], R5 ;  /* 0x00009805000085a7 */ /* 0x000f2400080010ff */
[----:B----4-:R-:W-:Y:S05]  /*11fd0*/  @!P0 BRA `(.L_x_264) ;  /* 0xfffffffc00f08947 */ /* 0x010fea000383ffff */
[----:B------:R-:W-:Y:S05]  /*11fe0*/  BRA `(.L_x_265) ;  /* 0xffffff7000c47947 */ /* 0x000fea000383ffff */
.L_x_111:
[----:B-1--4-:R-:W-:Y:S07]  /*11ff0*/  MOV R0, UR24 ;  /* 0x0000001800007c02 */ /* 0x012fee0008000f00 */
.L_x_266:
[----:B-1----:R1:W4:Y:S02]  /*12000*/  SYNCS.PHASECHK.TRANS64.TRYWAIT P0, [R0+URZ+0xa0], R5 ;  /* 0x0000a005000075a7 */ /* 0x00232400080011ff */
[----:B----4-:R-:W-:Y:S05]  /*12010*/  @!P0 NANOSLEEP.SYNCS 0x989680 ;  /* 0x009896800000895d */ /* 0x010fea0003900000 */
[----:B------:R-:W4:Y:S02]  /*12020*/  @!P0 SYNCS.PHASECHK.TRANS64 P0, [R0+URZ+0xa0], R5 ;  /* 0x0000a005000085a7 */ /* 0x000f2400080010ff */
[----:B----4-:R-:W-:Y:S05]  /*12030*/  @!P0 BRA `(.L_x_266) ;  /* 0xfffffffc00f08947 */ /* 0x010fea000383ffff */
[----:B------:R-:W-:Y:S05]  /*12040*/  BRA `(.L_x_267) ;  /* 0xffffff74001c7947 */ /* 0x000fea000383ffff */
.L_x_117:
[----:B-1--4-:R-:W-:Y:S07]  /*12050*/  MOV R0, UR24 ;  /* 0x0000001800007c02 */ /* 0x012fee0008000f00 */
.L_x_268:
[----:B-1----:R1:W4:Y:S02]  /*12060*/  SYNCS.PHASECHK.TRANS64.TRYWAIT P0, [R0+URZ+0xa8], R5 ;  /* 0x0000a805000075a7 */ /* 0x00232400080011ff */
[----:B----4-:R-:W-:Y:S05]  /*12070*/  @!P0 NANOSLEEP.SYNCS 0x989680 ;  /* 0x009896800000895d */ /* 0x010fea0003900000 */
[----:B------:R-:W4:Y:S02]  /*12080*/  @!P0 SYNCS.PHASECHK.TRANS64 P0, [R0+URZ+0xa8], R5 ;  /* 0x0000a805000085a7 */ /* 0x000f2400080010ff */
[----:B----4-:R-:W-:Y:S05]  /*12090*/  @!P0 BRA `(.L_x_268) ;  /* 0xfffffffc00f08947 */ /* 0x010fea000383ffff */
[----:B------:R-:W-:Y:S05]  /*120a0*/  BRA `(.L_x_269) ;  /* 0xffffff7400747947 */ /* 0x000fea000383ffff */
.L_x_123:
[----:B----4-:R-:W-:Y:S07]  /*120b0*/  MOV R0, UR8 ;  /* 0x0000000800007c02 */ /* 0x010fee0008000f00 */
.L_x_270:
[----:B-1----:R1:W4:Y:S02]  /*120c0*/  SYNCS.PHASECHK.TRANS64.TRYWAIT P0, [R0+URZ+0x1a0], R5 ;  /* 0x0001a005000075a7 */ /* 0x00232400080011ff */
[----:B----4-:R-:W-:Y:S05]  /*120d0*/  @!P0 NANOSLEEP.SYNCS 0x989680 ;  /* 0x009896800000895d */ /* 0x010fea0003900000 */
[----:B------:R-:W4:Y:S02]  /*120e0*/  @!P0 SYNCS.PHASECHK.TRANS64 P0, [R0+URZ+0x1a0], R5 ;  /* 0x0001a005000085a7 */ /* 0x000f2400080010ff */
[----:B----4-:R-:W-:Y:S05]  /*120f0*/  @!P0 BRA `(.L_x_270) ;  /* 0xfffffffc00f08947 */ /* 0x010fea000383ffff */
[----:B------:R-:W-:Y:S05]  /*12100*/  BRA `(.L_x_271) ;  /* 0xffffff7400dc7947 */ /* 0x000fea000383ffff */
.L_x_127:
[----:B------:R-:W-:-:S07]  /*12110*/  MOV R0, UR24 ;  /* 0x0000001800007c02 */ /* 0x000fce0008000f00 */
.L_x_272:
[----:B-1----:R1:W2:Y:S02]  /*12120*/  SYNCS.PHASECHK.TRANS64.TRYWAIT P0, [R0+URZ+0x90], R3 ;  /* 0x00009003000075a7 */ /* 0x0022a400080011ff */
[----:B--2---:R-:W-:Y:S05]  /*12130*/  @!P0 NANOSLEEP.SYNCS 0x989680 ;  /* 0x009896800000895d */ /* 0x004fea0003900000 */
[----:B------:R-:W2:Y:S02]  /*12140*/  @!P0 SYNCS.PHASECHK.TRANS64 P0, [R0+URZ+0x90], R3 ;  /* 0x00009003000085a7 */ /* 0x000ea400080010ff */
[----:B--2---:R-:W-:Y:S05]  /*12150*/  @!P0 BRA `(.L_x_272) ;  /* 0xfffffffc00f08947 */ /* 0x004fea000383ffff */
[----:B------:R-:W-:Y:S05]  /*12160*/  BRA `(.L_x_273) ;  /* 0xffffff7800487947 */ /* 0x000fea000383ffff */
.L_x_129:
[----:B-1----:R-:W-:-:S07]  /*12170*/  MOV R0, UR24 ;  /* 0x0000001800007c02 */ /* 0x002fce0008000f00 */
.L_x_274:
[----:B-1----:R1:W2:Y:S02]  /*12180*/  SYNCS.PHASECHK.TRANS64.TRYWAIT P0, [R0+URZ+0x98], R3 ;  /* 0x00009803000075a7 */ /* 0x0022a400080011ff */
[----:B--2---:R-:W-:Y:S05]  /*12190*/  @!P0 NANOSLEEP.SYNCS 0x989680 ;  /* 0x009896800000895d */ /* 0x004fea0003900000 */
[----:B------:R-:W2:Y:S02]  /*121a0*/  @!P0 SYNCS.PHASECHK.TRANS64 P0, [R0+URZ+0x98], R3 ;  /* 0x00009803000085a7 */ /* 0x000ea400080010ff */
[----:B--2---:R-:W-:Y:S05]  /*121b0*/  @!P0 BRA `(.L_x_274) ;  /* 0xfffffffc00f08947 */ /* 0x004fea000383ffff */
[----:B------:R-:W-:Y:S05]  /*121c0*/  BRA `(.L_x_275) ;  /* 0xffffff7800407947 */ /* 0x000fea000383ffff */
.L_x_131:
[----:B-1----:R-:W-:-:S07]  /*121d0*/  MOV R0, UR24 ;  /* 0x0000001800007c02 */ /* 0x002fce0008000f00 */
.L_x_276:
[----:B-1----:R1:W2:Y:S02]  /*121e0*/  SYNCS.PHASECHK.TRANS64.TRYWAIT P0, [R0+URZ+0xa0], R3 ;  /* 0x0000a003000075a7 */ /* 0x0022a400080011ff */
[----:B--2---:R-:W-:Y:S05]  /*121f0*/  @!P0 NANOSLEEP.SYNCS 0x989680 ;  /* 0x009896800000895d */ /* 0x004fea0003900000 */
[----:B------:R-:W2:Y:S02]  /*12200*/  @!P0 SYNCS.PHASECHK.TRANS64 P0, [R0+URZ+0xa0], R3 ;  /* 0x0000a003000085a7 */ /* 0x000ea400080010ff */
[----:B--2---:R-:W-:Y:S05]  /*12210*/  @!P0 BRA `(.L_x_276) ;  /* 0xfffffffc00f08947 */ /* 0x004fea000383ffff */
[----:B------:R-:W-:Y:S05]  /*12220*/  BRA `(.L_x_277) ;  /* 0xffffff7800387947 */ /* 0x000fea000383ffff */
.L_x_140:
[----:B------:R-:W-:Y:S07]  /*12230*/  MOV R0, UR6 ;  /* 0x0000000600007c02 */ /* 0x000fee0008000f00 */
.L_x_278:
[----:B---3--:R3:W1:Y:S02]  /*12240*/  SYNCS.PHASECHK.TRANS64.TRYWAIT P0, [R0+URZ+0x1a0], R3 ;  /* 0x0001a003000075a7 */ /* 0x00866400080011ff */
[----:B-1----:R-:W-:Y:S05]  /*12250*/  @!P0 NANOSLEEP.SYNCS 0x989680 ;  /* 0x009896800000895d */ /* 0x002fea0003900000 */
[----:B------:R-:W1:Y:S02]  /*12260*/  @!P0 SYNCS.PHASECHK.TRANS64 P0, [R0+URZ+0x1a0], R3 ;  /* 0x0001a003000085a7 */ /* 0x000e6400080010ff */
[----:B-1----:R-:W-:Y:S05]  /*12270*/  @!P0 BRA `(.L_x_278) ;  /* 0xfffffffc00f08947 */ /* 0x002fea000383ffff */
[----:B------:R-:W-:Y:S05]  /*12280*/  BRA `(.L_x_279) ;  /* 0xffffff8000dc7947 */ /* 0x000fea000383ffff */
.L_x_149:
[----:B------:R-:W-:Y:S07]  /*12290*/  MOV R15, 0xffffffff ;  /* 0xffffffff000f7802 */ /* 0x000fee0000000f00 */
[----:B---345:R-:W-:Y:S05]  /*122a0*/  WARPSYNC.COLLECTIVE R15, `(.L_x_280) ;  /* 0x000000000f0c7348 */ /* 0x038fea0003c00000 */
[----:B------:R-:W-:Y:S02]  /*122b0*/  ELECT P6, UR79, PT ;  /* 0x00000000004f782f */ /* 0x000fe400038c0000 */
[----:B----4-:R-:W-:Y:S01]  /*122c0*/  MOV R14, UR79 ;  /* 0x0000004f000e7c02 */ /* 0x010fe20008000f00 */
[----:B---3-5:R-:W-:Y:S10]  /*122d0*/  ENDCOLLECTIVE ;  /* 0x000000000000791b */ /* 0x028ff40003800000 */
.L_x_280:
[----:B------:R-:W-:Y:S05]  /*122e0*/  BRA `(.L_x_281) ;  /* 0xffffff8400ec7947 */ /* 0x000fea000383ffff */
.L_x_154:
[----:B--2---:R-:W-:Y:S04]  /*122f0*/  MOV R3, UR43 ;  /* 0x0000002b00037c02 */ /* 0x004fe80008000f00 */
[----:B------:R2:W1:Y:S03]  /*12300*/  SYNCS.PHASECHK.TRANS64.TRYWAIT P0, [R3+URZ+0x70], R2 ;  /* 0x00007002030075a7 */ /* 0x00046600080011ff */
[----:B-1----:R-:W-:Y:S05]  /*12310*/  @!P0 NANOSLEEP.SYNCS 0x989680 ;  /* 0x009896800000895d */ /* 0x002fea0003900000 */
[----:B------:R-:W1:Y:S02]  /*12320*/  @!P0 SYNCS.PHASECHK.TRANS64 P0, [R3+URZ+0x70], R2 ;  /* 0x00007002030085a7 */ /* 0x000e6400080010ff */
[----:B-1----:R-:W-:Y:S05]  /*12330*/  @!P0 BRA `(.L_x_154) ;  /* 0xfffffffc00ec8947 */ /* 0x002fea000383ffff */
[----:B------:R-:W-:Y:S05]  /*12340*/  BRA `(.L_x_153) ;  /* 0xffffff88008c7947 */ /* 0x000fea000383ffff */
.L_x_158:
[----:B------:R1:W1:Y:S02]  /*12350*/  SYNCS.PHASECHK.TRANS64.TRYWAIT P1, [R97+URZ+0x140], R0 ;  /* 0x00014000610075a7 */ /* 0x00026400080211ff */
[----:B-1----:R-:W-:Y:S05]  /*12360*/  @!P1 NANOSLEEP.SYNCS 0x989680 ;  /* 0x009896800000995d */ /* 0x002fea0003900000 */
[----:B------:R-:W1:Y:S02]  /*12370*/  @!P1 SYNCS.PHASECHK.TRANS64 P1, [R97+URZ+0x140], R0 ;  /* 0x00014000610095a7 */ /* 0x000e6400080210ff */
[----:B-1----:R-:W-:Y:S05]  /*12380*/  @!P1 BRA `(.L_x_158) ;  /* 0xfffffffc00f09947 */ /* 0x002fea000383ffff */
[----:B------:R-:W-:Y:S05]  /*12390*/  BRA `(.L_x_157) ;  /* 0xffffff8c00247947 */ /* 0x000fea000383ffff */
.L_x_165:
[----:B--2---:R-:W-:Y:S04]  /*123a0*/  MOV R3, UR43 ;  /* 0x0000002b00037c02 */ /* 0x004fe80008000f00 */
[----:B------:R2:W3:Y:S03]  /*123b0*/  SYNCS.PHASECHK.TRANS64.TRYWAIT P1, [R3+URZ+0x78], R0 ;  /* 0x00007800030075a7 */ /* 0x0004e600080211ff */
[----:B---3--:R-:W-:Y:S05]  /*123c0*/  @!P1 NANOSLEEP.SYNCS 0x989680 ;  /* 0x009896800000995d */ /* 0x008fea0003900000 */
[----:B------:R-:W3:Y:S02]  /*123d0*/  @!P1 SYNCS.PHASECHK.TRANS64 P1, [R3+URZ+0x78], R0 ;  /* 0x00007800030095a7 */ /* 0x000ee400080210ff */
[----:B---3--:R-:W-:Y:S05]  /*123e0*/  @!P1 BRA `(.L_x_165) ;  /* 0xfffffffc00ec9947 */ /* 0x008fea000383ffff */
[----:B------:R-:W-:Y:S05]  /*123f0*/  BRA `(.L_x_164) ;  /* 0xffffff98003c7947 */ /* 0x000fea000383ffff */
.L_x_173:
[----:B--2---:R-:W-:Y:S04]  /*12400*/  MOV R0, UR43 ;  /* 0x0000002b00007c02 */ /* 0x004fe80008000f00 */
[----:B------:R2:W1:Y:S03]  /*12410*/  SYNCS.PHASECHK.TRANS64.TRYWAIT P1, [R0+URZ+0x80], R3 ;  /* 0x00008003000075a7 */ /* 0x00046600080211ff */
[----:B-1----:R-:W-:Y:S05]  /*12420*/  @!P1 NANOSLEEP.SYNCS 0x989680 ;  /* 0x009896800000995d */ /* 0x002fea0003900000 */
[----:B------:R-:W1:Y:S02]  /*12430*/  @!P1 SYNCS.PHASECHK.TRANS64 P1, [R0+URZ+0x80], R3 ;  /* 0x00008003000095a7 */ /* 0x000e6400080210ff */
[----:B-1----:R-:W-:Y:S05]  /*12440*/  @!P1 BRA `(.L_x_173) ;  /* 0xfffffffc00ec9947 */ /* 0x002fea000383ffff */
[----:B------:R-:W-:Y:S05]  /*12450*/  BRA `(.L_x_172) ;  /* 0xffffffa400a47947 */ /* 0x000fea000383ffff */
.L_x_181:
[----:B--2---:R-:W-:Y:S04]  /*12460*/  MOV R0, UR43 ;  /* 0x0000002b00007c02 */ /* 0x004fe80008000f00 */
[----:B------:R2:W1:Y:S03]  /*12470*/  SYNCS.PHASECHK.TRANS64.TRYWAIT P1, [R0+URZ+0x88], R3 ;  /* 0x00008803000075a7 */ /* 0x00046600080211ff */
[----:B-1----:R-:W-:Y:S05]  /*12480*/  @!P1 NANOSLEEP.SYNCS 0x989680 ;  /* 0x009896800000995d */ /* 0x002fea0003900000 */
[----:B------:R-:W1:Y:S02]  /*12490*/  @!P1 SYNCS.PHASECHK.TRANS64 P1, [R0+URZ+0x88], R3 ;  /* 0x00008803000095a7 */ /* 0x000e6400080210ff */
[----:B-1----:R-:W-:Y:S05]  /*124a0*/  @!P1 BRA `(.L_x_181) ;  /* 0xfffffffc00ec9947 */ /* 0x002fea000383ffff */
[----:B------:R-:W-:Y:S05]  /*124b0*/  BRA `(.L_x_180) ;  /* 0xffffffb4001c7947 */ /* 0x000fea000383ffff */
.L_x_193:
[----:B------:R-:W-:Y:S07]  /*124c0*/  MOV R4, UR24 ;  /* 0x0000001800047c02 */ /* 0x000fee0008000f00 */
.L_x_282:
[----:B--2---:R2:W4:Y:S02]  /*124d0*/  SYNCS.PHASECHK.TRANS64.TRYWAIT P0, [R4+URZ+0xc0], R5 ;  /* 0x0000c005040075a7 */ /* 0x00452400080011ff */
[----:B----4-:R-:W-:Y:S05]  /*124e0*/  @!P0 NANOSLEEP.SYNCS 0x989680 ;  /* 0x009896800000895d */ /* 0x010fea0003900000 */
[----:B------:R-:W4:Y:S02]  /*124f0*/  @!P0 SYNCS.PHASECHK.TRANS64 P0, [R4+URZ+0xc0], R5 ;  /* 0x0000c005040085a7 */ /* 0x000f2400080010ff */
[----:B----4-:R-:W-:Y:S05]  /*12500*/  @!P0 BRA `(.L_x_282) ;  /* 0xfffffffc00f08947 */ /* 0x010fea000383ffff */
[----:B------:R-:W-:Y:S05]  /*12510*/  BRA `(.L_x_283) ;  /* 0xffffffcc00387947 */ /* 0x000fea000383ffff */
.L_x_196:
[----:B------:R-:W-:Y:S07]  /*12520*/  MOV R4, UR24 ;  /* 0x0000001800047c02 */ /* 0x000fee0008000f00 */
.L_x_284:
[----:B-1----:R1:W2:Y:S02]  /*12530*/  SYNCS.PHASECHK.TRANS64.TRYWAIT P1, [R4+URZ+0x1e0], R5 ;  /* 0x0001e005040075a7 */ /* 0x0022a400080211ff */
[----:B--2---:R-:W-:Y:S05]  /*12540*/  @!P1 NANOSLEEP.SYNCS 0x989680 ;  /* 0x009896800000995d */ /* 0x004fea0003900000 */
[----:B------:R-:W2:Y:S02]  /*12550*/  @!P1 SYNCS.PHASECHK.TRANS64 P1, [R4+URZ+0x1e0], R5 ;  /* 0x0001e005040095a7 */ /* 0x000ea400080210ff */
[----:B--2---:R-:W-:Y:S05]  /*12560*/  @!P1 BRA `(.L_x_284) ;  /* 0xfffffffc00f09947 */ /* 0x004fea000383ffff */
[----:B------:R-:W-:Y:S05]  /*12570*/  BRA `(.L_x_285) ;  /* 0xffffffcc00947947 */ /* 0x000fea000383ffff */
.L_x_212:
[----:B--2---:R-:W-:-:S04]  /*12580*/  MOV R0, UR6 ;  /* 0x0000000600007c02 */ /* 0x004fc80008000f00 */
[----:B------:R2:W3:Y:S03]  /*12590*/  SYNCS.PHASECHK.TRANS64.TRYWAIT P0, [R0+URZ+0x8], R5 ;  /* 0x00000805000075a7 */ /* 0x0004e600080011ff */
[----:B---3--:R-:W-:Y:S05]  /*125a0*/  @!P0 NANOSLEEP.SYNCS 0x989680 ;  /* 0x009896800000895d */ /* 0x008fea0003900000 */
[----:B------:R-:W3:Y:S02]  /*125b0*/  @!P0 SYNCS.PHASECHK.TRANS64 P0, [R0+URZ+0x8], R5 ;  /* 0x00000805000085a7 */ /* 0x000ee400080010ff */
[----:B---3--:R-:W-:Y:S05]  /*125c0*/  @!P0 BRA `(.L_x_212) ;  /* 0xfffffffc00ec8947 */ /* 0x008fea000383ffff */
[----:B------:R-:W-:Y:S05]  /*125d0*/  BRA `(.L_x_211) ;  /* 0xffffffe000747947 */ /* 0x000fea000383ffff */
.L_x_214:
[----:B------:R-:W-:Y:S01]  /*125e0*/  BSSY B0, `(.L_x_286) ;  /* 0x0000006000007945 */ /* 0x000fe20003800000 */
[----:B------:R-:W-:-:S07]  /*125f0*/  MOV R15, 0xffffffff ;  /* 0xffffffff000f7802 */ /* 0x000fce0000000f00 */
[----:B-12-45:R-:W-:Y:S05]  /*12600*/  WARPSYNC.COLLECTIVE R15, `(.L_x_287) ;  /* 0x000000000f0c7348 */ /* 0x036fea0003c00000 */
[----:B------:R-:W-:Y:S02]  /*12610*/  ELECT P6, UR79, PT ;  /* 0x00000000004f782f */ /* 0x000fe400038c0000 */
[----:B----4-:R-:W-:Y:S01]  /*12620*/  MOV R14, UR79 ;  /* 0x0000004f000e7c02 */ /* 0x010fe20008000f00 */
[----:B-12--5:R-:W-:Y:S10]  /*12630*/  ENDCOLLECTIVE ;  /* 0x000000000000791b */ /* 0x026ff40003800000 */
.L_x_287:
[----:B------:R-:W-:Y:S05]  /*12640*/  BSYNC B0 ;  /* 0x0000000000007941 */ /* 0x000fea0003800000 */
.L_x_286:
[----:B------:R-:W-:Y:S05]  /*12650*/  BRA `(.L_x_288) ;  /* 0xffffffe000a47947 */ /* 0x000fea000383ffff */
.L_x_216:
[----:B--2---:R-:W-:-:S04]  /*12660*/  MOV R0, UR6 ;  /* 0x0000000600007c02 */ /* 0x004fc80008000f00 */
[----:B------:R2:W3:Y:S03]  /*12670*/  SYNCS.PHASECHK.TRANS64.TRYWAIT P0, [R0+URZ+0x8], R3 ;  /* 0x00000803000075a7 */ /* 0x0004e600080011ff */
[----:B---3--:R-:W-:Y:S05]  /*12680*/  @!P0 NANOSLEEP.SYNCS 0x989680 ;  /* 0x009896800000895d */ /* 0x008fea0003900000 */
[----:B------:R-:W3:Y:S02]  /*12690*/  @!P0 SYNCS.PHASECHK.TRANS64 P0, [R0+URZ+0x8], R3 ;  /* 0x00000803000085a7 */ /* 0x000ee400080010ff */
[----:B---3--:R-:W-:Y:S05]  /*126a0*/  @!P0 BRA `(.L_x_216) ;  /* 0xfffffffc00ec8947 */ /* 0x008fea000383ffff */
[----:B------:R-:W-:Y:S05]  /*126b0*/  BRA `(.L_x_215) ;  /* 0xffffffe000a87947 */ /* 0x000fea000383ffff */
.L_x_219:
[----:B-1----:R-:W-:-:S07]  /*126c0*/  MOV R3, UR9 ;  /* 0x0000000900037c02 */ /* 0x002fce0008000f00 */
.L_x_289:
[----:B-1----:R1:W3:Y:S02]  /*126d0*/  SYNCS.PHASECHK.TRANS64.TRYWAIT P0, [R3+URZ+0x160], R4 ;  /* 0x00016004030075a7 */ /* 0x0022e400080011ff */
[----:B---3--:R-:W-:Y:S05]  /*126e0*/  @!P0 NANOSLEEP.SYNCS 0x989680 ;  /* 0x009896800000895d */ /* 0x008fea0003900000 */
[----:B------:R-:W3:Y:S02]  /*126f0*/  @!P0 SYNCS.PHASECHK.TRANS64 P0, [R3+URZ+0x160], R4 ;  /* 0x00016004030085a7 */ /* 0x000ee400080010ff */
[----:B---3--:R-:W-:Y:S05]  /*12700*/  @!P0 BRA `(.L_x_289) ;  /* 0xfffffffc00f08947 */ /* 0x008fea000383ffff */
[----:B------:R-:W-:Y:S05]  /*12710*/  BRA `(.L_x_290) ;  /* 0xffffffe400947947 */ /* 0x000fea000383ffff */
.L_x_221:
[----:B------:R-:W-:Y:S07]  /*12720*/  MOV R3, UR6 ;  /* 0x0000000600037c02 */ /* 0x000fee0008000f00 */
.L_x_291:
[----:B-1----:R1:W2:Y:S02]  /*12730*/  SYNCS.PHASECHK.TRANS64.TRYWAIT P0, [R3+URZ], R4 ;  /* 0x00000004030075a7 */ /* 0x0022a400080011ff */
[----:B--2---:R-:W-:Y:S05]  /*12740*/  @!P0 NANOSLEEP.SYNCS 0x989680 ;  /* 0x009896800000895d */ /* 0x004fea0003900000 */
[----:B------:R-:W2:Y:S02]  /*12750*/  @!P0 SYNCS.PHASECHK.TRANS64 P0, [R3+URZ], R4 ;  /* 0x00000004030085a7 */ /* 0x000ea400080010ff */
[----:B--2---:R-:W-:Y:S05]  /*12760*/  @!P0 BRA `(.L_x_291) ;  /* 0xfffffffc00f08947 */ /* 0x004fea000383ffff */
[----:B------:R-:W-:Y:S05]  /*12770*/  BRA `(.L_x_220) ;  /* 0xffffffe400d47947 */ /* 0x000fea000383ffff */
.L_x_225:
[----:B------:R-:W-:-:S07]  /*12780*/  MOV R3, UR6 ;  /* 0x0000000600037c02 */ /* 0x000fce0008000f00 */
.L_x_292:
[----:B-1----:R1:W2:Y:S02]  /*12790*/  SYNCS.PHASECHK.TRANS64.TRYWAIT P0, [R3+URZ+0x1a0], R4 ;  /* 0x0001a004030075a7 */ /* 0x0022a400080011ff */
[----:B--2---:R-:W-:Y:S05]  /*127a0*/  @!P0 NANOSLEEP.SYNCS 0x989680 ;  /* 0x009896800000895d */ /* 0x004fea0003900000 */
[----:B------:R-:W2:Y:S02]  /*127b0*/  @!P0 SYNCS.PHASECHK.TRANS64 P0, [R3+URZ+0x1a0], R4 ;  /* 0x0001a004030085a7 */ /* 0x000ea400080010ff */
[----:B--2---:R-:W-:Y:S05]  /*127c0*/  @!P0 BRA `(.L_x_292) ;  /* 0xfffffffc00f08947 */ /* 0x004fea000383ffff */
[----:B------:R-:W-:Y:S05]  /*127d0*/  BRA `(.L_x_293) ;  /* 0xffffffe800b07947 */ /* 0x000fea000383ffff */
.L_x_230:
[----:B-1----:R-:W-:-:S07]  /*127e0*/  MOV R0, UR6 ;  /* 0x0000000600007c02 */ /* 0x002fce0008000f00 */
.L_x_294:
[----:B-1----:R1:W3:Y:S02]  /*127f0*/  SYNCS.PHASECHK.TRANS64.TRYWAIT P0, [R0+URZ+0x160], R3 ;  /* 0x00016003000075a7 */ /* 0x0022e400080011ff */
[----:B---3--:R-:W-:Y:S05]  /*12800*/  @!P0 NANOSLEEP.SYNCS 0x989680 ;  /* 0x009896800000895d */ /* 0x008fea0003900000 */
[----:B------:R-:W3:Y:S02]  /*12810*/  @!P0 SYNCS.PHASECHK.TRANS64 P0, [R0+URZ+0x160], R3 ;  /* 0x00016003000085a7 */ /* 0x000ee400080010ff */
[----:B---3--:R-:W-:Y:S05]  /*12820*/  @!P0 BRA `(.L_x_294) ;  /* 0xfffffffc00f08947 */ /* 0x008fea000383ffff */
[----:B------:R-:W-:Y:S05]  /*12830*/  BRA `(.L_x_295) ;  /* 0xffffffec00387947 */ /* 0x000fea000383ffff */
.L_x_232:
[----:B------:R-:W-:-:S07]  /*12840*/  MOV R0, UR7 ;  /* 0x0000000700007c02 */ /* 0x000fce0008000f00 */
.L_x_296:
[----:B-1----:R1:W3:Y:S02]  /*12850*/  SYNCS.PHASECHK.TRANS64.TRYWAIT P0, [R0+URZ+0x160], R3 ;  /* 0x00016003000075a7 */ /* 0x0022e400080011ff */
[----:B---3--:R-:W-:Y:S05]  /*12860*/  @!P0 NANOSLEEP.SYNCS 0x989680 ;  /* 0x009896800000895d */ /* 0x008fea0003900000 */
[----:B------:R-:W3:Y:S02]  /*12870*/  @!P0 SYNCS.PHASECHK.TRANS64 P0, [R0+URZ+0x160], R3 ;  /* 0x00016003000085a7 */ /* 0x000ee400080010ff */
[----:B---3--:R-:W-:Y:S05]  /*12880*/  @!P0 BRA `(.L_x_296) ;  /* 0xfffffffc00f08947 */ /* 0x008fea000383ffff */
[----:B------:R-:W-:Y:S05]  /*12890*/  BRA `(.L_x_297) ;  /* 0xffffffec00507947 */ /* 0x000fea000383ffff */
.L_x_234:
[----:B------:R-:W-:-:S07]  /*128a0*/  MOV R0, UR7 ;  /* 0x0000000700007c02 */ /* 0x000fce0008000f00 */
.L_x_298:
[----:B-1----:R1:W3:Y:S02]  /*128b0*/  SYNCS.PHASECHK.TRANS64.TRYWAIT P0, [R0+URZ+0x160], R3 ;  /* 0x00016003000075a7 */ /* 0x0022e400080011ff */
[----:B---3--:R-:W-:Y:S05]  /*128c0*/  @!P0 NANOSLEEP.SYNCS 0x989680 ;  /* 0x009896800000895d */ /* 0x008fea0003900000 */
[----:B------:R-:W3:Y:S02]  /*128d0*/  @!P0 SYNCS.PHASECHK.TRANS64 P0, [R0+URZ+0x160], R3 ;  /* 0x00016003000085a7 */ /* 0x000ee400080010ff */
[----:B---3--:R-:W-:Y:S05]  /*128e0*/  @!P0 BRA `(.L_x_298) ;  /* 0xfffffffc00f08947 */ /* 0x008fea000383ffff */
[----:B------:R-:W-:Y:S05]  /*128f0*/  BRA `(.L_x_299) ;  /* 0xffffffec00687947 */ /* 0x000fea000383ffff */
.L_x_238:
[----:B------:R-:W-:-:S07]  /*12900*/  MOV R0, UR4 ;  /* 0x0000000400007c02 */ /* 0x000fce0008000f00 */
.L_x_300:
[----:B-1----:R1:W3:Y:S02]  /*12910*/  SYNCS.PHASECHK.TRANS64.TRYWAIT P1, [R0+URZ+0x190], R3 ;  /* 0x00019003000075a7 */ /* 0x0022e400080211ff */
[----:B---3--:R-:W-:Y:S05]  /*12920*/  @!P1 NANOSLEEP.SYNCS 0x989680 ;  /* 0x009896800000995d */ /* 0x008fea0003900000 */
[----:B------:R-:W3:Y:S02]  /*12930*/  @!P1 SYNCS.PHASECHK.TRANS64 P1, [R0+URZ+0x190], R3 ;  /* 0x00019003000095a7 */ /* 0x000ee400080210ff */
[----:B---3--:R-:W-:Y:S05]  /*12940*/  @!P1 BRA `(.L_x_300) ;  /* 0xfffffffc00f09947 */ /* 0x008fea000383ffff */
[----:B------:R-:W-:Y:S05]  /*12950*/  BRA `(.L_x_301) ;  /* 0xffffffec00bc7947 */ /* 0x000fea000383ffff */
        .weak           $__internal_0_$__cuda_sm10x_tcgen05_guardrail_trap_col_being_dealloced_not_returned_by_alloc
        .type           $__internal_0_$__cuda_sm10x_tcgen05_guardrail_trap_col_being_dealloced_not_returned_by_alloc,@function
        .size           $__internal_0_$__cuda_sm10x_tcgen05_guardrail_trap_col_being_dealloced_not_returned_by_alloc,($__internal_1_$__cuda_sm10x_tcgen05_guardrail_trap_phase_invalid_during_alloc - $__internal_0_$__cuda_sm10x_tcgen05_guardrail_trap_col_being_dealloced_not_returned_by_alloc)
$__internal_0_$__cuda_sm10x_tcgen05_guardrail_trap_col_being_dealloced_not_returned_by_alloc:
[----:B------:R-:W-:Y:S05]  /*12960*/  BPT.TRAP 0x1 ;  /* 0x000000040000795c */ /* 0x000fea0000300000 */
[----:B------:R-:W-:-:S04]  /*12970*/  HFMA2 R3, -RZ, RZ, 0, 0 ;  /* 0x00000000ff037431 */ /* 0x000fc800000001ff */
[----:B------:R-:W-:Y:S05]  /*12980*/  RET.REL.NODEC R2 `(_ZN7cutlass13device_kernelINS_4gemm6kernel13GemmUniversalINS1_17GroupProblemShapeIN4cute5tupleIJiiiEEEEENS1_10collective13CollectiveMmaINS1_40MainloopSm100ArrayTmaUmmaWarpSpecializedILi7ELi8ELi4ENS6_IJNS5_1CILi2EEENSC_ILi1EEESE_EEEEENS6_IJNSC_ILi256EEENSC_ILi128EEESI_EEENS_12float_e4m3_tEPNS6_IJlSE_NSC_ILi0EEEEEESK_SN_NS5_8TiledMMAINS5_8MMA_AtomIJNS5_10MMA_TraitsINS5_25SM100_MMA_F8F6F4_2x1SM_SSEJSK_SK_fSH_SI_NS5_17integral_constantINS5_4UMMA5MajorELSU_0EEESV_NSS_INST_7ScaleInELSW_0EEESX_EEEEEENS5_6LayoutINS6_IJSE_SE_SE_EEENS6_IJSL_SL_SL_EEEEENS6_IJNS5_10UnderscoreES14_S14_EEEEENS5_18SM100_TMA_2SM_LOADENS5_14ComposedLayoutINS5_7SwizzleILi3ELi4ELi3EEENS5_18smem_ptr_flag_bitsILi8EEENS10_INS6_IJNSC_ILi8EEESI_EEENS6_IJSI_SE_EEEEEEEvNS5_8identityES17_S1H_vS1I_EENS_8epilogue10collective18CollectiveEpilogueINS1K_31Sm100PtrArrayTmaWarpSpecializedILi4ELi2ELi32ELb1ELb0EEEJNS6_IJSI_SI_SI_EEENS6_IJNS10_ISI_SE_EENS10_INSC_ILi32EEESE_EEEEENS_6half_tEPNS6_IJSE_lSL_EEES1U_S1W_NS1K_6fusion15FusionCallbacksIS1O_NS1X_17LinearCombinationIS1U_fS1U_fLNS_15FloatRoundStyleE2EEES1P_S1T_JEEENS5_5SM1004TMEM4LOAD26SM100_TMEM_LOAD_16dp256b4xENS5_13SM90_TMA_LOADENS18_IS1A_NS1B_ILi16EEENS10_INS6_IJNSC_ILi64EEES1D_EEENS6_IJSE_S29_EEEEEEENS5_17SM75_U16x8_LDSM_TENS5_14SM90_TMA_STOREES2D_NS5_17SM90_U16x8_STSM_TENS5_39AutoVectorizingCopyWithAssumedAlignmentILi128EEEEEEvvEEEEvNT_6ParamsE) ;  /* 0xfffffed4029c7950 */ /* 0x000fea0003c3ffff */
        .weak           $__internal_1_$__cuda_sm10x_tcgen05_guardrail_trap_phase_invalid_during_alloc
        .type           $__internal_1_$__cuda_sm10x_tcgen05_guardrail_trap_phase_invalid_during_alloc,@function
        .size           $__internal_1_$__cuda_sm10x_tcgen05_guardrail_trap_phase_invalid_during_alloc,($__internal_2_$__cuda_sm10x_tcgen05_guardrail_trap_unallocated_columns_being_dealloced - $__internal_1_$__cuda_sm10x_tcgen05_guardrail_trap_phase_invalid_during_alloc)
$__internal_1_$__cuda_sm10x_tcgen05_guardrail_trap_phase_invalid_during_alloc:
[----:B------:R-:W-:Y:S05]  /*12990*/  BPT.TRAP 0x1 ;  /* 0x000000040000795c */ /* 0x000fea0000300000 */
[----:B------:R-:W-:-:S04]  /*129a0*/  MOV R3, 0x0 ;  /* 0x0000000000037802 */ /* 0x000fc80000000f00 */
[----:B------:R-:W-:Y:S05]  /*129b0*/  RET.REL.NODEC R2 `(_ZN7cutlass13device_kernelINS_4gemm6kernel13GemmUniversalINS1_17GroupProblemShapeIN4cute5tupleIJiiiEEEEENS1_10collective13CollectiveMmaINS1_40MainloopSm100ArrayTmaUmmaWarpSpecializedILi7ELi8ELi4ENS6_IJNS5_1CILi2EEENSC_ILi1EEESE_EEEEENS6_IJNSC_ILi256EEENSC_ILi128EEESI_EEENS_12float_e4m3_tEPNS6_IJlSE_NSC_ILi0EEEEEESK_SN_NS5_8TiledMMAINS5_8MMA_AtomIJNS5_10MMA_TraitsINS5_25SM100_MMA_F8F6F4_2x1SM_SSEJSK_SK_fSH_SI_NS5_17integral_constantINS5_4UMMA5MajorELSU_0EEESV_NSS_INST_7ScaleInELSW_0EEESX_EEEEEENS5_6LayoutINS6_IJSE_SE_SE_EEENS6_IJSL_SL_SL_EEEEENS6_IJNS5_10UnderscoreES14_S14_EEEEENS5_18SM100_TMA_2SM_LOADENS5_14ComposedLayoutINS5_7SwizzleILi3ELi4ELi3EEENS5_18smem_ptr_flag_bitsILi8EEENS10_INS6_IJNSC_ILi8EEESI_EEENS6_IJSI_SE_EEEEEEEvNS5_8identityES17_S1H_vS1I_EENS_8epilogue10collective18CollectiveEpilogueINS1K_31Sm100PtrArrayTmaWarpSpecializedILi4ELi2ELi32ELb1ELb0EEEJNS6_IJSI_SI_SI_EEENS6_IJNS10_ISI_SE_EENS10_INSC_ILi32EEESE_EEEEENS_6half_tEPNS6_IJSE_lSL_EEES1U_S1W_NS1K_6fusion15FusionCallbacksIS1O_NS1X_17LinearCombinationIS1U_fS1U_fLNS_15FloatRoundStyleE2EEES1P_S1T_JEEENS5_5SM1004TMEM4LOAD26SM100_TMEM_LOAD_16dp256b4xENS5_13SM90_TMA_LOADENS18_IS1A_NS1B_ILi16EEENS10_INS6_IJNSC_ILi64EEES1D_EEENS6_IJSE_S29_EEEEEEENS5_17SM75_U16x8_LDSM_TENS5_14SM90_TMA_STOREES2D_NS5_17SM90_U16x8_STSM_TENS5_39AutoVectorizingCopyWithAssumedAlignmentILi128EEEEEEvvEEEEvNT_6ParamsE) ;  /* 0xfffffed402907950 */ /* 0x000fea0003c3ffff */
        .weak           $__internal_2_$__cuda_sm10x_tcgen05_guardrail_trap_unallocated_columns_being_dealloced
        .type           $__internal_2_$__cuda_sm10x_tcgen05_guardrail_trap_unallocated_columns_being_dealloced,@function
        .size           $__internal_2_$__cuda_sm10x_tcgen05_guardrail_trap_unallocated_columns_being_dealloced,($__internal_3_$__cuda_sm20_div_u64 - $__internal_2_$__cuda_sm10x_tcgen05_guardrail_trap_unallocated_columns_being_dealloced)
$__internal_2_$__cuda_sm10x_tcgen05_guardrail_trap_unallocated_columns_being_dealloced:
[----:B------:R-:W-:Y:S05]  /*129c0*/  BPT.TRAP 0x1 ;  /* 0x000000040000795c */ /* 0x000fea0000300000 */
[----:B------:R-:W-:-:S04]  /*129d0*/  HFMA2 R3, -RZ, RZ, 0, 0 ;  /* 0x00000000ff037431 */ /* 0x000fc800000001ff */
[----:B------:R-:W-:Y:S05]  /*129e0*/  RET.REL.NODEC R2 `(_ZN7cutlass13device_kernelINS_4gemm6kernel13GemmUniversalINS1_17GroupProblemShapeIN4cute5tupleIJiiiEEEEENS1_10collective13CollectiveMmaINS1_40MainloopSm100ArrayTmaUmmaWarpSpecializedILi7ELi8ELi4ENS6_IJNS5_1CILi2EEENSC_ILi1EEESE_EEEEENS6_IJNSC_ILi256EEENSC_ILi128EEESI_EEENS_12float_e4m3_tEPNS6_IJlSE_NSC_ILi0EEEEEESK_SN_NS5_8TiledMMAINS5_8MMA_AtomIJNS5_10MMA_TraitsINS5_25SM100_MMA_F8F6F4_2x1SM_SSEJSK_SK_fSH_SI_NS5_17integral_constantINS5_4UMMA5MajorELSU_0EEESV_NSS_INST_7ScaleInELSW_0EEESX_EEEEEENS5_6LayoutINS6_IJSE_SE_SE_EEENS6_IJSL_SL_SL_EEEEENS6_IJNS5_10UnderscoreES14_S14_EEEEENS5_18SM100_TMA_2SM_LOADENS5_14ComposedLayoutINS5_7SwizzleILi3ELi4ELi3EEENS5_18smem_ptr_flag_bitsILi8EEENS10_INS6_IJNSC_ILi8EEESI_EEENS6_IJSI_SE_EEEEEEEvNS5_8identityES17_S1H_vS1I_EENS_8epilogue10collective18CollectiveEpilogueINS1K_31Sm100PtrArrayTmaWarpSpecializedILi4ELi2ELi32ELb1ELb0EEEJNS6_IJSI_SI_SI_EEENS6_IJNS10_ISI_SE_EENS10_INSC_ILi32EEESE_EEEEENS_6half_tEPNS6_IJSE_lSL_EEES1U_S1W_NS1K_6fusion15FusionCallbacksIS1O_NS1X_17LinearCombinationIS1U_fS1U_fLNS_15FloatRoundStyleE2EEES1P_S1T_JEEENS5_5SM1004TMEM4LOAD26SM100_TMEM_LOAD_16dp256b4xENS5_13SM90_TMA_LOADENS18_IS1A_NS1B_ILi16EEENS10_INS6_IJNSC_ILi64EEES1D_EEENS6_IJSE_S29_EEEEEEENS5_17SM75_U16x8_LDSM_TENS5_14SM90_TMA_STOREES2D_NS5_17SM90_U16x8_STSM_TENS5_39AutoVectorizingCopyWithAssumedAlignmentILi128EEEEEEvvEEEEvNT_6ParamsE) ;  /* 0xfffffed402847950 */ /* 0x000fea0003c3ffff */
        .weak           $__internal_3_$__cuda_sm20_div_u64
        .type           $__internal_3_$__cuda_sm20_div_u64,@function
        .size           $__internal_3_$__cuda_sm20_div_u64,(.L_x_68 - $__internal_3_$__cuda_sm20_div_u64)
$__internal_3_$__cuda_sm20_div_u64:
[----:B------:R-:W1:Y:S08]  /*129f0*/  I2F.U64.RP R16, UR4 ;  /* 0x0000000400107d12 */ /* 0x000e700008309000 */
[----:B-1----:R-:W1:Y:S02]  /*12a00*/  MUFU.RCP R3, R16 ;  /* 0x0000001000037308 */ /* 0x002e640000001000 */
[----:B-1----:R-:W-:-:S06]  /*12a10*/  VIADD R3, R3, 0x1ffffffe ;  /* 0x1ffffffe03037836 */ /* 0x002fcc0000000000 */
[----:B------:R-:W1:Y:S02]  /*12a20*/  F2I.U64.TRUNC R18, R3 ;  /* 0x0000000300127311 */ /* 0x000e64000020d800 */
[----:B-1----:R-:W-:Y:S01]  /*12a30*/  R2UR UR12, R18 ;  /* 0x00000000120c72ca */ /* 0x002fe200000e0000 */
[----:B------:R-:W-:Y:S01]  /*12a40*/  IMAD.MOV.U32 R3, RZ, RZ, 0x0 ;  /* 0x00000000ff037424 */ /* 0x000fe200078e00ff */
[----:B------:R-:W-:-:S11]  /*12a50*/  R2UR UR13, R19 ;  /* 0x00000000130d72ca */ /* 0x000fd600000e0000 */
[----:B------:R-:W-:-:S04]  /*12a60*/  UIMAD.WIDE.U32 UR14, UR12, UR4, URZ ;  /* 0x000000040c0e72a5 */ /* 0x000fc8000f8e00ff */
[----:B------:R-:W-:Y:S02]  /*12a70*/  UIADD3 UR11, UP0, UPT, URZ, -UR14, URZ ;  /* 0x8000000eff0b7290 */ /* 0x000fe4000ff1e0ff */
[----:B------:R-:W-:Y:S02]  /*12a80*/  UIMAD UR10, UR12, UR5, UR15 ;  /* 0x000000050c0a72a4 */ /* 0x000fe4000f8e020f */
[----:B------:R-:W-:Y:S02]  /*12a90*/  UIMAD.WIDE.U32 UR14, UR12, UR11, URZ ;  /* 0x0000000b0c0e72a5 */ /* 0x000fe4000f8e00ff */
[----:B------:R-:W-:-:S04]  /*12aa0*/  UIMAD UR10, UR13, UR4, UR10 ;  /* 0x000000040d0a72a4 */ /* 0x000fc8000f8e020a */
[----:B------:R-:W-:Y:S01]  /*12ab0*/  UIADD3.X UR10, UPT, UPT, URZ, ~UR10, URZ, UP0, !UPT ;  /* 0x8000000aff0a7290 */ /* 0x000fe200087fe4ff */
[----:B------:R-:W-:Y:S01]  /*12ac0*/  UMOV UR14, UR15 ;  /* 0x0000000f000e7c82 */ /* 0x000fe20008000000 */
[----:B------:R-:W-:Y:S02]  /*12ad0*/  UMOV UR15, UR12 ;  /* 0x0000000c000f7c82 */ /* 0x000fe40008000000 */
[----:B------:R-:W-:Y:S02]  /*12ae0*/  UIMAD.WIDE.U32 UR18, UR13, UR10, URZ ;  /* 0x0000000a0d1272a5 */ /* 0x000fe4000f8e00ff */
[----:B------:R-:W-:Y:S02]  /*12af0*/  UIMAD.WIDE.U32 UR14, UP2, UR12, UR10, UR14 ;  /* 0x0000000a0c0e72a5 */ /* 0x000fe4000f84000e */
[----:B------:R-:W-:Y:S02]  /*12b00*/  UIMAD UR10, UR13, UR10, URZ ;  /* 0x0000000a0d0a72a4 */ /* 0x000fe4000f8e02ff */
[----:B------:R-:W-:-:S03]  /*12b10*/  UIMAD.WIDE.U32 UR14, UP1, UR13, UR11, UR14 ;  /* 0x0000000b0d0e72a5 */ /* 0x000fc6000f82000e */
[----:B------:R-:W-:Y:S01]  /*12b20*/  UMOV UR11, UR19 ;  /* 0x00000013000b7c82 */ /* 0x000fe20008000000 */
[----:B------:R-:W-:Y:S02]  /*12b30*/  UIADD3 UR15, UP0, UPT, UR10, UR15, URZ ;  /* 0x0000000f0a0f7290 */ /* 0x000fe4000ff1e0ff */
[----:B------:R-:W-:Y:S02]  /*12b40*/  UIADD3.X UR11, UPT, UPT, UR11, UR13, URZ, UP2, !UPT ;  /* 0x0000000d0b0b7290 */ /* 0x000fe400097fe4ff */
[----:B------:R-:W-:Y:S02]  /*12b50*/  UIMAD.WIDE.U32 UR18, UR15, UR4, URZ ;  /* 0x000000040f1272a5 */ /* 0x000fe4000f8e00ff */
[----:B------:R-:W-:Y:S02]  /*12b60*/  UIADD3.X UR12, UPT, UPT, URZ, URZ, UR11, UP0, UP1 ;  /* 0x000000ffff0c7290 */ /* 0x000fe400087e240b */
[----:B------:R-:W-:Y:S02]  /*12b70*/  UIADD3 UR10, UP0, UPT, URZ, -UR18, URZ ;  /* 0x80000012ff0a7290 */ /* 0x000fe4000ff1e0ff */
[----:B------:R-:W-:-:S02]  /*12b80*/  UIMAD UR11, UR15, UR5, UR19 ;  /* 0x000000050f0b72a4 */ /* 0x000fc4000f8e0213 */
[----:B------:R-:W-:Y:S02]  /*12b90*/  UIMAD.WIDE.U32 UR18, UR15, UR10, URZ ;  /* 0x0000000a0f1272a5 */ /* 0x000fe4000f8e00ff */
[----:B------:R-:W-:-:S04]  /*12ba0*/  UIMAD UR11, UR12, UR4, UR11 ;  /* 0x000000040c0b72a4 */ /* 0x000fc8000f8e020b */
[----:B------:R-:W-:Y:S01]  /*12bb0*/  UIADD3.X UR11, UPT, UPT, URZ, ~UR11, URZ, UP0, !UPT ;  /* 0x8000000bff0b7290 */ /* 0x000fe200087fe4ff */
[----:B------:R-:W-:-:S03]  /*12bc0*/  UMOV UR14, UR19 ;  /* 0x00000013000e7c82 */ /* 0x000fc60008000000 */
[----:B------:R-:W-:Y:S02]  /*12bd0*/  UIMAD.WIDE.U32 UR18, UP2, UR15, UR11, UR14 ;  /* 0x0000000b0f1272a5 */ /* 0x000fe4000f84000e */
[----:B------:R-:W-:Y:S02]  /*12be0*/  UIMAD.WIDE.U32 UR14, UR12, UR11, URZ ;  /* 0x0000000b0c0e72a5 */ /* 0x000fe4000f8e00ff */
[----:B------:R-:W-:Y:S02]  /*12bf0*/  UIMAD.WIDE.U32 UR18, UP1, UR12, UR10, UR18 ;  /* 0x0000000a0c1272a5 */ /* 0x000fe4000f820012 */
[----:B------:R-:W-:-:S05]  /*12c00*/  UIMAD UR10, UR12, UR11, URZ ;  /* 0x0000000b0c0a72a4 */ /* 0x000fca000f8e02ff */
[----:B------:R-:W-:Y:S02]  /*12c10*/  UMOV UR11, UR19 ;  /* 0x00000013000b7c82 */ /* 0x000fe40008000000 */
[----:B------:R-:W-:-:S03]  /*12c20*/  UIADD3 UR10, UP0, UPT, UR10, UR11, URZ ;  /* 0x0000000b0a0a7290 */ /* 0x000fc6000ff1e0ff */
[----:B------:R-:W-:Y:S01]  /*12c30*/  UMOV UR11, UR15 ;  /* 0x0000000f000b7c82 */ /* 0x000fe20008000000 */
[----:B------:R-:W-:Y:S02]  /*12c40*/  UIMAD.WIDE.U32 UR18, UR10, UR6, URZ ;  /* 0x000000060a1272a5 */ /* 0x000fe4000f8e00ff */
[----:B------:R-:W-:-:S04]  /*12c50*/  UIADD3.X UR11, UPT, UPT, UR11, UR12, URZ, UP2, !UPT ;  /* 0x0000000c0b0b7290 */ /* 0x000fc800097fe4ff */
[----:B------:R-:W-:Y:S01]  /*12c60*/  UIADD3.X UR14, UPT, UPT, URZ, URZ, UR11, UP0, UP1 ;  /* 0x000000ffff0e7290 */ /* 0x000fe200087e240b */
[----:B------:R-:W-:Y:S01]  /*12c70*/  UMOV UR18, UR19 ;  /* 0x0000001300127c82 */ /* 0x000fe20008000000 */
[----:B------:R-:W-:Y:S02]  /*12c80*/  UMOV UR19, URZ ;  /* 0x000000ff00137c82 */ /* 0x000fe40008000000 */
[----:B------:R-:W-:Y:S02]  /*12c90*/  UIMAD.WIDE.U32 UR12, UR14, UR9, URZ ;  /* 0x000000090e0c72a5 */ /* 0x000fe4000f8e00ff */
[----:B------:R-:W-:-:S04]  /*12ca0*/  UIMAD.WIDE.U32 UR10, UR10, UR9, UR18 ;  /* 0x000000090a0a72a5 */ /* 0x000fc8000f8e0012 */
[----:B------:R-:W-:Y:S02]  /*12cb0*/  UIMAD.WIDE.U32 UR10, UP1, UR14, UR6, UR10 ;  /* 0x000000060e0a72a5 */ /* 0x000fe4000f82000a */
[----:B------:R-:W-:-:S04]  /*12cc0*/  UIMAD UR14, UR14, UR9, URZ ;  /* 0x000000090e0e72a4 */ /* 0x000fc8000f8e02ff */
[----:B------:R-:W-:-:S03]  /*12cd0*/  UIADD3 UR14, UP0, UPT, UR14, UR11, URZ ;  /* 0x0000000b0e0e7290 */ /* 0x000fc6000ff1e0ff */
[----:B------:R-:W-:Y:S01]  /*12ce0*/  UMOV UR11, UR13 ;  /* 0x0000000d000b7c82 */ /* 0x000fe20008000000 */
[----:B------:R-:W-:Y:S02]  /*12cf0*/  UIMAD.WIDE.U32 UR18, UR14, UR4, URZ ;  /* 0x000000040e1272a5 */ /* 0x000fe4000f8e00ff */
[----:B------:R-:W-:Y:S02]  /*12d00*/  UIADD3.X UR11, UPT, UPT, UR11, URZ, URZ, UP1, !UPT ;  /* 0x000000ff0b0b7290 */ /* 0x000fe40008ffe4ff */
[----:B------:R-:W-:Y:S02]  /*12d10*/  UIADD3 UR13, UPT, UPT, UR14, 0x1, URZ ;  /* 0x000000010e0d7890 */ /* 0x000fe4000fffe0ff */
[----:B------:R-:W-:Y:S02]  /*12d20*/  UIADD3.X UR12, UPT, UPT, URZ, UR11, URZ, UP0, !UPT ;  /* 0x0000000bff0c7290 */ /* 0x000fe400087fe4ff */
[----:B------:R-:W-:Y:S02]  /*12d30*/  UIMAD UR11, UR14, UR5, UR19 ;  /* 0x000000050e0b72a4 */ /* 0x000fe4000f8e0213 */
[----:B------:R-:W-:-:S02]  /*12d40*/  UIADD3 UR10, UP0, UPT, -UR18, UR6, URZ ;  /* 0x00000006120a7290 */ /* 0x000fc4000ff1e1ff */
[----:B------:R-:W-:Y:S02]  /*12d50*/  UIMAD UR11, UR12, UR4, UR11 ;  /* 0x000000040c0b72a4 */ /* 0x000fe4000f8e020b */
[----:B------:R-:W-:Y:S02]  /*12d60*/  UISETP.GE.U32.AND UP1, UPT, UR10, UR4, UPT ;  /* 0x000000040a00728c */ /* 0x000fe4000bf26070 */
[----:B------:R-:W-:Y:S02]  /*12d70*/  UIADD3.X UR9, UPT, UPT, ~UR11, UR9, URZ, UP0, !UPT ;  /* 0x000000090b097290 */ /* 0x000fe400087fe5ff */
[----:B------:R-:W-:Y:S02]  /*12d80*/  UIADD3 UR12, UP0, UPT, -UR4, UR10, URZ ;  /* 0x0000000a040c7290 */ /* 0x000fe4000ff1e1ff */
[----:B------:R-:W-:Y:S02]  /*12d90*/  UISETP.GE.U32.AND.EX UP1, UPT, UR9, UR5, UPT, UP1 ;  /* 0x000000050900728c */ /* 0x000fe4000bf26110 */
[----:B------:R-:W-:-:S02]  /*12da0*/  UIADD3.X UR11, UPT, UPT, ~UR5, UR9, URZ, UP0, !UPT ;  /* 0x00000009050b7290 */ /* 0x000fc400087fe5ff */
[----:B------:R-:W-:Y:S02]  /*12db0*/  USEL UR12, UR12, UR10, UP1 ;  /* 0x0000000a0c0c7287 */ /* 0x000fe40008800000 */
[----:B------:R-:W-:Y:S02]  /*12dc0*/  USEL UR11, UR11, UR9, UP1 ;  /* 0x000000090b0b7287 */ /* 0x000fe40008800000 */
[----:B------:R-:W-:Y:S02]  /*12dd0*/  USEL UR13, UR13, UR14, UP1 ;  /* 0x0000000e0d0d7287 */ /* 0x000fe40008800000 */
[----:B------:R-:W-:Y:S02]  /*12de0*/  UISETP.GE.U32.AND UP1, UPT, UR12, UR4, UPT ;  /* 0x000000040c00728c */ /* 0x000fe4000bf26070 */
[----:B------:R-:W-:Y:S02]  /*12df0*/  UISETP.NE.U32.AND UP0, UPT, UR4, URZ, UPT ;  /* 0x000000ff0400728c */ /* 0x000fe4000bf05070 */
[----:B------:R-:W-:-:S02]  /*12e00*/  UIADD3 UR9, UPT, UPT, UR13, 0x1, URZ ;  /* 0x000000010d097890 */ /* 0x000fc4000fffe0ff */
[----:B------:R-:W-:Y:S02]  /*12e10*/  UISETP.GE.U32.AND.EX UP1, UPT, UR11, UR5, UPT, UP1 ;  /* 0x000000050b00728c */ /* 0x000fe4000bf26110 */
[----:B------:R-:W-:Y:S02]  /*12e20*/  UISETP.NE.AND.EX UP0, UPT, UR5, URZ, UPT, UP0 ;  /* 0x000000ff0500728c */ /* 0x000fe4000bf05300 */
[----:B------:R-:W-:-:S04]  /*12e30*/  USEL UR9, UR9, UR13, UP1 ;  /* 0x0000000d09097287 */ /* 0x000fc80008800000 */
[----:B------:R-:W-:Y:S01]  /*12e40*/  USEL UR12, UR9, 0xffffffff, UP0 ;  /* 0xffffffff090c7887 */ /* 0x000fe20008000000 */
[----:B------:R-:W-:Y:S11]  /*12e50*/  RET.REL.NODEC R2 `(_ZN7cutlass13device_kernelINS_4gemm6kernel13GemmUniversalINS1_17GroupProblemShapeIN4cute5tupleIJiiiEEEEENS1_10collective13CollectiveMmaINS1_40MainloopSm100ArrayTmaUmmaWarpSpecializedILi7ELi8ELi4ENS6_IJNS5_1CILi2EEENSC_ILi1EEESE_EEEEENS6_IJNSC_ILi256EEENSC_ILi128EEESI_EEENS_12float_e4m3_tEPNS6_IJlSE_NSC_ILi0EEEEEESK_SN_NS5_8TiledMMAINS5_8MMA_AtomIJNS5_10MMA_TraitsINS5_25SM100_MMA_F8F6F4_2x1SM_SSEJSK_SK_fSH_SI_NS5_17integral_constantINS5_4UMMA5MajorELSU_0EEESV_NSS_INST_7ScaleInELSW_0EEESX_EEEEEENS5_6LayoutINS6_IJSE_SE_SE_EEENS6_IJSL_SL_SL_EEEEENS6_IJNS5_10UnderscoreES14_S14_EEEEENS5_18SM100_TMA_2SM_LOADENS5_14ComposedLayoutINS5_7SwizzleILi3ELi4ELi3EEENS5_18smem_ptr_flag_bitsILi8EEENS10_INS6_IJNSC_ILi8EEESI_EEENS6_IJSI_SE_EEEEEEEvNS5_8identityES17_S1H_vS1I_EENS_8epilogue10collective18CollectiveEpilogueINS1K_31Sm100PtrArrayTmaWarpSpecializedILi4ELi2ELi32ELb1ELb0EEEJNS6_IJSI_SI_SI_EEENS6_IJNS10_ISI_SE_EENS10_INSC_ILi32EEESE_EEEEENS_6half_tEPNS6_IJSE_lSL_EEES1U_S1W_NS1K_6fusion15FusionCallbacksIS1O_NS1X_17LinearCombinationIS1U_fS1U_fLNS_15FloatRoundStyleE2EEES1P_S1T_JEEENS5_5SM1004TMEM4LOAD26SM100_TMEM_LOAD_16dp256b4xENS5_13SM90_TMA_LOADENS18_IS1A_NS1B_ILi16EEENS10_INS6_IJNSC_ILi64EEES1D_EEENS6_IJSE_S29_EEEEEEENS5_17SM75_U16x8_LDSM_TENS5_14SM90_TMA_STOREES2D_NS5_17SM90_U16x8_STSM_TENS5_39AutoVectorizingCopyWithAssumedAlignmentILi128EEEEEEvvEEEEvNT_6ParamsE) ;  /* 0xfffffed002687950 */ /* 0x000ff60003c3ffff */
.L_x_68:
[----:B------:R-:W-:Y:S01]  /*12e60*/  MOV R28, R16 ;  /* 0x00000010001c7202 */ /* 0x000fe20000000f00 */
[----:B------:R-:W-:-:S05]  /*12e70*/  IMAD.MOV.U32 R29, RZ, RZ, R3 ;  /* 0x000000ffff1d7224 */ /* 0x000fca00078e0003 */
[----:B------:R-:W1:Y:S08]  /*12e80*/  I2F.U64.RP R28, R28 ;  /* 0x0000001c001c7312 */ /* 0x000e700000309000 */
[----:B-1----:R-:W1:Y:S02]  /*12e90*/  MUFU.RCP R22, R28 ;  /* 0x0000001c00167308 */ /* 0x002e640000001000 */
[----:B-1----:R-:W-:-:S06]  /*12ea0*/  IADD3 R22, PT, PT, R22, 0x1ffffffe, RZ ;  /* 0x1ffffffe16167810 */ /* 0x002fcc0007ffe0ff */
[----:B------:R-:W1:Y:S02]  /*12eb0*/  F2I.U64.TRUNC R22, R22 ;  /* 0x0000001600167311 */ /* 0x000e64000020d800 */
[----:B-1----:R-:W-:-:S04]  /*12ec0*/  IMAD.WIDE.U32 R24, R22, R16, RZ ;  /* 0x0000001016187225 */ /* 0x002fc800078e00ff */
[----:B------:R-:W-:Y:S01]  /*12ed0*/  IMAD R27, R22, R3, R25 ;  /* 0x00000003161b7224 */ /* 0x000fe200078e0219 */
[----:B------:R-:W-:-:S03]  /*12ee0*/  IADD3 R25, P0, PT, RZ, -R24, RZ ;  /* 0x80000018ff197210 */ /* 0x000fc60007f1e0ff */
[----:B------:R-:W-:Y:S01]  /*12ef0*/  IMAD R20, R23, R16, R27 ;  /* 0x0000001017147224 */ /* 0x000fe200078e021b */
[----:B------:R-:W-:Y:S01]  /*12f00*/  MOV R27, R22 ;  /* 0x00000016001b7202 */ /* 0x000fe20000000f00 */
[----:B------:R-:W-:-:S04]  /*12f10*/  IMAD.HI.U32 R26, R22, R25, RZ ;  /* 0x00000019161a7227 */ /* 0x000fc800078e00ff */
[----:B------:R-:W-:-:S04]  /*12f20*/  IMAD.X R20, RZ, RZ, ~R20, P0 ;  /* 0x000000ffff147224 */ /* 0x000fc800000e0e14 */
[----:B------:R-:W-:-:S04]  /*12f30*/  IMAD.WIDE.U32 R26, P2, R22, R20, R26 ;  /* 0x00000014161a7225 */ /* 0x000fc8000784001a */
[C---:B------:R-:W-:Y:S02]  /*12f40*/  IMAD R24, R23.reuse, R20, RZ ;  /* 0x0000001417187224 */ /* 0x040fe400078e02ff */
[----:B------:R-:W-:-:S04]  /*12f50*/  IMAD.HI.U32 R25, P1, R23, R25, R26 ;  /* 0x0000001917197227 */ /* 0x000fc8000782001a */
[----:B------:R-:W-:Y:S01]  /*12f60*/  IMAD.HI.U32 R20, R23, R20, RZ ;  /* 0x0000001417147227 */ /* 0x000fe200078e00ff */
[----:B------:R-:W-:-:S03]  /*12f70*/  IADD3 R25, P0, PT, R24, R25, RZ ;  /* 0x0000001918197210 */ /* 0x000fc60007f1e0ff */
[----:B------:R-:W-:Y:S02]  /*12f80*/  IMAD.X R23, R20, 0x1, R23, P2 ;  /* 0x0000000114177824 */ /* 0x000fe400010e0617 */
[----:B------:R-:W-:-:S03]  /*12f90*/  IMAD.WIDE.U32 R26, R25, R16, RZ ;  /* 0x00000010191a7225 */ /* 0x000fc600078e00ff */
[----:B------:R-:W-:Y:S01]  /*12fa0*/  IADD3.X R23, PT, PT, RZ, RZ, R23, P0, P1 ;  /* 0x000000ffff177210 */ /* 0x000fe200007e2417 */
[----:B------:R-:W-:Y:S01]  /*12fb0*/  IMAD R20, R25, R3, R27 ;  /* 0x0000000319147224 */ /* 0x000fe200078e021b */
[----:B------:R-:W-:-:S03]  /*12fc0*/  IADD3 R22, P0, PT, RZ, -R26, RZ ;  /* 0x8000001aff167210 */ /* 0x000fc60007f1e0ff */
[----:B------:R-:W-:Y:S02]  /*12fd0*/  IMAD R20, R23, R16, R20 ;  /* 0x0000001017147224 */ /* 0x000fe400078e0214 */
[----:B------:R-:W-:-:S03]  /*12fe0*/  IMAD.HI.U32 R24, R25, R22, RZ ;  /* 0x0000001619187227 */ /* 0x000fc600078e00ff */
[----:B------:R-:W-:-:S05]  /*12ff0*/  IADD3.X R20, PT, PT, RZ, ~R20, RZ, P0, !PT ;  /* 0x80000014ff147210 */ /* 0x000fca00007fe4ff */
[----:B------:R-:W-:-:S04]  /*13000*/  IMAD.WIDE.U32 R26, P2, R25, R20, R24 ;  /* 0x00000014191a7225 */ /* 0x000fc80007840018 */
[C---:B------:R-:W-:Y:S02]  /*13010*/  IMAD R24, R23.reuse, R20, RZ ;  /* 0x0000001417187224 */ /* 0x040fe400078e02ff */
[----:B------:R-:W-:-:S04]  /*13020*/  IMAD.HI.U32 R25, P1, R23, R22, R26 ;  /* 0x0000001617197227 */ /* 0x000fc8000782001a */
[----:B------:R-:W-:Y:S01]  /*13030*/  IMAD.HI.U32 R20, R23, R20, RZ ;  /* 0x0000001417147227 */ /* 0x000fe200078e00ff */
[----:B------:R-:W-:-:S03]  /*13040*/  IADD3 R24, P0, PT, R24, R25, RZ ;  /* 0x0000001918187210 */ /* 0x000fc60007f1e0ff */
[----:B------:R-:W-:Y:S02]  /*13050*/  IMAD.X R20, R20, 0x1, R23, P2 ;  /* 0x0000000114147824 */ /* 0x000fe400010e0617 */
[----:B------:R-:W-:Y:S02]  /*13060*/  HFMA2 R23, -RZ, RZ, 0, 0 ;  /* 0x00000000ff177431 */ /* 0x000fe400000001ff */
[----:B------:R-:W-:Y:S01]  /*13070*/  IMAD.HI.U32 R22, R24, R19, RZ ;  /* 0x0000001318167227 */ /* 0x000fe200078e00ff */
[----:B------:R-:W-:-:S05]  /*13080*/  IADD3.X R25, PT, PT, RZ, RZ, R20, P0, P1 ;  /* 0x000000ffff197210 */ /* 0x000fca00007e2414 */
[-C--:B------:R-:W-:Y:S02]  /*13090*/  IMAD R20, R25, R18.reuse, RZ ;  /* 0x0000001219147224 */ /* 0x080fe400078e02ff */
[----:B------:R-:W-:-:S04]  /*130a0*/  IMAD.WIDE.U32 R22, R24, R18, R22 ;  /* 0x0000001218167225 */ /* 0x000fc800078e0016 */
[----:B------:R-:W-:-:S04]  /*130b0*/  IMAD.HI.U32 R23, P1, R25, R19, R22 ;  /* 0x0000001319177227 */ /* 0x000fc80007820016 */
[----:B------:R-:W-:Y:S01]  /*130c0*/  IMAD.HI.U32 R22, R25, R18, RZ ;  /* 0x0000001219167227 */ /* 0x000fe200078e00ff */
[----:B------:R-:W-:-:S04]  /*130d0*/  IADD3 R20, P0, PT, R20, R23, RZ ;  /* 0x0000001714147210 */ /* 0x000fc80007f1e0ff */
[----:B------:R-:W-:Y:S01]  /*130e0*/  IADD3.X R22, PT, PT, R22, RZ, RZ, P1, !PT ;  /* 0x000000ff16167210 */ /* 0x000fe20000ffe4ff */
[----:B------:R-:W-:-:S04]  /*130f0*/  IMAD.WIDE.U32 R24, R20, R16, RZ ;  /* 0x0000001014187225 */ /* 0x000fc800078e00ff */
[----:B------:R-:W-:Y:S01]  /*13100*/  IMAD.X R22, RZ, RZ, R22, P0 ;  /* 0x000000ffff167224 */ /* 0x000fe200000e0616 */
[----:B------:R-:W-:Y:S01]  /*13110*/  IADD3 R19, P0, PT, -R24, R19, RZ ;  /* 0x0000001318137210 */ /* 0x000fe20007f1e1ff */
[C---:B------:R-:W-:Y:S02]  /*13120*/  IMAD R23, R20.reuse, R3, R25 ;  /* 0x0000000314177224 */ /* 0x040fe400078e0219 */
[----:B------:R-:W-:Y:S01]  /*13130*/  VIADD R25, R20, 0x1 ;  /* 0x0000000114197836 */ /* 0x000fe20000000000 */
[-C--:B------:R-:W-:Y:S01]  /*13140*/  ISETP.GE.U32.AND P2, PT, R19, R16.reuse, PT ;  /* 0x000000101300720c */ /* 0x080fe20003f46070 */
[----:B------:R-:W-:Y:S01]  /*13150*/  IMAD R23, R22, R16, R23 ;  /* 0x0000001016177224 */ /* 0x000fe200078e0217 */
[----:B------:R-:W-:-:S04]  /*13160*/  IADD3 R22, P1, PT, -R16, R19, RZ ;  /* 0x0000001310167210 */ /* 0x000fc80007f3e1ff */
[----:B------:R-:W-:-:S04]  /*13170*/  IADD3.X R18, PT, PT, ~R23, R18, RZ, P0, !PT ;  /* 0x0000001217127210 */ /* 0x000fc800007fe5ff */
[----:B------:R-:W-:Y:S02]  /*13180*/  ISETP.GE.U32.AND.EX P0, PT, R18, R3, PT, P2 ;  /* 0x000000031200720c */ /* 0x000fe40003f06120 */
[-C--:B------:R-:W-:Y:S02]  /*13190*/  IADD3.X R23, PT, PT, ~R3, R18.reuse, RZ, P1, !PT ;  /* 0x0000001203177210 */ /* 0x080fe40000ffe5ff */
[----:B------:R-:W-:Y:S02]  /*131a0*/  SEL R19, R22, R19, P0 ;  /* 0x0000001316137207 */ /* 0x000fe40000000000 */
[----:B------:R-:W-:Y:S02]  /*131b0*/  SEL R18, R23, R18, P0 ;  /* 0x0000001217127207 */ /* 0x000fe40000000000 */
[----:B------:R-:W-:Y:S02]  /*131c0*/  SEL R25, R25, R20, P0 ;  /* 0x0000001419197207 */ /* 0x000fe40000000000 */
[----:B------:R-:W-:-:S02]  /*131d0*/  ISETP.GE.U32.AND P1, PT, R19, R16, PT ;  /* 0x000000101300720c */ /* 0x000fc40003f26070 */
[----:B------:R-:W-:Y:S02]  /*131e0*/  ISETP.NE.U32.AND P0, PT, R16, RZ, PT ;  /* 0x000000ff1000720c */ /* 0x000fe40003f05070 */
[----:B------:R-:W-:Y:S02]  /*131f0*/  IADD3 R20, PT, PT, R25, 0x1, RZ ;  /* 0x0000000119147810 */ /* 0x000fe40007ffe0ff */
[----:B------:R-:W-:Y:S02]  /*13200*/  ISETP.GE.U32.AND.EX P1, PT, R18, R3, PT, P1 ;  /* 0x000000031200720c */ /* 0x000fe40003f26110 */
[----:B------:R-:W-:Y:S02]  /*13210*/  ISETP.NE.AND.EX P0, PT, R3, RZ, PT, P0 ;  /* 0x000000ff0300720c */ /* 0x000fe40003f05300 */
[----:B------:R-:W-:Y:S02]  /*13220*/  MOV R3, 0x0 ;  /* 0x0000000000037802 */ /* 0x000fe40000000f00 */
[----:B------:R-:W-:-:S04]  /*13230*/  SEL R20, R20, R25, P1 ;  /* 0x0000001914147207 */ /* 0x000fc80000800000 */
[----:B------:R-:W-:Y:S01]  /*13240*/  SEL R20, R20, 0xffffffff, P0 ;  /* 0xffffffff14147807 */ /* 0x000fe20000000000 */
[----:B------:R-:W-:Y:S06]  /*13250*/  RET.REL.NODEC R2 `(_ZN7cutlass13device_kernelINS_4gemm6kernel13GemmUniversalINS1_17GroupProblemShapeIN4cute5tupleIJiiiEEEEENS1_10collective13CollectiveMmaINS1_40MainloopSm100ArrayTmaUmmaWarpSpecializedILi7ELi8ELi4ENS6_IJNS5_1CILi2EEENSC_ILi1EEESE_EEEEENS6_IJNSC_ILi256EEENSC_ILi128EEESI_EEENS_12float_e4m3_tEPNS6_IJlSE_NSC_ILi0EEEEEESK_SN_NS5_8TiledMMAINS5_8MMA_AtomIJNS5_10MMA_TraitsINS5_25SM100_MMA_F8F6F4_2x1SM_SSEJSK_SK_fSH_SI_NS5_17integral_constantINS5_4UMMA5MajorELSU_0EEESV_NSS_INST_7ScaleInELSW_0EEESX_EEEEEENS5_6LayoutINS6_IJSE_SE_SE_EEENS6_IJSL_SL_SL_EEEEENS6_IJNS5_10UnderscoreES14_S14_EEEEENS5_18SM100_TMA_2SM_LOADENS5_14ComposedLayoutINS5_7SwizzleILi3ELi4ELi3EEENS5_18smem_ptr_flag_bitsILi8EEENS10_INS6_IJNSC_ILi8EEESI_EEENS6_IJSI_SE_EEEEEEEvNS5_8identityES17_S1H_vS1I_EENS_8epilogue10collective18CollectiveEpilogueINS1K_31Sm100PtrArrayTmaWarpSpecializedILi4ELi2ELi32ELb1ELb0EEEJNS6_IJSI_SI_SI_EEENS6_IJNS10_ISI_SE_EENS10_INSC_ILi32EEESE_EEEEENS_6half_tEPNS6_IJSE_lSL_EEES1U_S1W_NS1K_6fusion15FusionCallbacksIS1O_NS1X_17LinearCombinationIS1U_fS1U_fLNS_15FloatRoundStyleE2EEES1P_S1T_JEEENS5_5SM1004TMEM4LOAD26SM100_TMEM_LOAD_16dp256b4xENS5_13SM90_TMA_LOADENS18_IS1A_NS1B_ILi16EEENS10_INS6_IJNSC_ILi64EEES1D_EEENS6_IJSE_S29_EEEEEEENS5_17SM75_U16x8_LDSM_TENS5_14SM90_TMA_STOREES2D_NS5_17SM90_U16x8_STSM_TENS5_39AutoVectorizingCopyWithAssumedAlignmentILi128EEEEEEvvEEEEvNT_6ParamsE) ;  /* 0xfffffecc02687950 */ /* 0x000fec0003c3ffff */
.L_x_302:
[----:B------:R-:W-:-:S00]  /*13260*/  BRA `(.L_x_302) ;  /* 0xfffffffc00fc7947 */ /* 0x000fc0000383ffff */
[----:B------:R-:W-:-:S00]  /*13270*/  NOP ;  /* 0x0000000000007918 */ /* 0x000fc00000000000 */
        /* <DEDUP_REMOVED lines=8> */
.L_x_314:


//--------------------- .nv.global.init           --------------------------
	.section	.nv.global.init,"aw",@progbits
.nv.global.init:
	.type		$str$26,@object
	.size		$str$26,($str$27 - $str$26)
$str$26:
        /*0000*/ 	.byte	0x28, 0x61, 0x64, 0x64, 0x72, 0x65, 0x73, 0x73, 0x20, 0x26, 0x20, 0x6d, 0x61, 0x73, 0x6b, 0x29
        /*0010*/ 	.byte	0x20, 0x3d, 0x3d, 0x20, 0x30, 0x00
	.type		$str$27,@object
	.size		$str$27,($str$25 - $str$27)
$str$27:
        /*0016*/ 	.byte	0x2f, 0x74, 0x6d, 0x70, 0x2f, 0x63, 0x75, 0x74, 0x6c, 0x61, 0x73, 0x73, 0x5f, 0x73, 0x77, 0x65
        /*0026*/ 	.byte	0x65, 0x70, 0x5f, 0x73, 0x72, 0x63, 0x2f, 0x69, 0x6e, 0x63, 0x6c, 0x75, 0x64, 0x65, 0x2f, 0x63
        /*0036*/ 	.byte	0x75, 0x74, 0x65, 0x2f, 0x70, 0x6f, 0x69, 0x6e, 0x74, 0x65, 0x72, 0x5f, 0x66, 0x6c, 0x61, 0x67
        /*0046*/ 	.byte	0x67, 0x65, 0x64, 0x2e, 0x68, 0x70, 0x70, 0x00
	.type		$str$25,@object
	.size		$str$25,($str$24 - $str$25)
$str$25:
        /*004e*/ 	.byte	0x2f, 0x74, 0x6d, 0x70, 0x2f, 0x63, 0x75, 0x74, 0x6c, 0x61, 0x73, 0x73, 0x5f, 0x73, 0x77, 0x65
        /*005e*/ 	.byte	0x65, 0x70, 0x5f, 0x73, 0x72, 0x63, 0x2f, 0x69, 0x6e, 0x63, 0x6c, 0x75, 0x64, 0x65, 0x2f, 0x63
        /*006e*/ 	.byte	0x75, 0x74, 0x65, 0x2f, 0x61, 0x74, 0x6f, 0x6d, 0x2f, 0x63, 0x6f, 0x70, 0x79, 0x5f, 0x74, 0x72
        /*007e*/ 	.byte	0x61, 0x69, 0x74, 0x73, 0x5f, 0x73, 0x6d, 0x31, 0x30, 0x30, 0x2e, 0x68, 0x70, 0x70, 0x00
	.type		$str$24,@object
	.size		$str$24,(__unnamed_1 - $str$24)
$str$24:
        /*008d*/ 	.byte	0x28, 0x28, 0x75, 0x69, 0x6e, 0x74, 0x33, 0x32, 0x5f, 0x74, 0x28, 0x74, 0x68, 0x72, 0x65, 0x61
        /*009d*/ 	.byte	0x64, 0x49, 0x64, 0x78, 0x2e, 0x78, 0x29, 0x20, 0x2f, 0x20, 0x33, 0x32, 0x29, 0x20, 0x25, 0x20
        /*00ad*/ 	.byte	0x34, 0x29, 0x20, 0x3d, 0x3d, 0x20, 0x28, 0x28, 0x28, 0x74, 0x6d, 0x65, 0x6d, 0x5f, 0x61, 0x64
        /*00bd*/ 	.byte	0x64, 0x72, 0x20, 0x3e, 0x3e, 0x20, 0x31, 0x36, 0x29, 0x20, 0x2f, 0x20, 0x33, 0x32, 0x29, 0x20
        /*00cd*/ 	.byte	0x25, 0x20, 0x34, 0x29, 0x00
	.type		__unnamed_1,@object
	.size		__unnamed_1,(__unnamed_2 - __unnamed_1)
__unnamed_1:
        /*00d2*/ 	.byte	0x61, 0x75, 0x74, 0x6f, 0x20, 0x63, 0x75, 0x74, 0x65, 0x3a, 0x3a, 0x61, 0x73, 0x5f, 0x70, 0x6f
        /* <DEDUP_REMOVED lines=24> */
        /*0262*/ 	.byte	0x39, 0x36, 0x3e, 0x3e, 0x3e, 0x3e, 0x5d, 0x00
	.type		__unnamed_2,@object
	.size		__unnamed_2,(.L_2 - __unnamed_2)
__unnamed_2:
        /* <DEDUP_REMOVED lines=42> */
        /*050a*/ 	.byte	0x3e, 0x5d, 0x00
.L_2:


//--------------------- .nv.shared._ZN7cutlass13device_kernelINS_4gemm6kernel13GemmUniversalINS1_17GroupProblemShapeIN4cute5tupleIJiiiEEEEENS1_10collective13CollectiveMmaINS1_40MainloopSm100ArrayTmaUmmaWarpSpecializedILi7ELi8ELi4ENS6_IJNS5_1CILi2EEENSC_ILi1EEESE_EEEEENS6_IJNSC_ILi256EEENSC_ILi128EEESI_EEENS_12float_e4m3_tEPNS6_IJlSE_NSC_ILi0EEEEEESK_SN_NS5_8TiledMMAINS5_8MMA_AtomIJNS5_10MMA_TraitsINS5_25SM100_MMA_F8F6F4_2x1SM_SSEJSK_SK_fSH_SI_NS5_17integral_constantINS5_4UMMA5MajorELSU_0EEESV_NSS_INST_7ScaleInELSW_0EEESX_EEEEEENS5_6LayoutINS6_IJSE_SE_SE_EEENS6_IJSL_SL_SL_EEEEENS6_IJNS5_10UnderscoreES14_S14_EEEEENS5_18SM100_TMA_2SM_LOADENS5_14ComposedLayoutINS5_7SwizzleILi3ELi4ELi3EEENS5_18smem_ptr_flag_bitsILi8EEENS10_INS6_IJNSC_ILi8EEESI_EEENS6_IJSI_SE_EEEEEEEvNS5_8identityES17_S1H_vS1I_EENS_8epilogue10collective18CollectiveEpilogueINS1K_31Sm100PtrArrayTmaWarpSpecializedILi4ELi2ELi32ELb1ELb0EEEJNS6_IJSI_SI_SI_EEENS6_IJNS10_ISI_SE_EENS10_INSC_ILi32EEESE_EEEEENS_6half_tEPNS6_IJSE_lSL_EEES1U_S1W_NS1K_6fusion15FusionCallbacksIS1O_NS1X_17LinearCombinationIS1U_fS1U_fLNS_15FloatRoundStyleE2EEES1P_S1T_JEEENS5_5SM1004TMEM4LOAD26SM100_TMEM_LOAD_16dp256b4xENS5_13SM90_TMA_LOADENS18_IS1A_NS1B_ILi16EEENS10_INS6_IJNSC_ILi64EEES1D_EEENS6_IJSE_S29_EEEEEEENS5_17SM75_U16x8_LDSM_TENS5_14SM90_TMA_STOREES2D_NS5_17SM90_U16x8_STSM_TENS5_39AutoVectorizingCopyWithAssumedAlignmentILi128EEEEEEvvEEEEvNT_6ParamsE --------------------------
	.section	.nv.shared._ZN7cutlass13device_kernelINS_4gemm6kernel13GemmUniversalINS1_17GroupProblemShapeIN4cute5tupleIJiiiEEEEENS1_10collective13CollectiveMmaINS1_40MainloopSm100ArrayTmaUmmaWarpSpecializedILi7ELi8ELi4ENS6_IJNS5_1CILi2EEENSC_ILi1EEESE_EEEEENS6_IJNSC_ILi256EEENSC_ILi128EEESI_EEENS_12float_e4m3_tEPNS6_IJlSE_NSC_ILi0EEEEEESK_SN_NS5_8TiledMMAINS5_8MMA_AtomIJNS5_10MMA_TraitsINS5_25SM100_MMA_F8F6F4_2x1SM_SSEJSK_SK_fSH_SI_NS5_17integral_constantINS5_4UMMA5MajorELSU_0EEESV_NSS_INST_7ScaleInELSW_0EEESX_EEEEEENS5_6LayoutINS6_IJSE_SE_SE_EEENS6_IJSL_SL_SL_EEEEENS6_IJNS5_10UnderscoreES14_S14_EEEEENS5_18SM100_TMA_2SM_LOADENS5_14ComposedLayoutINS5_7SwizzleILi3ELi4ELi3EEENS5_18smem_ptr_flag_bitsILi8EEENS10_INS6_IJNSC_ILi8EEESI_EEENS6_IJSI_SE_EEEEEEEvNS5_8identityES17_S1H_vS1I_EENS_8epilogue10collective18CollectiveEpilogueINS1K_31Sm100PtrArrayTmaWarpSpecializedILi4ELi2ELi32ELb1ELb0EEEJNS6_IJSI_SI_SI_EEENS6_IJNS10_ISI_SE_EENS10_INSC_ILi32EEESE_EEEEENS_6half_tEPNS6_IJSE_lSL_EEES1U_S1W_NS1K_6fusion15FusionCallbacksIS1O_NS1X_17LinearCombinationIS1U_fS1U_fLNS_15FloatRoundStyleE2EEES1P_S1T_JEEENS5_5SM1004TMEM4LOAD26SM100_TMEM_LOAD_16dp256b4xENS5_13SM90_TMA_LOADENS18_IS1A_NS1B_ILi16EEENS10_INS6_IJNSC_ILi64EEES1D_EEENS6_IJSE_S29_EEEEEEENS5_17SM75_U16x8_LDSM_TENS5_14SM90_TMA_STOREES2D_NS5_17SM90_U16x8_STSM_TENS5_39AutoVectorizingCopyWithAssumedAlignmentILi128EEEEEEvvEEEEvNT_6ParamsE,"aw",@nobits
	.sectionflags	@""
	.align	16
	.zero		1024


//--------------------- .nv.shared.reserved.0     --------------------------
	.section	.nv.shared.reserved.0,"aw",@nobits
	.weak		__nv_reservedSMEM_offset_0_alias
	.size		__nv_reservedSMEM_offset_0_alias, 0, 64
	.other		__nv_reservedSMEM_offset_0_alias,@"STO_CUDA_RESERVED_SHARED STV_DEFAULT"
__nv_reservedSMEM_offset_0_alias:
	.zero		0
.nv.shared.reserved.0:
	.zero		64
	.weak		__nv_reservedSMEM_tcgen05_partition
	.type		__nv_reservedSMEM_tcgen05_partition,@object
	.size		__nv_reservedSMEM_tcgen05_partition,(.L_0 - __nv_reservedSMEM_tcgen05_partition)
__nv_reservedSMEM_tcgen05_partition:
	.zero		32
.L_0:


//--------------------- .nv.global                --------------------------
	.section	.nv.global,"aw",@nobits
.nv.global:
	.type		_ZN39_INTERNAL_3edd9a1a_4_k_cu_e4fb044a_38864cute1_E,@object
	.size		_ZN39_INTERNAL_3edd9a1a_4_k_cu_e4fb044a_38864cute1_E,(_ZN39_INTERNAL_3edd9a1a_4_k_cu_e4fb044a_38864cuda3std3__45__cpo6cbeginE - _ZN39_INTERNAL_3edd9a1a_4_k_cu_e4fb044a_38864cute1_E)
_ZN39_INTERNAL_3edd9a1a_4_k_cu_e4fb044a_38864cute1_E:
	.zero		1
	.type		_ZN39_INTERNAL_3edd9a1a_4_k_cu_e4fb044a_38864cuda3std3__45__cpo6cbeginE,@object
	.size		_ZN39_INTERNAL_3edd9a1a_4_k_cu_e4fb044a_38864cuda3std3__45__cpo6cbeginE,(_ZN39_INTERNAL_3edd9a1a_4_k_cu_e4fb044a_38864cuda3std3__48in_placeE - _ZN39_INTERNAL_3edd9a1a_4_k_cu_e4fb044a_38864cuda3std3__45__cpo6cbeginE)
_ZN39_INTERNAL_3edd9a1a_4_k_cu_e4fb044a_38864cuda3std3__45__cpo6cbeginE:
	.zero		1
	.type		_ZN39_INTERNAL_3edd9a1a_4_k_cu_e4fb044a_38864cuda3std3__48in_placeE,@object
	.size		_ZN39_INTERNAL_3edd9a1a_4_k_cu_e4fb044a_38864cuda3std3__48in_placeE,(_ZN39_INTERNAL_3edd9a1a_4_k_cu_e4fb044a_38864cuda3std6ranges3__45__cpo9iter_moveE - _ZN39_INTERNAL_3edd9a1a_4_k_cu_e4fb044a_38864cuda3std3__48in_placeE)
_ZN39_INTERNAL_3edd9a1a_4_k_cu_e4fb044a_38864cuda3std3__48in_placeE:
	.zero		1
	.type		_ZN39_INTERNAL_3edd9a1a_4_k_cu_e4fb044a_38864cuda3std6ranges3__45__cpo9iter_moveE,@object
	.size		_ZN39_INTERNAL_3edd9a1a_4_k_cu_e4fb044a_38864cuda3std6ranges3__45__cpo9iter_moveE,(_ZN39_INTERNAL_3edd9a1a_4_k_cu_e4fb044a_38864cuda3std3__45__cpo5beginE - _ZN39_INTERNAL_3edd9a1a_4_k_cu_e4fb044a_38864cuda3std6ranges3__45__cpo9iter_moveE)
_ZN39_INTERNAL_3edd9a1a_4_k_cu_e4fb044a_38864cuda3std6ranges3__45__cpo9iter_moveE:
	.zero		1
	.type		_ZN39_INTERNAL_3edd9a1a_4_k_cu_e4fb044a_38864cuda3std3__45__cpo5beginE,@object
	.size		_ZN39_INTERNAL_3edd9a1a_4_k_cu_e4fb044a_38864cuda3std3__45__cpo5beginE,(_ZN39_INTERNAL_3edd9a1a_4_k_cu_e4fb044a_38864cuda3std3__441_GLOBAL__N__3edd9a1a_4_k_cu_e4fb044a_38866ignoreE - _ZN39_INTERNAL_3edd9a1a_4_k_cu_e4fb044a_38864cuda3std3__45__cpo5beginE)
_ZN39_INTERNAL_3edd9a1a_4_k_cu_e4fb044a_38864cuda3std3__45__cpo5beginE:
	.zero		1
	.type		_ZN39_INTERNAL_3edd9a1a_4_k_cu_e4fb044a_38864cuda3std3__441_GLOBAL__N__3edd9a1a_4_k_cu_e4fb044a_38866ignoreE,@object
	.size		_ZN39_INTERNAL_3edd9a1a_4_k_cu_e4fb044a_38864cuda3std3__441_GLOBAL__N__3edd9a1a_4_k_cu_e4fb044a_38866ignoreE,(_ZN39_INTERNAL_3edd9a1a_4_k_cu_e4fb044a_38864cute7productE - _ZN39_INTERNAL_3edd9a1a_4_k_cu_e4fb044a_38864cuda3std3__441_GLOBAL__N__3edd9a1a_4_k_cu_e4fb044a_38866ignoreE)
_ZN39_INTERNAL_3edd9a1a_4_k_cu_e4fb044a_38864cuda3std3__441_GLOBAL__N__3edd9a1a_4_k_cu_e4fb044a_38866ignoreE:
	.zero		1
	.type		_ZN39_INTERNAL_3edd9a1a_4_k_cu_e4fb044a_38864cute7productE,@object
	.size		_ZN39_INTERNAL_3edd9a1a_4_k_cu_e4fb044a_38864cute7productE,(_ZN39_INTERNAL_3edd9a1a_4_k_cu_e4fb044a_38864cuda3std3__45__cpo3endE - _ZN39_INTERNAL_3edd9a1a_4_k_cu_e4fb044a_38864cute7productE)
_ZN39_INTERNAL_3edd9a1a_4_k_cu_e4fb044a_38864cute7productE:
	.zero		1
	.type		_ZN39_INTERNAL_3edd9a1a_4_k_cu_e4fb044a_38864cuda3std3__45__cpo3endE,@object
	.size		_ZN39_INTERNAL_3edd9a1a_4_k_cu_e4fb044a_38864cuda3std3__45__cpo3endE,(_ZN39_INTERNAL_3edd9a1a_4_k_cu_e4fb044a_38864cuda3std3__419piecewise_constructE - _ZN39_INTERNAL_3edd9a1a_4_k_cu_e4fb044a_38864cuda3std3__45__cpo3endE)
_ZN39_INTERNAL_3edd9a1a_4_k_cu_e4fb044a_38864cuda3std3__45__cpo3endE:
	.zero		1
	.type		_ZN39_INTERNAL_3edd9a1a_4_k_cu_e4fb044a_38864cuda3std3__419piecewise_constructE,@object
	.size		_ZN39_INTERNAL_3edd9a1a_4_k_cu_e4fb044a_38864cuda3std3__419piecewise_constructE,(_ZN39_INTERNAL_3edd9a1a_4_k_cu_e4fb044a_38864cuda3std3__45__cpo4cendE - _ZN39_INTERNAL_3edd9a1a_4_k_cu_e4fb044a_38864cuda3std3__419piecewise_constructE)
_ZN39_INTERNAL_3edd9a1a_4_k_cu_e4fb044a_38864cuda3std3__419piecewise_constructE:
	.zero		1
	.type		_ZN39_INTERNAL_3edd9a1a_4_k_cu_e4fb044a_38864cuda3std3__45__cpo4cendE,@object
	.size		_ZN39_INTERNAL_3edd9a1a_4_k_cu_e4fb044a_38864cuda3std3__45__cpo4cendE,(_ZN39_INTERNAL_3edd9a1a_4_k_cu_e4fb044a_38864cuda3std6ranges3__45__cpo4swapE - _ZN39_INTERNAL_3edd9a1a_4_k_cu_e4fb044a_38864cuda3std3__45__cpo4cendE)
_ZN39_INTERNAL_3edd9a1a_4_k_cu_e4fb044a_38864cuda3std3__45__cpo4cendE:
	.zero		1
	.type		_ZN39_INTERNAL_3edd9a1a_4_k_cu_e4fb044a_38864cuda3std6ranges3__45__cpo4swapE,@object
	.size		_ZN39_INTERNAL_3edd9a1a_4_k_cu_e4fb044a_38864cuda3std6ranges3__45__cpo4swapE,(.L_10 - _ZN39_INTERNAL_3edd9a1a_4_k_cu_e4fb044a_38864cuda3std6ranges3__45__cpo4swapE)
_ZN39_INTERNAL_3edd9a1a_4_k_cu_e4fb044a_38864cuda3std6ranges3__45__cpo4swapE:
	.zero		1
.L_10:


//--------------------- .nv.constant0._ZN7cutlass13device_kernelINS_4gemm6kernel13GemmUniversalINS1_17GroupProblemShapeIN4cute5tupleIJiiiEEEEENS1_10collective13CollectiveMmaINS1_40MainloopSm100ArrayTmaUmmaWarpSpecializedILi7ELi8ELi4ENS6_IJNS5_1CILi2EEENSC_ILi1EEESE_EEEEENS6_IJNSC_ILi256EEENSC_ILi128EEESI_EEENS_12float_e4m3_tEPNS6_IJlSE_NSC_ILi0EEEEEESK_SN_NS5_8TiledMMAINS5_8MMA_AtomIJNS5_10MMA_TraitsINS5_25SM100_MMA_F8F6F4_2x1SM_SSEJSK_SK_fSH_SI_NS5_17integral_constantINS5_4UMMA5MajorELSU_0EEESV_NSS_INST_7ScaleInELSW_0EEESX_EEEEEENS5_6LayoutINS6_IJSE_SE_SE_EEENS6_IJSL_SL_SL_EEEEENS6_IJNS5_10UnderscoreES14_S14_EEEEENS5_18SM100_TMA_2SM_LOADENS5_14ComposedLayoutINS5_7SwizzleILi3ELi4ELi3EEENS5_18smem_ptr_flag_bitsILi8EEENS10_INS6_IJNSC_ILi8EEESI_EEENS6_IJSI_SE_EEEEEEEvNS5_8identityES17_S1H_vS1I_EENS_8epilogue10collective18CollectiveEpilogueINS1K_31Sm100PtrArrayTmaWarpSpecializedILi4ELi2ELi32ELb1ELb0EEEJNS6_IJSI_SI_SI_EEENS6_IJNS10_ISI_SE_EENS10_INSC_ILi32EEESE_EEEEENS_6half_tEPNS6_IJSE_lSL_EEES1U_S1W_NS1K_6fusion15FusionCallbacksIS1O_NS1X_17LinearCombinationIS1U_fS1U_fLNS_15FloatRoundStyleE2EEES1P_S1T_JEEENS5_5SM1004TMEM4LOAD26SM100_TMEM_LOAD_16dp256b4xENS5_13SM90_TMA_LOADENS18_IS1A_NS1B_ILi16EEENS10_INS6_IJNSC_ILi64EEES1D_EEENS6_IJSE_S29_EEEEEEENS5_17SM75_U16x8_LDSM_TENS5_14SM90_TMA_STOREES2D_NS5_17SM90_U16x8_STSM_TENS5_39AutoVectorizingCopyWithAssumedAlignmentILi128EEEEEEvvEEEEvNT_6ParamsE --------------------------
	.section	.nv.constant0._ZN7cutlass13device_kernelINS_4gemm6kernel13GemmUniversalINS1_17GroupProblemShapeIN4cute5tupleIJiiiEEEEENS1_10collective13CollectiveMmaINS1_40MainloopSm100ArrayTmaUmmaWarpSpecializedILi7ELi8ELi4ENS6_IJNS5_1CILi2EEENSC_ILi1EEESE_EEEEENS6_IJNSC_ILi256EEENSC_ILi128EEESI_EEENS_12float_e4m3_tEPNS6_IJlSE_NSC_ILi0EEEEEESK_SN_NS5_8TiledMMAINS5_8MMA_AtomIJNS5_10MMA_TraitsINS5_25SM100_MMA_F8F6F4_2x1SM_SSEJSK_SK_fSH_SI_NS5_17integral_constantINS5_4UMMA5MajorELSU_0EEESV_NSS_INST_7ScaleInELSW_0EEESX_EEEEEENS5_6LayoutINS6_IJSE_SE_SE_EEENS6_IJSL_SL_SL_EEEEENS6_IJNS5_10UnderscoreES14_S14_EEEEENS5_18SM100_TMA_2SM_LOADENS5_14ComposedLayoutINS5_7SwizzleILi3ELi4ELi3EEENS5_18smem_ptr_flag_bitsILi8EEENS10_INS6_IJNSC_ILi8EEESI_EEENS6_IJSI_SE_EEEEEEEvNS5_8identityES17_S1H_vS1I_EENS_8epilogue10collective18CollectiveEpilogueINS1K_31Sm100PtrArrayTmaWarpSpecializedILi4ELi2ELi32ELb1ELb0EEEJNS6_IJSI_SI_SI_EEENS6_IJNS10_ISI_SE_EENS10_INSC_ILi32EEESE_EEEEENS_6half_tEPNS6_IJSE_lSL_EEES1U_S1W_NS1K_6fusion15FusionCallbacksIS1O_NS1X_17LinearCombinationIS1U_fS1U_fLNS_15FloatRoundStyleE2EEES1P_S1T_JEEENS5_5SM1004TMEM4LOAD26SM100_TMEM_LOAD_16dp256b4xENS5_13SM90_TMA_LOADENS18_IS1A_NS1B_ILi16EEENS10_INS6_IJNSC_ILi64EEES1D_EEENS6_IJSE_S29_EEEEEEENS5_17SM75_U16x8_LDSM_TENS5_14SM90_TMA_STOREES2D_NS5_17SM90_U16x8_STSM_TENS5_39AutoVectorizingCopyWithAssumedAlignmentILi128EEEEEEvvEEEEvNT_6ParamsE,"a",@progbits
	.sectionflags	@""
	.align	4
.nv.constant0._ZN7cutlass13device_kernelINS_4gemm6kernel13GemmUniversalINS1_17GroupProblemShapeIN4cute5tupleIJiiiEEEEENS1_10collective13CollectiveMmaINS1_40MainloopSm100ArrayTmaUmmaWarpSpecializedILi7ELi8ELi4ENS6_IJNS5_1CILi2EEENSC_ILi1EEESE_EEEEENS6_IJNSC_ILi256EEENSC_ILi128EEESI_EEENS_12float_e4m3_tEPNS6_IJlSE_NSC_ILi0EEEEEESK_SN_NS5_8TiledMMAINS5_8MMA_AtomIJNS5_10MMA_TraitsINS5_25SM100_MMA_F8F6F4_2x1SM_SSEJSK_SK_fSH_SI_NS5_17integral_constantINS5_4UMMA5MajorELSU_0EEESV_NSS_INST_7ScaleInELSW_0EEESX_EEEEEENS5_6LayoutINS6_IJSE_SE_SE_EEENS6_IJSL_SL_SL_EEEEENS6_IJNS5_10UnderscoreES14_S14_EEEEENS5_18SM100_TMA_2SM_LOADENS5_14ComposedLayoutINS5_7SwizzleILi3ELi4ELi3EEENS5_18smem_ptr_flag_bitsILi8EEENS10_INS6_IJNSC_ILi8EEESI_EEENS6_IJSI_SE_EEEEEEEvNS5_8identityES17_S1H_vS1I_EENS_8epilogue10collective18CollectiveEpilogueINS1K_31Sm100PtrArrayTmaWarpSpecializedILi4ELi2ELi32ELb1ELb0EEEJNS6_IJSI_SI_SI_EEENS6_IJNS10_ISI_SE_EENS10_INSC_ILi32EEESE_EEEEENS_6half_tEPNS6_IJSE_lSL_EEES1U_S1W_NS1K_6fusion15FusionCallbacksIS1O_NS1X_17LinearCombinationIS1U_fS1U_fLNS_15FloatRoundStyleE2EEES1P_S1T_JEEENS5_5SM1004TMEM4LOAD26SM100_TMEM_LOAD_16dp256b4xENS5_13SM90_TMA_LOADENS18_IS1A_NS1B_ILi16EEENS10_INS6_IJNSC_ILi64EEES1D_EEENS6_IJSE_S29_EEEEEEENS5_17SM75_U16x8_LDSM_TENS5_14SM90_TMA_STOREES2D_NS5_17SM90_U16x8_STSM_TENS5_39AutoVectorizingCopyWithAssumedAlignmentILi128EEEEEEvvEEEEvNT_6ParamsE:
	.zero		3200


//--------------------- SYMBOLS --------------------------

	.type		.nv.reservedSmem.offset0,@object
	.size		.nv.reservedSmem.offset0,0x4
	.type		.nv.reservedSmem.cap,@object
	.size		.nv.reservedSmem.cap,0x4
	.type		__assertfail,@function
